	.target	sm_100a

	.elftype	@"ET_EXEC"


//--------------------- .note.nv.tkinfo           --------------------------
	.section	.note.nv.tkinfo,"",@"SHT_NOTE"
	.sectionflags	@"SHF_NOTE_NV_TKINFO"
	.tkinfo
        /*0018*/ 	.word	0x00000002
        /*0030*/ 	.string	""
        /*0030*/ 	.string	"ptxas"
        /*0030*/ 	.string	"Cuda compilation tools, release 13.0, V13.0.88"
        /*0030*/ 	.string	"Build cuda_13.0.r13.0/compiler.36424714_0"
        /*0030*/ 	.string	"-arch sm_100a -m 64 "



//--------------------- .note.nv.cuinfo           --------------------------
	.section	.note.nv.cuinfo,"",@"SHT_NOTE"
	.sectionflags	@"SHF_NOTE_NV_CUINFO"
        /*0018*/ 	.short	0x0002
        /*001a*/ 	.short	0x0064
        /*001c*/ 	.short	0x0082
	.zero		2


//--------------------- .nv.info                  --------------------------
	.section	.nv.info,"",@"SHT_CUDA_INFO"
	.align	4


	//----- nvinfo : EIATTR_REGCOUNT
	.align		4
        /*0000*/ 	.byte	0x04, 0x2f
        /*0002*/ 	.short	(.L_28 - .L_27)
	.align		4
.L_27:
        /*0004*/ 	.word	index@(_ZN7cutlass13device_kernelINS_9transform6kernel30SM90StructuredSparseCompressorIN4cute5tupleIJiiiiEEENS_12float_e4m3_tENS_6layout8RowMajorENS_21Sm1xxGemmSparseConfigINS4_11sparse_elemILi2ES7_EES9_NSB_ILi8EhEEEEEEEEvNT_6ParamsE)
        /*0008*/ 	.word	0x000000a0


	//----- nvinfo : EIATTR_FRAME_SIZE
	.align		4
.L_28:
        /*000c*/ 	.byte	0x04, 0x11
        /*000e*/ 	.short	(.L_30 - .L_29)
	.align		4
.L_29:
        /*0010*/ 	.word	index@(_ZN7cutlass13device_kernelINS_9transform6kernel30SM90StructuredSparseCompressorIN4cute5tupleIJiiiiEEENS_12float_e4m3_tENS_6layout8RowMajorENS_21Sm1xxGemmSparseConfigINS4_11sparse_elemILi2ES7_EES9_NSB_ILi8EhEEEEEEEEvNT_6ParamsE)
        /*0014*/ 	.word	0x00000000


	//----- nvinfo : EIATTR_REGCOUNT
	.align		4
.L_30:
        /*0018*/ 	.byte	0x04, 0x2f
        /*001a*/ 	.short	(.L_32 - .L_31)
	.align		4
.L_31:
        /*001c*/ 	.word	index@(_ZN7cutlass13device_kernelINS_4gemm6kernel13GemmUniversalIN4cute5tupleIJiiiiEEENS1_10collective13CollectiveMmaINS1_52MainloopSm100TmaUmmaWarpSpecializedBlockScaledSparseILi5ELi2ELi2ENS5_IJNS4_1CILi2EEENSA_ILi1EEESC_EEEEENS5_IJNSA_ILi256EEENSA_ILi128EEESF_EEENS5_IJNS_12float_e4m3_tENS_13float_ue8m0_tEEEENS5_IJNS4_6LayoutINS5_IJiNS5_IJSB_iEEEiEEENS5_IJlNS5_IJSC_SB_EEElEEEEENSL_INS5_IJNS5_IJSG_iEEESR_iEEENS5_IJNS5_IJSG_NSA_ILi16384EEEEEENS5_IJSC_lEEElEEEEENSL_INS5_IJNS5_IJNS5_IJNSA_ILi32EEENSA_ILi4EEEEEEiEEENS5_IJNS5_IJNSA_ILi64EEESZ_EEEiEEENS5_IJSC_iEEEEEENS5_IJNS5_IJNS5_IJNSA_ILi16EEESZ_EEEiEEENS5_IJNS5_IJNSA_ILi0EEESC_EEENSA_ILi512EEEEEENS5_IJS1A_iEEEEEEEEEEENS5_IJNS_12float_e2m1_tESJ_EEENS5_IJNS5_IJlSC_lEEES1G_EEENS4_8TiledMMAINS4_8MMA_AtomIJNS4_34SM100_MMA_MXF8F6F4_2x1SM_SS_SPARSEISI_NS_6detail23float_e2m1_unpacksmem_tEfSJ_Li256ELi128ELNS4_4UMMA5MajorE0ELS1S_0ELNS1R_7ScaleInE0ELS1T_0EEEEEENSL_INS5_IJSC_SC_SC_EEENS5_IJS1A_S1A_S1A_EEEEENS5_IJNS4_10UnderscoreES1Z_S1Z_EEEEENS5_IJNS4_18SM100_TMA_2SM_LOADES22_EEENS5_IJNS4_14ComposedLayoutINS4_7SwizzleILi3ELi4ELi3EEENS4_25smem_sparse_ptr_flag_bitsILi2ELi8EEENSL_INS5_IJNS5_IJSC_NSA_ILi8EEEEEENS5_IJSB_SG_EEEEEENS5_IJNS5_IJS1A_SF_EEESO_EEEEEEENSL_INS5_IJNS5_IJNS5_IJS10_SC_EEENS5_IJS12_SC_EEEEEESC_NS5_IJSZ_SC_EEEEEENS5_IJNS5_IJNS5_IJS18_S1C_EEES1B_EEES1A_NS5_IJSC_S1C_EEEEEEEEEEEvNS4_8identityENS5_IJS22_NS4_28SM100_TMA_2SM_LOAD_MULTICASTEEEENS5_IJNS24_IS26_NS4_18smem_ptr_flag_bitsILi8EEENSL_INS5_IJS29_SG_EEENS5_IJSG_SC_EEEEEEES2Q_EEEvS2S_EENS_8epilogue10collective18CollectiveEpilogueINS33_23Sm100TmaWarpSpecializedILi4ELi2ELi32ELb1ELb0EEEJNS5_IJSG_SG_SF_EEENS5_IJNSL_ISG_SC_EENSL_ISY_SC_EEEEENS_10bfloat16_tES1K_S3C_S1K_NS33_6fusion15FusionCallbacksIS37_NS3D_17LinearCombinationIS3C_fS3C_fLNS_15FloatRoundStyleE2EEES38_S3B_JEEENS4_5SM1004TMEM4LOAD26SM100_TMEM_LOAD_32dp32b32xENS4_13SM90_TMA_LOADENS24_INS25_ILi2ELi4ELi3EEENS2V_ILi16EEENSL_INS5_IJS29_SY_EEENS5_IJSY_SC_EEEEEEENS4_39AutoVectorizingCopyWithAssumedAlignmentILi128EEENS4_14SM90_TMA_STOREES3T_S3V_S3V_EEEvvEEEEvNT_6ParamsE)
        /*0020*/ 	.word	0x00000076


	//----- nvinfo : EIATTR_FRAME_SIZE
	.align		4
.L_32:
        /*0024*/ 	.byte	0x04, 0x11
        /*0026*/ 	.short	(.L_34 - .L_33)
	.align		4
.L_33:
        /*0028*/ 	.word	index@($__internal_2_$__cuda_sm10x_tcgen05_guardrail_trap_unallocated_columns_being_dealloced)
        /*002c*/ 	.word	0x00000000


	//----- nvinfo : EIATTR_FRAME_SIZE
	.align		4
.L_34:
        /*0030*/ 	.byte	0x04, 0x11
        /*0032*/ 	.short	(.L_36 - .L_35)
	.align		4
.L_35:
        /*0034*/ 	.word	index@($__internal_1_$__cuda_sm10x_tcgen05_guardrail_trap_phase_invalid_during_alloc)
        /*0038*/ 	.word	0x00000000


	//----- nvinfo : EIATTR_FRAME_SIZE
	.align		4
.L_36:
        /*003c*/ 	.byte	0x04, 0x11
        /*003e*/ 	.short	(.L_38 - .L_37)
	.align		4
.L_37:
        /*0040*/ 	.word	index@($__internal_0_$__cuda_sm10x_tcgen05_guardrail_trap_col_being_dealloced_not_returned_by_alloc)
        /*0044*/ 	.word	0x00000000


	//----- nvinfo : EIATTR_FRAME_SIZE
	.align		4
.L_38:
        /*0048*/ 	.byte	0x04, 0x11
        /*004a*/ 	.short	(.L_40 - .L_39)
	.align		4
.L_39:
        /*004c*/ 	.word	index@(_ZN7cutlass13device_kernelINS_4gemm6kernel13GemmUniversalIN4cute5tupleIJiiiiEEENS1_10collective13CollectiveMmaINS1_52MainloopSm100TmaUmmaWarpSpecializedBlockScaledSparseILi5ELi2ELi2ENS5_IJNS4_1CILi2EEENSA_ILi1EEESC_EEEEENS5_IJNSA_ILi256EEENSA_ILi128EEESF_EEENS5_IJNS_12float_e4m3_tENS_13float_ue8m0_tEEEENS5_IJNS4_6LayoutINS5_IJiNS5_IJSB_iEEEiEEENS5_IJlNS5_IJSC_SB_EEElEEEEENSL_INS5_IJNS5_IJSG_iEEESR_iEEENS5_IJNS5_IJSG_NSA_ILi16384EEEEEENS5_IJSC_lEEElEEEEENSL_INS5_IJNS5_IJNS5_IJNSA_ILi32EEENSA_ILi4EEEEEEiEEENS5_IJNS5_IJNSA_ILi64EEESZ_EEEiEEENS5_IJSC_iEEEEEENS5_IJNS5_IJNS5_IJNSA_ILi16EEESZ_EEEiEEENS5_IJNS5_IJNSA_ILi0EEESC_EEENSA_ILi512EEEEEENS5_IJS1A_iEEEEEEEEEEENS5_IJNS_12float_e2m1_tESJ_EEENS5_IJNS5_IJlSC_lEEES1G_EEENS4_8TiledMMAINS4_8MMA_AtomIJNS4_34SM100_MMA_MXF8F6F4_2x1SM_SS_SPARSEISI_NS_6detail23float_e2m1_unpacksmem_tEfSJ_Li256ELi128ELNS4_4UMMA5MajorE0ELS1S_0ELNS1R_7ScaleInE0ELS1T_0EEEEEENSL_INS5_IJSC_SC_SC_EEENS5_IJS1A_S1A_S1A_EEEEENS5_IJNS4_10UnderscoreES1Z_S1Z_EEEEENS5_IJNS4_18SM100_TMA_2SM_LOADES22_EEENS5_IJNS4_14ComposedLayoutINS4_7SwizzleILi3ELi4ELi3EEENS4_25smem_sparse_ptr_flag_bitsILi2ELi8EEENSL_INS5_IJNS5_IJSC_NSA_ILi8EEEEEENS5_IJSB_SG_EEEEEENS5_IJNS5_IJS1A_SF_EEESO_EEEEEEENSL_INS5_IJNS5_IJNS5_IJS10_SC_EEENS5_IJS12_SC_EEEEEESC_NS5_IJSZ_SC_EEEEEENS5_IJNS5_IJNS5_IJS18_S1C_EEES1B_EEES1A_NS5_IJSC_S1C_EEEEEEEEEEEvNS4_8identityENS5_IJS22_NS4_28SM100_TMA_2SM_LOAD_MULTICASTEEEENS5_IJNS24_IS26_NS4_18smem_ptr_flag_bitsILi8EEENSL_INS5_IJS29_SG_EEENS5_IJSG_SC_EEEEEEES2Q_EEEvS2S_EENS_8epilogue10collective18CollectiveEpilogueINS33_23Sm100TmaWarpSpecializedILi4ELi2ELi32ELb1ELb0EEEJNS5_IJSG_SG_SF_EEENS5_IJNSL_ISG_SC_EENSL_ISY_SC_EEEEENS_10bfloat16_tES1K_S3C_S1K_NS33_6fusion15FusionCallbacksIS37_NS3D_17LinearCombinationIS3C_fS3C_fLNS_15FloatRoundStyleE2EEES38_S3B_JEEENS4_5SM1004TMEM4LOAD26SM100_TMEM_LOAD_32dp32b32xENS4_13SM90_TMA_LOADENS24_INS25_ILi2ELi4ELi3EEENS2V_ILi16EEENSL_INS5_IJS29_SY_EEENS5_IJSY_SC_EEEEEEENS4_39AutoVectorizingCopyWithAssumedAlignmentILi128EEENS4_14SM90_TMA_STOREES3T_S3V_S3V_EEEvvEEEEvNT_6ParamsE)
        /*0050*/ 	.word	0x00000000


	//----- nvinfo : EIATTR_MIN_STACK_SIZE
	.align		4
.L_40:
        /*0054*/ 	.byte	0x04, 0x12
        /*0056*/ 	.short	(.L_42 - .L_41)
	.align		4
.L_41:
        /*0058*/ 	.word	index@(_ZN7cutlass13device_kernelINS_4gemm6kernel13GemmUniversalIN4cute5tupleIJiiiiEEENS1_10collective13CollectiveMmaINS1_52MainloopSm100TmaUmmaWarpSpecializedBlockScaledSparseILi5ELi2ELi2ENS5_IJNS4_1CILi2EEENSA_ILi1EEESC_EEEEENS5_IJNSA_ILi256EEENSA_ILi128EEESF_EEENS5_IJNS_12float_e4m3_tENS_13float_ue8m0_tEEEENS5_IJNS4_6LayoutINS5_IJiNS5_IJSB_iEEEiEEENS5_IJlNS5_IJSC_SB_EEElEEEEENSL_INS5_IJNS5_IJSG_iEEESR_iEEENS5_IJNS5_IJSG_NSA_ILi16384EEEEEENS5_IJSC_lEEElEEEEENSL_INS5_IJNS5_IJNS5_IJNSA_ILi32EEENSA_ILi4EEEEEEiEEENS5_IJNS5_IJNSA_ILi64EEESZ_EEEiEEENS5_IJSC_iEEEEEENS5_IJNS5_IJNS5_IJNSA_ILi16EEESZ_EEEiEEENS5_IJNS5_IJNSA_ILi0EEESC_EEENSA_ILi512EEEEEENS5_IJS1A_iEEEEEEEEEEENS5_IJNS_12float_e2m1_tESJ_EEENS5_IJNS5_IJlSC_lEEES1G_EEENS4_8TiledMMAINS4_8MMA_AtomIJNS4_34SM100_MMA_MXF8F6F4_2x1SM_SS_SPARSEISI_NS_6detail23float_e2m1_unpacksmem_tEfSJ_Li256ELi128ELNS4_4UMMA5MajorE0ELS1S_0ELNS1R_7ScaleInE0ELS1T_0EEEEEENSL_INS5_IJSC_SC_SC_EEENS5_IJS1A_S1A_S1A_EEEEENS5_IJNS4_10UnderscoreES1Z_S1Z_EEEEENS5_IJNS4_18SM100_TMA_2SM_LOADES22_EEENS5_IJNS4_14ComposedLayoutINS4_7SwizzleILi3ELi4ELi3EEENS4_25smem_sparse_ptr_flag_bitsILi2ELi8EEENSL_INS5_IJNS5_IJSC_NSA_ILi8EEEEEENS5_IJSB_SG_EEEEEENS5_IJNS5_IJS1A_SF_EEESO_EEEEEEENSL_INS5_IJNS5_IJNS5_IJS10_SC_EEENS5_IJS12_SC_EEEEEESC_NS5_IJSZ_SC_EEEEEENS5_IJNS5_IJNS5_IJS18_S1C_EEES1B_EEES1A_NS5_IJSC_S1C_EEEEEEEEEEEvNS4_8identityENS5_IJS22_NS4_28SM100_TMA_2SM_LOAD_MULTICASTEEEENS5_IJNS24_IS26_NS4_18smem_ptr_flag_bitsILi8EEENSL_INS5_IJS29_SG_EEENS5_IJSG_SC_EEEEEEES2Q_EEEvS2S_EENS_8epilogue10collective18CollectiveEpilogueINS33_23Sm100TmaWarpSpecializedILi4ELi2ELi32ELb1ELb0EEEJNS5_IJSG_SG_SF_EEENS5_IJNSL_ISG_SC_EENSL_ISY_SC_EEEEENS_10bfloat16_tES1K_S3C_S1K_NS33_6fusion15FusionCallbacksIS37_NS3D_17LinearCombinationIS3C_fS3C_fLNS_15FloatRoundStyleE2EEES38_S3B_JEEENS4_5SM1004TMEM4LOAD26SM100_TMEM_LOAD_32dp32b32xENS4_13SM90_TMA_LOADENS24_INS25_ILi2ELi4ELi3EEENS2V_ILi16EEENSL_INS5_IJS29_SY_EEENS5_IJSY_SC_EEEEEEENS4_39AutoVectorizingCopyWithAssumedAlignmentILi128EEENS4_14SM90_TMA_STOREES3T_S3V_S3V_EEEvvEEEEvNT_6ParamsE)
        /*005c*/ 	.word	0x00000000


	//----- nvinfo : EIATTR_MIN_STACK_SIZE
	.align		4
.L_42:
        /*0060*/ 	.byte	0x04, 0x12
        /*0062*/ 	.short	(.L_44 - .L_43)
	.align		4
.L_43:
        /*0064*/ 	.word	index@(_ZN7cutlass13device_kernelINS_9transform6kernel30SM90StructuredSparseCompressorIN4cute5tupleIJiiiiEEENS_12float_e4m3_tENS_6layout8RowMajorENS_21Sm1xxGemmSparseConfigINS4_11sparse_elemILi2ES7_EES9_NSB_ILi8EhEEEEEEEEvNT_6ParamsE)
        /*0068*/ 	.word	0x00000000
.L_44:


//--------------------- .nv.compat                --------------------------
	.section	.nv.compat,"",@"SHT_CUDA_COMPAT_INFO"
	.align	4
        /*0000*/ 	.byte	0x02, 0x09, 0x01, 0x00, 0x02, 0x02, 0x02, 0x00, 0x02, 0x05, 0x05, 0x00, 0x03, 0x07, 0x01, 0x01
        /*0010*/ 	.byte	0x02, 0x03, 0x01, 0x00, 0x02, 0x06, 0x01, 0x00, 0x04, 0x0b, 0x08, 0x00, 0x09, 0x00, 0x00, 0x00
        /*0020*/ 	.byte	0x00, 0x00, 0x00, 0x00


//--------------------- .nv.info._ZN7cutlass13device_kernelINS_4gemm6kernel13GemmUniversalIN4cute5tupleIJiiiiEEENS1_10collective13CollectiveMmaINS1_52MainloopSm100TmaUmmaWarpSpecializedBlockScaledSparseILi5ELi2ELi2ENS5_IJNS4_1CILi2EEENSA_ILi1EEESC_EEEEENS5_IJNSA_ILi256EEENSA_ILi128EEESF_EEENS5_IJNS_12float_e4m3_tENS_13float_ue8m0_tEEEENS5_IJNS4_6LayoutINS5_IJiNS5_IJSB_iEEEiEEENS5_IJlNS5_IJSC_SB_EEElEEEEENSL_INS5_IJNS5_IJSG_iEEESR_iEEENS5_IJNS5_IJSG_NSA_ILi16384EEEEEENS5_IJSC_lEEElEEEEENSL_INS5_IJNS5_IJNS5_IJNSA_ILi32EEENSA_ILi4EEEEEEiEEENS5_IJNS5_IJNSA_ILi64EEESZ_EEEiEEENS5_IJSC_iEEEEEENS5_IJNS5_IJNS5_IJNSA_ILi16EEESZ_EEEiEEENS5_IJNS5_IJNSA_ILi0EEESC_EEENSA_ILi512EEEEEENS5_IJS1A_iEEEEEEEEEEENS5_IJNS_12float_e2m1_tESJ_EEENS5_IJNS5_IJlSC_lEEES1G_EEENS4_8TiledMMAINS4_8MMA_AtomIJNS4_34SM100_MMA_MXF8F6F4_2x1SM_SS_SPARSEISI_NS_6detail23float_e2m1_unpacksmem_tEfSJ_Li256ELi128ELNS4_4UMMA5MajorE0ELS1S_0ELNS1R_7ScaleInE0ELS1T_0EEEEEENSL_INS5_IJSC_SC_SC_EEENS5_IJS1A_S1A_S1A_EEEEENS5_IJNS4_10UnderscoreES1Z_S1Z_EEEEENS5_IJNS4_18SM100_TMA_2SM_LOADES22_EEENS5_IJNS4_14ComposedLayoutINS4_7SwizzleILi3ELi4ELi3EEENS4_25smem_sparse_ptr_flag_bitsILi2ELi8EEENSL_INS5_IJNS5_IJSC_NSA_ILi8EEEEEENS5_IJSB_SG_EEEEEENS5_IJNS5_IJS1A_SF_EEESO_EEEEEEENSL_INS5_IJNS5_IJNS5_IJS10_SC_EEENS5_IJS12_SC_EEEEEESC_NS5_IJSZ_SC_EEEEEENS5_IJNS5_IJNS5_IJS18_S1C_EEES1B_EEES1A_NS5_IJSC_S1C_EEEEEEEEEEEvNS4_8identityENS5_IJS22_NS4_28SM100_TMA_2SM_LOAD_MULTICASTEEEENS5_IJNS24_IS26_NS4_18smem_ptr_flag_bitsILi8EEENSL_INS5_IJS29_SG_EEENS5_IJSG_SC_EEEEEEES2Q_EEEvS2S_EENS_8epilogue10collective18CollectiveEpilogueINS33_23Sm100TmaWarpSpecializedILi4ELi2ELi32ELb1ELb0EEEJNS5_IJSG_SG_SF_EEENS5_IJNSL_ISG_SC_EENSL_ISY_SC_EEEEENS_10bfloat16_tES1K_S3C_S1K_NS33_6fusion15FusionCallbacksIS37_NS3D_17LinearCombinationIS3C_fS3C_fLNS_15FloatRoundStyleE2EEES38_S3B_JEEENS4_5SM1004TMEM4LOAD26SM100_TMEM_LOAD_32dp32b32xENS4_13SM90_TMA_LOADENS24_INS25_ILi2ELi4ELi3EEENS2V_ILi16EEENSL_INS5_IJS29_SY_EEENS5_IJSY_SC_EEEEEEENS4_39AutoVectorizingCopyWithAssumedAlignmentILi128EEENS4_14SM90_TMA_STOREES3T_S3V_S3V_EEEvvEEEEvNT_6ParamsE --------------------------
	.section	.nv.info._ZN7cutlass13device_kernelINS_4gemm6kernel13GemmUniversalIN4cute5tupleIJiiiiEEENS1_10collective13CollectiveMmaINS1_52MainloopSm100TmaUmmaWarpSpecializedBlockScaledSparseILi5ELi2ELi2ENS5_IJNS4_1CILi2EEENSA_ILi1EEESC_EEEEENS5_IJNSA_ILi256EEENSA_ILi128EEESF_EEENS5_IJNS_12float_e4m3_tENS_13float_ue8m0_tEEEENS5_IJNS4_6LayoutINS5_IJiNS5_IJSB_iEEEiEEENS5_IJlNS5_IJSC_SB_EEElEEEEENSL_INS5_IJNS5_IJSG_iEEESR_iEEENS5_IJNS5_IJSG_NSA_ILi16384EEEEEENS5_IJSC_lEEElEEEEENSL_INS5_IJNS5_IJNS5_IJNSA_ILi32EEENSA_ILi4EEEEEEiEEENS5_IJNS5_IJNSA_ILi64EEESZ_EEEiEEENS5_IJSC_iEEEEEENS5_IJNS5_IJNS5_IJNSA_ILi16EEESZ_EEEiEEENS5_IJNS5_IJNSA_ILi0EEESC_EEENSA_ILi512EEEEEENS5_IJS1A_iEEEEEEEEEEENS5_IJNS_12float_e2m1_tESJ_EEENS5_IJNS5_IJlSC_lEEES1G_EEENS4_8TiledMMAINS4_8MMA_AtomIJNS4_34SM100_MMA_MXF8F6F4_2x1SM_SS_SPARSEISI_NS_6detail23float_e2m1_unpacksmem_tEfSJ_Li256ELi128ELNS4_4UMMA5MajorE0ELS1S_0ELNS1R_7ScaleInE0ELS1T_0EEEEEENSL_INS5_IJSC_SC_SC_EEENS5_IJS1A_S1A_S1A_EEEEENS5_IJNS4_10UnderscoreES1Z_S1Z_EEEEENS5_IJNS4_18SM100_TMA_2SM_LOADES22_EEENS5_IJNS4_14ComposedLayoutINS4_7SwizzleILi3ELi4ELi3EEENS4_25smem_sparse_ptr_flag_bitsILi2ELi8EEENSL_INS5_IJNS5_IJSC_NSA_ILi8EEEEEENS5_IJSB_SG_EEEEEENS5_IJNS5_IJS1A_SF_EEESO_EEEEEEENSL_INS5_IJNS5_IJNS5_IJS10_SC_EEENS5_IJS12_SC_EEEEEESC_NS5_IJSZ_SC_EEEEEENS5_IJNS5_IJNS5_IJS18_S1C_EEES1B_EEES1A_NS5_IJSC_S1C_EEEEEEEEEEEvNS4_8identityENS5_IJS22_NS4_28SM100_TMA_2SM_LOAD_MULTICASTEEEENS5_IJNS24_IS26_NS4_18smem_ptr_flag_bitsILi8EEENSL_INS5_IJS29_SG_EEENS5_IJSG_SC_EEEEEEES2Q_EEEvS2S_EENS_8epilogue10collective18CollectiveEpilogueINS33_23Sm100TmaWarpSpecializedILi4ELi2ELi32ELb1ELb0EEEJNS5_IJSG_SG_SF_EEENS5_IJNSL_ISG_SC_EENSL_ISY_SC_EEEEENS_10bfloat16_tES1K_S3C_S1K_NS33_6fusion15FusionCallbacksIS37_NS3D_17LinearCombinationIS3C_fS3C_fLNS_15FloatRoundStyleE2EEES38_S3B_JEEENS4_5SM1004TMEM4LOAD26SM100_TMEM_LOAD_32dp32b32xENS4_13SM90_TMA_LOADENS24_INS25_ILi2ELi4ELi3EEENS2V_ILi16EEENSL_INS5_IJS29_SY_EEENS5_IJSY_SC_EEEEEEENS4_39AutoVectorizingCopyWithAssumedAlignmentILi128EEENS4_14SM90_TMA_STOREES3T_S3V_S3V_EEEvvEEEEvNT_6ParamsE,"",@"SHT_CUDA_INFO"
	.sectionflags	@""
	.align	4


	//----- nvinfo : EIATTR_CUDA_API_VERSION
	.align		4
        /*0000*/ 	.byte	0x04, 0x37
        /*0002*/ 	.short	(.L_46 - .L_45)
.L_45:
        /*0004*/ 	.word	0x00000082


	//----- nvinfo : EIATTR_KPARAM_INFO
	.align		4
.L_46:
        /*0008*/ 	.byte	0x04, 0x17
        /*000a*/ 	.short	(.L_48 - .L_47)
.L_47:
        /*000c*/ 	.word	0x00000000
        /*0010*/ 	.short	0x0000
        /*0012*/ 	.short	0x0000
        /*0014*/ 	.byte	0x00, 0xf0, 0x01, 0x3a


	//----- nvinfo : EIATTR_AT_ENTRY_FRAGMENTS
	.align		4
.L_48:
        /*0018*/ 	.byte	0x04, 0x4f
        /*001a*/ 	.short	(.L_50 - .L_49)


	//   ....[0]....
.L_49:
        /*001c*/ 	.word	0x00000007


	//----- nvinfo : EIATTR_RESERVED_SMEM_USED
	.align		4
.L_50:
        /*0020*/ 	.byte	0x01, 0x41
	.zero		2


	//----- nvinfo : EIATTR_SPARSE_MMA_MASK
	.align		4
        /*0024*/ 	.byte	0x03, 0x50
        /*0026*/ 	.short	0x0040


	//----- nvinfo : EIATTR_TCGEN05_2CTA_USED
	.align		4
        /*0028*/ 	.byte	0x01, 0x52
	.zero		2


	//----- nvinfo : EIATTR_MAXREG_COUNT
	.align		4
        /*002c*/ 	.byte	0x03, 0x1b
        /*002e*/ 	.short	0x00ff


	//----- nvinfo : EIATTR_NUM_BARRIERS
	.align		4
        /*0030*/ 	.byte	0x02, 0x4c
        /*0032*/ 	.byte	0x07
	.zero		1


	//----- nvinfo : EIATTR_EXTERNS
	.align		4
        /*0034*/ 	.byte	0x04, 0x0f
        /*0036*/ 	.short	(.L_52 - .L_51)


	//   ....[0]....
	.align		4
.L_51:
        /*0038*/ 	.word	index@(__assertfail)


	//----- nvinfo : EIATTR_MERCURY_ISA_VERSION
	.align		4
.L_52:
        /*003c*/ 	.byte	0x03, 0x5f
        /*003e*/ 	.short	0x0101


	//----- nvinfo : EIATTR_INT_WARP_WIDE_INSTR_OFFSETS
	.align		4
        /*0040*/ 	.byte	0x04, 0x31
        /*0042*/ 	.short	(.L_54 - .L_53)


	//   ....[0]....
.L_53:
        /*0044*/ 	.word	0x00000d60


	//   ....[1]....
        /*0048*/ 	.word	0x00000e00


	//   ....[2]....
        /*004c*/ 	.word	0x00004280


	//   ....[3]....
        /*0050*/ 	.word	0x000042a0


	//   ....[4]....
        /*0054*/ 	.word	0x000042d0


	//   ....[5]....
        /*0058*/ 	.word	0x00004eb0


	//   ....[6]....
        /*005c*/ 	.word	0x00004f10


	//   ....[7]....
        /*0060*/ 	.word	0x00005010


	//   ....[8]....
        /*0064*/ 	.word	0x00005090


	//   ....[9]....
        /*0068*/ 	.word	0x00005190


	//   ....[10]....
        /*006c*/ 	.word	0x00005220


	//   ....[11]....
        /*0070*/ 	.word	0x00005320


	//   ....[12]....
        /*0074*/ 	.word	0x000053d0


	//----- nvinfo : EIATTR_COOP_GROUP_MASK_REGIDS
	.align		4
.L_54:
        /*0078*/ 	.byte	0x04, 0x29
        /*007a*/ 	.short	(.L_56 - .L_55)


	//   ....[0]....
.L_55:
        /*007c*/ 	.word	0xffffffff


	//   ....[1]....
        /*0080*/ 	.word	0xffffffff


	//   ....[2]....
        /*0084*/ 	.word	0xffffffff


	//   ....[3]....
        /*0088*/ 	.word	0xffffffff


	//   ....[4]....
        /*008c*/ 	.word	0xffffffff


	//   ....[5]....
        /*0090*/ 	.word	0xffffffff


	//   ....[6]....
        /*0094*/ 	.word	0xffffffff


	//   ....[7]....
        /*0098*/ 	.word	0xffffffff


	//   ....[8]....
        /*009c*/ 	.word	0xffffffff


	//   ....[9]....
        /*00a0*/ 	.word	0xffffffff


	//   ....[10]....
        /*00a4*/ 	.word	0xffffffff


	//   ....[11]....
        /*00a8*/ 	.word	0xffffffff


	//   ....[12]....
        /*00ac*/ 	.word	0xffffffff


	//   ....[13]....
        /*00b0*/ 	.word	0xffffffff


	//----- nvinfo : EIATTR_COOP_GROUP_INSTR_OFFSETS
	.align		4
.L_56:
        /*00b4*/ 	.byte	0x04, 0x28
        /*00b6*/ 	.short	(.L_58 - .L_57)


	//   ....[0]....
.L_57:
        /*00b8*/ 	.word	0x000000b0


	//   ....[1]....
        /*00bc*/ 	.word	0x000005b0


	//   ....[2]....
        /*00c0*/ 	.word	0x00000710


	//   ....[3]....
        /*00c4*/ 	.word	0x000008a0


	//   ....[4]....
        /*00c8*/ 	.word	0x00000990


	//   ....[5]....
        /*00cc*/ 	.word	0x00000af0


	//   ....[6]....
        /*00d0*/ 	.word	0x00000c40


	//   ....[7]....
        /*00d4*/ 	.word	0x00000e80


	//   ....[8]....
        /*00d8*/ 	.word	0x00001f00


	//   ....[9]....
        /*00dc*/ 	.word	0x00002e10


	//   ....[10]....
        /*00e0*/ 	.word	0x000032e0


	//   ....[11]....
        /*00e4*/ 	.word	0x00003310


	//   ....[12]....
        /*00e8*/ 	.word	0x00004180


	//   ....[13]....
        /*00ec*/ 	.word	0x00004390


	//----- nvinfo : EIATTR_VRC_CTA_INIT_COUNT
	.align		4
.L_58:
        /*00f0*/ 	.byte	0x02, 0x4a
        /*00f2*/ 	.byte	0x80
	.zero		1


	//----- nvinfo : EIATTR_SYSCALL_OFFSETS
	.align		4
        /*00f4*/ 	.byte	0x04, 0x46
        /*00f6*/ 	.short	(.L_60 - .L_59)


	//   ....[0]....
.L_59:
        /*00f8*/ 	.word	0x00006020


	//   ....[1]....
        /*00fc*/ 	.word	0x00006110


	//   ....[2]....
        /*0100*/ 	.word	0x000068e0


	//   ....[3]....
        /*0104*/ 	.word	0x00007560


	//   ....[4]....
        /*0108*/ 	.word	0x000081c0


	//   ....[5]....
        /*010c*/ 	.word	0x00008e20


	//----- nvinfo : EIATTR_MBARRIER_INSTR_OFFSETS
	.align		4
.L_60:
        /*0110*/ 	.byte	0x04, 0x39
        /*0112*/ 	.short	(.L_62 - .L_61)


	//   ....[0]....
.L_61:
        /*0114*/ 	.word	0x00000660
        /*0118*/ 	.word	0x000000ff
        /*011c*/ 	.word	0x00000000
        /*0120*/ 	.short	0x0100
        /*0122*/ 	.byte	0x04
	.zero		1


	//   ....[1]....
        /*0124*/ 	.word	0x00000670
        /*0128*/ 	.word	0x000000ff
        /*012c*/ 	.word	0x00000028
        /*0130*/ 	.short	0x0100
        /*0132*/ 	.byte	0x04
	.zero		1


	//   ....[2]....
        /*0134*/ 	.word	0x00000680
        /*0138*/ 	.word	0x000000ff
        /*013c*/ 	.word	0x00000008
        /*0140*/ 	.short	0x0100
        /*0142*/ 	.byte	0x04
	.zero		1


	//   ....[3]....
        /*0144*/ 	.word	0x00000690
        /*0148*/ 	.word	0x000000ff
        /*014c*/ 	.word	0x00000030
        /*0150*/ 	.short	0x0100
        /*0152*/ 	.byte	0x04
	.zero		1


	//   ....[4]....
        /*0154*/ 	.word	0x000006a0
        /*0158*/ 	.word	0x000000ff
        /*015c*/ 	.word	0x00000010
        /*0160*/ 	.short	0x0100
        /*0162*/ 	.byte	0x04
	.zero		1


	//   ....[5]....
        /*0164*/ 	.word	0x000006b0
        /*0168*/ 	.word	0x000000ff
        /*016c*/ 	.word	0x00000038
        /*0170*/ 	.short	0x0100
        /*0172*/ 	.byte	0x04
	.zero		1


	//   ....[6]....
        /*0174*/ 	.word	0x000006c0
        /*0178*/ 	.word	0x000000ff
        /*017c*/ 	.word	0x00000018
        /*0180*/ 	.short	0x0100
        /*0182*/ 	.byte	0x04
	.zero		1


	//   ....[7]....
        /*0184*/ 	.word	0x000006d0
        /*0188*/ 	.word	0x000000ff
        /*018c*/ 	.word	0x00000040
        /*0190*/ 	.short	0x0100
        /*0192*/ 	.byte	0x04
	.zero		1


	//   ....[8]....
        /*0194*/ 	.word	0x000006e0
        /*0198*/ 	.word	0x000000ff
        /*019c*/ 	.word	0x00000020
        /*01a0*/ 	.short	0x0100
        /*01a2*/ 	.byte	0x04
	.zero		1


	//   ....[9]....
        /*01a4*/ 	.word	0x000006f0
        /*01a8*/ 	.word	0x000000ff
        /*01ac*/ 	.word	0x00000048
        /*01b0*/ 	.short	0x0100
        /*01b2*/ 	.byte	0x04
	.zero		1


	//   ....[10]....
        /*01b4*/ 	.word	0x00000810
        /*01b8*/ 	.word	0x000000ff
        /*01bc*/ 	.word	0x00000050
        /*01c0*/ 	.short	0x0100
        /*01c2*/ 	.byte	0x04
	.zero		1


	//   ....[11]....
        /*01c4*/ 	.word	0x00000820
        /*01c8*/ 	.word	0x000000ff
        /*01cc*/ 	.word	0x00000070
        /*01d0*/ 	.short	0x0100
        /*01d2*/ 	.byte	0x04
	.zero		1


	//   ....[12]....
        /*01d4*/ 	.word	0x00000830
        /*01d8*/ 	.word	0x000000ff
        /*01dc*/ 	.word	0x00000058
        /*01e0*/ 	.short	0x0100
        /*01e2*/ 	.byte	0x04
	.zero		1


	//   ....[13]....
        /*01e4*/ 	.word	0x00000840
        /*01e8*/ 	.word	0x000000ff
        /*01ec*/ 	.word	0x00000078
        /*01f0*/ 	.short	0x0100
        /*01f2*/ 	.byte	0x04
	.zero		1


	//   ....[14]....
        /*01f4*/ 	.word	0x00000850
        /*01f8*/ 	.word	0x000000ff
        /*01fc*/ 	.word	0x00000060
        /*0200*/ 	.short	0x0100
        /*0202*/ 	.byte	0x04
	.zero		1


	//   ....[15]....
        /*0204*/ 	.word	0x00000860
        /*0208*/ 	.word	0x000000ff
        /*020c*/ 	.word	0x00000080
        /*0210*/ 	.short	0x0100
        /*0212*/ 	.byte	0x04
	.zero		1


	//   ....[16]....
        /*0214*/ 	.word	0x00000870
        /*0218*/ 	.word	0x000000ff
        /*021c*/ 	.word	0x00000068
        /*0220*/ 	.short	0x0100
        /*0222*/ 	.byte	0x04
	.zero		1


	//   ....[17]....
        /*0224*/ 	.word	0x00000880
        /*0228*/ 	.word	0x000000ff
        /*022c*/ 	.word	0x00000088
        /*0230*/ 	.short	0x0100
        /*0232*/ 	.byte	0x04
	.zero		1


	//   ....[18]....
        /*0234*/ 	.word	0x00000960
        /*0238*/ 	.word	0x000000ff
        /*023c*/ 	.word	0x00000090
        /*0240*/ 	.short	0x0100
        /*0242*/ 	.byte	0x06
	.zero		1


	//   ....[19]....
        /*0244*/ 	.word	0x00000970
        /*0248*/ 	.word	0x000000ff
        /*024c*/ 	.word	0x00000098
        /*0250*/ 	.short	0x0100
        /*0252*/ 	.byte	0x06
	.zero		1


	//   ....[20]....
        /*0254*/ 	.word	0x00000aa0
        /*0258*/ 	.word	0x000000ff
        /*025c*/ 	.word	0x000000a0
        /*0260*/ 	.short	0x0100
        /*0262*/ 	.byte	0x06
	.zero		1


	//   ....[21]....
        /*0264*/ 	.word	0x00000ab0
        /*0268*/ 	.word	0x000000ff
        /*026c*/ 	.word	0x000000b0
        /*0270*/ 	.short	0x0100
        /*0272*/ 	.byte	0x06
	.zero		1


	//   ....[22]....
        /*0274*/ 	.word	0x00000ac0
        /*0278*/ 	.word	0x000000ff
        /*027c*/ 	.word	0x000000a8
        /*0280*/ 	.short	0x0100
        /*0282*/ 	.byte	0x06
	.zero		1


	//   ....[23]....
        /*0284*/ 	.word	0x00000ad0
        /*0288*/ 	.word	0x000000ff
        /*028c*/ 	.word	0x000000b8
        /*0290*/ 	.short	0x0100
        /*0292*/ 	.byte	0x06
	.zero		1


	//   ....[24]....
        /*0294*/ 	.word	0x00000bf0
        /*0298*/ 	.word	0x000000ff
        /*029c*/ 	.word	0x000000c0
        /*02a0*/ 	.short	0x0100
        /*02a2*/ 	.byte	0x04
	.zero		1


	//   ....[25]....
        /*02a4*/ 	.word	0x00000c00
        /*02a8*/ 	.word	0x000000ff
        /*02ac*/ 	.word	0x000000d0
        /*02b0*/ 	.short	0x0100
        /*02b2*/ 	.byte	0x04
	.zero		1


	//   ....[26]....
        /*02b4*/ 	.word	0x00000c10
        /*02b8*/ 	.word	0x000000ff
        /*02bc*/ 	.word	0x000000c8
        /*02c0*/ 	.short	0x0100
        /*02c2*/ 	.byte	0x04
	.zero		1


	//   ....[27]....
        /*02c4*/ 	.word	0x00000c20
        /*02c8*/ 	.word	0x000000ff
        /*02cc*/ 	.word	0x000000d8
        /*02d0*/ 	.short	0x0100
        /*02d2*/ 	.byte	0x04
	.zero		1


	//   ....[28]....
        /*02d4*/ 	.word	0x00000d10
        /*02d8*/ 	.word	0x000000ff
        /*02dc*/ 	.word	0x000000e0
        /*02e0*/ 	.short	0x0100
        /*02e2*/ 	.byte	0x04
	.zero		1


	//   ....[29]....
        /*02e4*/ 	.word	0x00000d20
        /*02e8*/ 	.word	0x000000ff
        /*02ec*/ 	.word	0x000000f0
        /*02f0*/ 	.short	0x0100
        /*02f2*/ 	.byte	0x04
	.zero		1


	//   ....[30]....
        /*02f4*/ 	.word	0x00000d30
        /*02f8*/ 	.word	0x000000ff
        /*02fc*/ 	.word	0x000000e8
        /*0300*/ 	.short	0x0100
        /*0302*/ 	.byte	0x04
	.zero		1


	//   ....[31]....
        /*0304*/ 	.word	0x00000d40
        /*0308*/ 	.word	0x000000ff
        /*030c*/ 	.word	0x000000f8
        /*0310*/ 	.short	0x0100
        /*0312*/ 	.byte	0x04
	.zero		1


	//   ....[32]....
        /*0314*/ 	.word	0x00000e40
        /*0318*/ 	.word	0x000000ff
        /*031c*/ 	.word	0x00000100
        /*0320*/ 	.short	0x0100
        /*0322*/ 	.byte	0x06
	.zero		1


	//   ....[33]....
        /*0324*/ 	.word	0x000018e0
        /*0328*/ 	.word	0x00000003
        /*032c*/ 	.word	0x000000f0
        /*0330*/ 	.short	0x010a
        /*0332*/ 	.byte	0xff
	.zero		1


	//   ....[34]....
        /*0334*/ 	.word	0x00001910
        /*0338*/ 	.word	0x00000003
        /*033c*/ 	.word	0x000000e0
        /*0340*/ 	.short	0x0101
        /*0342*/ 	.byte	0xff
	.zero		1


	//   ....[35]....
        /*0344*/ 	.word	0x00001990
        /*0348*/ 	.word	0x000000ff
        /*034c*/ 	.word	0x00000028
        /*0350*/ 	.short	0x010a
        /*0352*/ 	.byte	0x04
	.zero		1


	//   ....[36]....
        /*0354*/ 	.word	0x00001b20
        /*0358*/ 	.word	0x000000ff
        /*035c*/ 	.word	0x00000028
        /*0360*/ 	.short	0x010a
        /*0362*/ 	.byte	0x07
	.zero		1


	//   ....[37]....
        /*0364*/ 	.word	0x00001bf0
        /*0368*/ 	.word	0x000000ff
        /*036c*/ 	.word	0x00000028
        /*0370*/ 	.short	0x010a
        /*0372*/ 	.byte	0x04
	.zero		1


	//   ....[38]....
        /*0374*/ 	.word	0x00001ee0
        /*0378*/ 	.word	0x000000ff
        /*037c*/ 	.word	0x00000098
        /*0380*/ 	.short	0x0101
        /*0382*/ 	.byte	0x06
	.zero		1


	//   ....[39]....
        /*0384*/ 	.word	0x00001f10
        /*0388*/ 	.word	0x00000003
        /*038c*/ 	.word	0x000000a0
        /*0390*/ 	.short	0x010a
        /*0392*/ 	.byte	0xff
	.zero		1


	//   ....[40]....
        /*0394*/ 	.word	0x00002060
        /*0398*/ 	.word	0x00000000
        /*039c*/ 	.word	0x00000000
        /*03a0*/ 	.short	0x0101
        /*03a2*/ 	.byte	0xff
	.zero		1


	//   ....[41]....
        /*03a4*/ 	.word	0x00002600
        /*03a8*/ 	.word	0x000000ff
        /*03ac*/ 	.word	0x00000000
        /*03b0*/ 	.short	0x010a
        /*03b2*/ 	.byte	0x04
	.zero		1


	//   ....[42]....
        /*03b4*/ 	.word	0x00002690
        /*03b8*/ 	.word	0x000000ff
        /*03bc*/ 	.word	0x00000000
        /*03c0*/ 	.short	0x010a
        /*03c2*/ 	.byte	0x05
	.zero		1


	//   ....[43]....
        /*03c4*/ 	.word	0x00002720
        /*03c8*/ 	.word	0x000000ff
        /*03cc*/ 	.word	0x00000000
        /*03d0*/ 	.short	0x010a
        /*03d2*/ 	.byte	0x05
	.zero		1


	//   ....[44]....
        /*03d4*/ 	.word	0x000027b0
        /*03d8*/ 	.word	0x000000ff
        /*03dc*/ 	.word	0x00000000
        /*03e0*/ 	.short	0x010a
        /*03e2*/ 	.byte	0x05
	.zero		1


	//   ....[45]....
        /*03e4*/ 	.word	0x00002850
        /*03e8*/ 	.word	0x00000000
        /*03ec*/ 	.word	0x00000000
        /*03f0*/ 	.short	0x010a
        /*03f2*/ 	.byte	0xff
	.zero		1


	//   ....[46]....
        /*03f4*/ 	.word	0x00002970
        /*03f8*/ 	.word	0x00000002
        /*03fc*/ 	.word	0x000000e0
        /*0400*/ 	.short	0x010a
        /*0402*/ 	.byte	0xff
	.zero		1


	//   ....[47]....
        /*0404*/ 	.word	0x000029d0
        /*0408*/ 	.word	0x00000004
        /*040c*/ 	.word	0x00000000
        /*0410*/ 	.short	0x0101
        /*0412*/ 	.byte	0xff
	.zero		1


	//   ....[48]....
        /*0414*/ 	.word	0x000029f0
        /*0418*/ 	.word	0x000000ff
        /*041c*/ 	.word	0x000000b0
        /*0420*/ 	.short	0x010a
        /*0422*/ 	.byte	0x04
	.zero		1


	//   ....[49]....
        /*0424*/ 	.word	0x00002b10
        /*0428*/ 	.word	0x00000002
        /*042c*/ 	.word	0x000000a0
        /*0430*/ 	.short	0x010a
        /*0432*/ 	.byte	0xff
	.zero		1


	//   ....[50]....
        /*0434*/ 	.word	0x00002c20
        /*0438*/ 	.word	0x00000002
        /*043c*/ 	.word	0x00000000
        /*0440*/ 	.short	0x0101
        /*0442*/ 	.byte	0xff
	.zero		1


	//   ....[51]....
        /*0444*/ 	.word	0x00002cb0
        /*0448*/ 	.word	0x000000ff
        /*044c*/ 	.word	0x000000b0
        /*0450*/ 	.short	0x0106
        /*0452*/ 	.byte	0x04
	.zero		1


	//   ....[52]....
        /*0454*/ 	.word	0x00002cd0
        /*0458*/ 	.word	0x000000ff
        /*045c*/ 	.word	0x000000b0
        /*0460*/ 	.short	0x010a
        /*0462*/ 	.byte	0x04
	.zero		1


	//   ....[53]....
        /*0464*/ 	.word	0x00002d60
        /*0468*/ 	.word	0x000000ff
        /*046c*/ 	.word	0x000000b0
        /*0470*/ 	.short	0x0106
        /*0472*/ 	.byte	0x07
	.zero		1


	//   ....[54]....
        /*0474*/ 	.word	0x00002da0
        /*0478*/ 	.word	0x00000000
        /*047c*/ 	.word	0x000000b0
        /*0480*/ 	.short	0x010a
        /*0482*/ 	.byte	0xff
	.zero		1


	//   ....[55]....
        /*0484*/ 	.word	0x00002fe0
        /*0488*/ 	.word	0x000000ff
        /*048c*/ 	.word	0x00000008
        /*0490*/ 	.short	0x010a
        /*0492*/ 	.byte	0x05
	.zero		1


	//   ....[56]....
        /*0494*/ 	.word	0x00003000
        /*0498*/ 	.word	0x000000ff
        /*049c*/ 	.word	0x00000008
        /*04a0*/ 	.short	0x010a
        /*04a2*/ 	.byte	0x05
	.zero		1


	//   ....[57]....
        /*04a4*/ 	.word	0x00003190
        /*04a8*/ 	.word	0x000000ff
        /*04ac*/ 	.word	0x00000008
        /*04b0*/ 	.short	0x010a
        /*04b2*/ 	.byte	0x05
	.zero		1


	//   ....[58]....
        /*04b4*/ 	.word	0x000031b0
        /*04b8*/ 	.word	0x000000ff
        /*04bc*/ 	.word	0x00000008
        /*04c0*/ 	.short	0x010a
        /*04c2*/ 	.byte	0x05
	.zero		1


	//   ....[59]....
        /*04c4*/ 	.word	0x00003270
        /*04c8*/ 	.word	0x000000ff
        /*04cc*/ 	.word	0x00000000
        /*04d0*/ 	.short	0x0101
        /*04d2*/ 	.byte	0x04
	.zero		1


	//   ....[60]....
        /*04d4*/ 	.word	0x00003870
        /*04d8*/ 	.word	0x00000000
        /*04dc*/ 	.word	0x000000a0
        /*04e0*/ 	.short	0x010a
        /*04e2*/ 	.byte	0xff
	.zero		1


	//   ....[61]....
        /*04e4*/ 	.word	0x00003930
        /*04e8*/ 	.word	0x00000000
        /*04ec*/ 	.word	0x00000000
        /*04f0*/ 	.short	0x0101
        /*04f2*/ 	.byte	0xff
	.zero		1


	//   ....[62]....
        /*04f4*/ 	.word	0x000039f0
        /*04f8*/ 	.word	0x000000ff
        /*04fc*/ 	.word	0x00000000
        /*0500*/ 	.short	0x010a
        /*0502*/ 	.byte	0x04
	.zero		1


	//   ....[63]....
        /*0504*/ 	.word	0x00003a00
        /*0508*/ 	.word	0x000000ff
        /*050c*/ 	.word	0x000000d0
        /*0510*/ 	.short	0x010a
        /*0512*/ 	.byte	0x3c
	.zero		1


	//   ....[64]....
        /*0514*/ 	.word	0x00003ac0
        /*0518*/ 	.word	0x000000ff
        /*051c*/ 	.word	0x00000000
        /*0520*/ 	.short	0x010a
        /*0522*/ 	.byte	0x07
	.zero		1


	//   ....[65]....
        /*0524*/ 	.word	0x00003bf0
        /*0528*/ 	.word	0x000000ff
        /*052c*/ 	.word	0x00000000
        /*0530*/ 	.short	0x010a
        /*0532*/ 	.byte	0x04
	.zero		1


	//   ....[66]....
        /*0534*/ 	.word	0x00003f90
        /*0538*/ 	.word	0x000000ff
        /*053c*/ 	.word	0x00000000
        /*0540*/ 	.short	0x010a
        /*0542*/ 	.byte	0x04
	.zero		1


	//   ....[67]....
        /*0544*/ 	.word	0x00004030
        /*0548*/ 	.word	0x00000000
        /*054c*/ 	.word	0x00000000
        /*0550*/ 	.short	0x010a
        /*0552*/ 	.byte	0xff
	.zero		1


	//   ....[68]....
        /*0554*/ 	.word	0x00004070
        /*0558*/ 	.word	0x00000000
        /*055c*/ 	.word	0x00000000
        /*0560*/ 	.short	0x010a
        /*0562*/ 	.byte	0xff
	.zero		1


	//   ....[69]....
        /*0564*/ 	.word	0x000040e0
        /*0568*/ 	.word	0x000000ff
        /*056c*/ 	.word	0x00000000
        /*0570*/ 	.short	0x0101
        /*0572*/ 	.byte	0x04
	.zero		1


	//   ....[70]....
        /*0574*/ 	.word	0x00004120
        /*0578*/ 	.word	0x000000ff
        /*057c*/ 	.word	0x00000100
        /*0580*/ 	.short	0x010a
        /*0582*/ 	.byte	0x24
	.zero		1


	//   ....[71]....
        /*0584*/ 	.word	0x00004170
        /*0588*/ 	.word	0x000000ff
        /*058c*/ 	.word	0x00000000
        /*0590*/ 	.short	0x0101
        /*0592*/ 	.byte	0x04
	.zero		1


	//   ....[72]....
        /*0594*/ 	.word	0x00004670
        /*0598*/ 	.word	0x00000008
        /*059c*/ 	.word	0x000000a0
        /*05a0*/ 	.short	0x010a
        /*05a2*/ 	.byte	0xff
	.zero		1


	//   ....[73]....
        /*05a4*/ 	.word	0x000047e0
        /*05a8*/ 	.word	0x00000000
        /*05ac*/ 	.word	0x00000000
        /*05b0*/ 	.short	0x0101
        /*05b2*/ 	.byte	0xff
	.zero		1


	//   ....[74]....
        /*05b4*/ 	.word	0x00004cc0
        /*05b8*/ 	.word	0x000000ff
        /*05bc*/ 	.word	0x00000098
        /*05c0*/ 	.short	0x010a
        /*05c2*/ 	.byte	0x15
	.zero		1


	//   ....[75]....
        /*05c4*/ 	.word	0x00004e50
        /*05c8*/ 	.word	0x000000ff
        /*05cc*/ 	.word	0x00000070
        /*05d0*/ 	.short	0x010a
        /*05d2*/ 	.byte	0x15
	.zero		1


	//   ....[76]....
        /*05d4*/ 	.word	0x00004fb0
        /*05d8*/ 	.word	0x000000ff
        /*05dc*/ 	.word	0x00000050
        /*05e0*/ 	.short	0x010b
        /*05e2*/ 	.byte	0x15
	.zero		1


	//   ....[77]....
        /*05e4*/ 	.word	0x00004fd0
        /*05e8*/ 	.word	0x000000ff
        /*05ec*/ 	.word	0x00000000
        /*05f0*/ 	.short	0x0101
        /*05f2*/ 	.byte	0x04
	.zero		1


	//   ....[78]....
        /*05f4*/ 	.word	0x00004fe0
        /*05f8*/ 	.word	0x000000ff
        /*05fc*/ 	.word	0x00000078
        /*0600*/ 	.short	0x010a
        /*0602*/ 	.byte	0x15
	.zero		1


	//   ....[79]....
        /*0604*/ 	.word	0x00005130
        /*0608*/ 	.word	0x000000ff
        /*060c*/ 	.word	0x00000058
        /*0610*/ 	.short	0x010b
        /*0612*/ 	.byte	0x15
	.zero		1


	//   ....[80]....
        /*0614*/ 	.word	0x00005150
        /*0618*/ 	.word	0x000000ff
        /*061c*/ 	.word	0x00000000
        /*0620*/ 	.short	0x0101
        /*0622*/ 	.byte	0x04
	.zero		1


	//   ....[81]....
        /*0624*/ 	.word	0x00005160
        /*0628*/ 	.word	0x000000ff
        /*062c*/ 	.word	0x00000080
        /*0630*/ 	.short	0x010a
        /*0632*/ 	.byte	0x15
	.zero		1


	//   ....[82]....
        /*0634*/ 	.word	0x000052c0
        /*0638*/ 	.word	0x000000ff
        /*063c*/ 	.word	0x00000060
        /*0640*/ 	.short	0x010b
        /*0642*/ 	.byte	0x15
	.zero		1


	//   ....[83]....
        /*0644*/ 	.word	0x000052e0
        /*0648*/ 	.word	0x000000ff
        /*064c*/ 	.word	0x00000000
        /*0650*/ 	.short	0x0101
        /*0652*/ 	.byte	0x04
	.zero		1


	//   ....[84]....
        /*0654*/ 	.word	0x000052f0
        /*0658*/ 	.word	0x000000ff
        /*065c*/ 	.word	0x00000088
        /*0660*/ 	.short	0x010a
        /*0662*/ 	.byte	0x15
	.zero		1


	//   ....[85]....
        /*0664*/ 	.word	0x000054e0
        /*0668*/ 	.word	0x000000ff
        /*066c*/ 	.word	0x00000068
        /*0670*/ 	.short	0x010b
        /*0672*/ 	.byte	0x15
	.zero		1


	//   ....[86]....
        /*0674*/ 	.word	0x000054f0
        /*0678*/ 	.word	0x000000ff
        /*067c*/ 	.word	0x00000000
        /*0680*/ 	.short	0x0101
        /*0682*/ 	.byte	0x26
	.zero		1


	//   ....[87]....
        /*0684*/ 	.word	0x00005520
        /*0688*/ 	.word	0x000000ff
        /*068c*/ 	.word	0x00000070
        /*0690*/ 	.short	0x010a
        /*0692*/ 	.byte	0x15
	.zero		1


	//   ....[88]....
        /*0694*/ 	.word	0x00005540
        /*0698*/ 	.word	0x000000ff
        /*069c*/ 	.word	0x00000078
        /*06a0*/ 	.short	0x010a
        /*06a2*/ 	.byte	0x15
	.zero		1


	//   ....[89]....
        /*06a4*/ 	.word	0x00005560
        /*06a8*/ 	.word	0x000000ff
        /*06ac*/ 	.word	0x00000080
        /*06b0*/ 	.short	0x010a
        /*06b2*/ 	.byte	0x15
	.zero		1


	//   ....[90]....
        /*06b4*/ 	.word	0x000055a0
        /*06b8*/ 	.word	0x00000000
        /*06bc*/ 	.word	0x00000088
        /*06c0*/ 	.short	0x010a
        /*06c2*/ 	.byte	0xff
	.zero		1


	//   ....[91]....
        /*06c4*/ 	.word	0x000058b0
        /*06c8*/ 	.word	0x00000003
        /*06cc*/ 	.word	0x000000a0
        /*06d0*/ 	.short	0x010a
        /*06d2*/ 	.byte	0xff
	.zero		1


	//   ....[92]....
        /*06d4*/ 	.word	0x00005a30
        /*06d8*/ 	.word	0x00000000
        /*06dc*/ 	.word	0x00000000
        /*06e0*/ 	.short	0x0101
        /*06e2*/ 	.byte	0xff
	.zero		1


	//   ....[93]....
        /*06e4*/ 	.word	0x000065a0
        /*06e8*/ 	.word	0x000000ff
        /*06ec*/ 	.word	0x00000050
        /*06f0*/ 	.short	0x010a
        /*06f2*/ 	.byte	0x2b
	.zero		1


	//   ....[94]....
        /*06f4*/ 	.word	0x000065e0
        /*06f8*/ 	.word	0x00000063
        /*06fc*/ 	.word	0x000000c0
        /*0700*/ 	.short	0x010a
        /*0702*/ 	.byte	0xff
	.zero		1


	//   ....[95]....
        /*0704*/ 	.word	0x000066d0
        /*0708*/ 	.word	0x000000ff
        /*070c*/ 	.word	0x00000050
        /*0710*/ 	.short	0x010a
        /*0712*/ 	.byte	0x2b
	.zero		1


	//   ....[96]....
        /*0714*/ 	.word	0x000067c0
        /*0718*/ 	.word	0x00000063
        /*071c*/ 	.word	0x000000c0
        /*0720*/ 	.short	0x010a
        /*0722*/ 	.byte	0xff
	.zero		1


	//   ....[97]....
        /*0724*/ 	.word	0x00007290
        /*0728*/ 	.word	0x00000000
        /*072c*/ 	.word	0x00000000
        /*0730*/ 	.short	0x0101
        /*0732*/ 	.byte	0xff
	.zero		1


	//   ....[98]....
        /*0734*/ 	.word	0x000072a0
        /*0738*/ 	.word	0x00000003
        /*073c*/ 	.word	0x00000050
        /*0740*/ 	.short	0x010a
        /*0742*/ 	.byte	0xff
	.zero		1


	//   ....[99]....
        /*0744*/ 	.word	0x00007380
        /*0748*/ 	.word	0x00000003
        /*074c*/ 	.word	0x00000050
        /*0750*/ 	.short	0x010a
        /*0752*/ 	.byte	0xff
	.zero		1


	//   ....[100]....
        /*0754*/ 	.word	0x00007ef0
        /*0758*/ 	.word	0x0000003d
        /*075c*/ 	.word	0x00000000
        /*0760*/ 	.short	0x0101
        /*0762*/ 	.byte	0xff
	.zero		1


	//   ....[101]....
        /*0764*/ 	.word	0x00007f10
        /*0768*/ 	.word	0x0000003e
        /*076c*/ 	.word	0x00000050
        /*0770*/ 	.short	0x010a
        /*0772*/ 	.byte	0xff
	.zero		1


	//   ....[102]....
        /*0774*/ 	.word	0x00007fe0
        /*0778*/ 	.word	0x0000003e
        /*077c*/ 	.word	0x00000050
        /*0780*/ 	.short	0x010a
        /*0782*/ 	.byte	0xff
	.zero		1


	//   ....[103]....
        /*0784*/ 	.word	0x00008b50
        /*0788*/ 	.word	0x0000003d
        /*078c*/ 	.word	0x00000000
        /*0790*/ 	.short	0x0101
        /*0792*/ 	.byte	0xff
	.zero		1


	//   ....[104]....
        /*0794*/ 	.word	0x00008b70
        /*0798*/ 	.word	0x0000003e
        /*079c*/ 	.word	0x00000050
        /*07a0*/ 	.short	0x010a
        /*07a2*/ 	.byte	0xff
	.zero		1


	//   ....[105]....
        /*07a4*/ 	.word	0x00008c40
        /*07a8*/ 	.word	0x0000003e
        /*07ac*/ 	.word	0x00000050
        /*07b0*/ 	.short	0x010a
        /*07b2*/ 	.byte	0xff
	.zero		1


	//   ....[106]....
        /*07b4*/ 	.word	0x00009030
        /*07b8*/ 	.word	0x00000063
        /*07bc*/ 	.word	0x00000000
        /*07c0*/ 	.short	0x0101
        /*07c2*/ 	.byte	0xff
	.zero		1


	//   ....[107]....
        /*07c4*/ 	.word	0x00009800
        /*07c8*/ 	.word	0x00000002
        /*07cc*/ 	.word	0x00000000
        /*07d0*/ 	.short	0x0101
        /*07d2*/ 	.byte	0xff
	.zero		1


	//   ....[108]....
        /*07d4*/ 	.word	0x00009a90
        /*07d8*/ 	.word	0x000000ff
        /*07dc*/ 	.word	0x00000000
        /*07e0*/ 	.short	0x0101
        /*07e2*/ 	.byte	0x04
	.zero		1


	//   ....[109]....
        /*07e4*/ 	.word	0x00009ab0
        /*07e8*/ 	.word	0x00000003
        /*07ec*/ 	.word	0x000000f0
        /*07f0*/ 	.short	0x010a
        /*07f2*/ 	.byte	0xff
	.zero		1


	//   ....[110]....
        /*07f4*/ 	.word	0x00009b10
        /*07f8*/ 	.word	0x00000000
        /*07fc*/ 	.word	0x00000028
        /*0800*/ 	.short	0x010a
        /*0802*/ 	.byte	0xff
	.zero		1


	//   ....[111]....
        /*0804*/ 	.word	0x00009b60
        /*0808*/ 	.word	0x00000003
        /*080c*/ 	.word	0x000000a0
        /*0810*/ 	.short	0x010a
        /*0812*/ 	.byte	0xff
	.zero		1


	//   ....[112]....
        /*0814*/ 	.word	0x00009bc0
        /*0818*/ 	.word	0x00000000
        /*081c*/ 	.word	0x00000000
        /*0820*/ 	.short	0x010a
        /*0822*/ 	.byte	0xff
	.zero		1


	//   ....[113]....
        /*0824*/ 	.word	0x00009c20
        /*0828*/ 	.word	0x00000000
        /*082c*/ 	.word	0x00000000
        /*0830*/ 	.short	0x010a
        /*0832*/ 	.byte	0xff
	.zero		1


	//   ....[114]....
        /*0834*/ 	.word	0x00009c80
        /*0838*/ 	.word	0x00000000
        /*083c*/ 	.word	0x00000000
        /*0840*/ 	.short	0x010a
        /*0842*/ 	.byte	0xff
	.zero		1


	//   ....[115]....
        /*0844*/ 	.word	0x00009ce0
        /*0848*/ 	.word	0x00000000
        /*084c*/ 	.word	0x00000000
        /*0850*/ 	.short	0x010a
        /*0852*/ 	.byte	0xff
	.zero		1


	//   ....[116]....
        /*0854*/ 	.word	0x00009d30
        /*0858*/ 	.word	0x00000002
        /*085c*/ 	.word	0x000000e0
        /*0860*/ 	.short	0x010a
        /*0862*/ 	.byte	0xff
	.zero		1


	//   ....[117]....
        /*0864*/ 	.word	0x00009d90
        /*0868*/ 	.word	0x00000002
        /*086c*/ 	.word	0x000000b0
        /*0870*/ 	.short	0x010a
        /*0872*/ 	.byte	0xff
	.zero		1


	//   ....[118]....
        /*0874*/ 	.word	0x00009de0
        /*0878*/ 	.word	0x00000002
        /*087c*/ 	.word	0x000000a0
        /*0880*/ 	.short	0x010a
        /*0882*/ 	.byte	0xff
	.zero		1


	//   ....[119]....
        /*0884*/ 	.word	0x00009e40
        /*0888*/ 	.word	0x00000000
        /*088c*/ 	.word	0x000000b0
        /*0890*/ 	.short	0x010a
        /*0892*/ 	.byte	0xff
	.zero		1


	//   ....[120]....
        /*0894*/ 	.word	0x00009ea0
        /*0898*/ 	.word	0x00000000
        /*089c*/ 	.word	0x00000008
        /*08a0*/ 	.short	0x010a
        /*08a2*/ 	.byte	0xff
	.zero		1


	//   ....[121]....
        /*08a4*/ 	.word	0x00009f90
        /*08a8*/ 	.word	0x00000000
        /*08ac*/ 	.word	0x00000008
        /*08b0*/ 	.short	0x010a
        /*08b2*/ 	.byte	0xff
	.zero		1


	//   ....[122]....
        /*08b4*/ 	.word	0x00009fe0
        /*08b8*/ 	.word	0x00000000
        /*08bc*/ 	.word	0x000000a0
        /*08c0*/ 	.short	0x010a
        /*08c2*/ 	.byte	0xff
	.zero		1


	//   ....[123]....
        /*08c4*/ 	.word	0x0000a040
        /*08c8*/ 	.word	0x00000000
        /*08cc*/ 	.word	0x000000d0
        /*08d0*/ 	.short	0x010a
        /*08d2*/ 	.byte	0xff
	.zero		1


	//   ....[124]....
        /*08d4*/ 	.word	0x0000a0a0
        /*08d8*/ 	.word	0x00000000
        /*08dc*/ 	.word	0x00000000
        /*08e0*/ 	.short	0x010a
        /*08e2*/ 	.byte	0xff
	.zero		1


	//   ....[125]....
        /*08e4*/ 	.word	0x0000a100
        /*08e8*/ 	.word	0x00000000
        /*08ec*/ 	.word	0x00000000
        /*08f0*/ 	.short	0x010a
        /*08f2*/ 	.byte	0xff
	.zero		1


	//   ....[126]....
        /*08f4*/ 	.word	0x0000a160
        /*08f8*/ 	.word	0x00000000
        /*08fc*/ 	.word	0x00000100
        /*0900*/ 	.short	0x010a
        /*0902*/ 	.byte	0xff
	.zero		1


	//   ....[127]....
        /*0904*/ 	.word	0x0000a1b0
        /*0908*/ 	.word	0x00000008
        /*090c*/ 	.word	0x000000a0
        /*0910*/ 	.short	0x010a
        /*0912*/ 	.byte	0xff
	.zero		1


	//   ....[128]....
        /*0914*/ 	.word	0x0000a210
        /*0918*/ 	.word	0x00000000
        /*091c*/ 	.word	0x00000098
        /*0920*/ 	.short	0x010a
        /*0922*/ 	.byte	0xff
	.zero		1


	//   ....[129]....
        /*0924*/ 	.word	0x0000a270
        /*0928*/ 	.word	0x00000005
        /*092c*/ 	.word	0x00000070
        /*0930*/ 	.short	0x010a
        /*0932*/ 	.byte	0xff
	.zero		1


	//   ....[130]....
        /*0934*/ 	.word	0x0000a2d0
        /*0938*/ 	.word	0x00000005
        /*093c*/ 	.word	0x00000078
        /*0940*/ 	.short	0x010a
        /*0942*/ 	.byte	0xff
	.zero		1


	//   ....[131]....
        /*0944*/ 	.word	0x0000a330
        /*0948*/ 	.word	0x00000005
        /*094c*/ 	.word	0x00000080
        /*0950*/ 	.short	0x010a
        /*0952*/ 	.byte	0xff
	.zero		1


	//   ....[132]....
        /*0954*/ 	.word	0x0000a390
        /*0958*/ 	.word	0x00000005
        /*095c*/ 	.word	0x00000088
        /*0960*/ 	.short	0x010a
        /*0962*/ 	.byte	0xff
	.zero		1


	//   ....[133]....
        /*0964*/ 	.word	0x0000a3f0
        /*0968*/ 	.word	0x00000000
        /*096c*/ 	.word	0x00000070
        /*0970*/ 	.short	0x010a
        /*0972*/ 	.byte	0xff
	.zero		1


	//   ....[134]....
        /*0974*/ 	.word	0x0000a450
        /*0978*/ 	.word	0x00000000
        /*097c*/ 	.word	0x00000078
        /*0980*/ 	.short	0x010a
        /*0982*/ 	.byte	0xff
	.zero		1


	//   ....[135]....
        /*0984*/ 	.word	0x0000a4b0
        /*0988*/ 	.word	0x00000000
        /*098c*/ 	.word	0x00000080
        /*0990*/ 	.short	0x010a
        /*0992*/ 	.byte	0xff
	.zero		1


	//   ....[136]....
        /*0994*/ 	.word	0x0000a500
        /*0998*/ 	.word	0x00000003
        /*099c*/ 	.word	0x000000a0
        /*09a0*/ 	.short	0x010a
        /*09a2*/ 	.byte	0xff
	.zero		1


	//   ....[137]....
        /*09a4*/ 	.word	0x0000a560
        /*09a8*/ 	.word	0x00000002
        /*09ac*/ 	.word	0x00000050
        /*09b0*/ 	.short	0x010a
        /*09b2*/ 	.byte	0xff
	.zero		1


	//   ....[138]....
        /*09b4*/ 	.word	0x0000a5b0
        /*09b8*/ 	.word	0x00000063
        /*09bc*/ 	.word	0x000000c0
        /*09c0*/ 	.short	0x010a
        /*09c2*/ 	.byte	0xff
	.zero		1


	//   ....[139]....
        /*09c4*/ 	.word	0x0000a600
        /*09c8*/ 	.word	0x00000003
        /*09cc*/ 	.word	0x00000050
        /*09d0*/ 	.short	0x010a
        /*09d2*/ 	.byte	0xff
	.zero		1


	//   ....[140]....
        /*09d4*/ 	.word	0x0000a650
        /*09d8*/ 	.word	0x0000003e
        /*09dc*/ 	.word	0x00000050
        /*09e0*/ 	.short	0x010a
        /*09e2*/ 	.byte	0xff
	.zero		1


	//   ....[141]....
        /*09e4*/ 	.word	0x0000a6a0
        /*09e8*/ 	.word	0x0000003e
        /*09ec*/ 	.word	0x00000050
        /*09f0*/ 	.short	0x010a
        /*09f2*/ 	.byte	0xff
	.zero		1


	//----- nvinfo : EIATTR_NUM_MBARRIERS
	.align		4
.L_62:
        /*09f4*/ 	.byte	0x03, 0x38
        /*09f6*/ 	.short	0x0021


	//----- nvinfo : EIATTR_EXIT_INSTR_OFFSETS
	.align		4
        /*09f8*/ 	.byte	0x04, 0x1c
        /*09fa*/ 	.short	(.L_64 - .L_63)


	//   ....[0]....
.L_63:
        /*09fc*/ 	.word	0x00002880


	//   ....[1]....
        /*0a00*/ 	.word	0x00002d70


	//   ....[2]....
        /*0a04*/ 	.word	0x00002dd0


	//   ....[3]....
        /*0a08*/ 	.word	0x000043a0


	//   ....[4]....
        /*0a0c*/ 	.word	0x000055d0


	//   ....[5]....
        /*0a10*/ 	.word	0x00005610


	//   ....[6]....
        /*0a14*/ 	.word	0x00009980


	//   ....[7]....
        /*0a18*/ 	.word	0x00009a00


	//   ....[8]....
        /*0a1c*/ 	.word	0x00009a30


	//   ....[9]....
        /*0a20*/ 	.word	0x00009aa0


	//----- nvinfo : EIATTR_MAX_THREADS
	.align		4
.L_64:
        /*0a24*/ 	.byte	0x04, 0x05
        /*0a26*/ 	.short	(.L_66 - .L_65)
.L_65:
        /*0a28*/ 	.word	0x00000100
        /*0a2c*/ 	.word	0x00000001
        /*0a30*/ 	.word	0x00000001


	//----- nvinfo : EIATTR_CRS_STACK_SIZE
	.align		4
.L_66:
        /*0a34*/ 	.byte	0x04, 0x1e
        /*0a36*/ 	.short	(.L_68 - .L_67)
.L_67:
        /*0a38*/ 	.word	0x00000000


	//----- nvinfo : EIATTR_CBANK_PARAM_SIZE
	.align		4
.L_68:
        /*0a3c*/ 	.byte	0x03, 0x19
        /*0a3e*/ 	.short	0x0e80


	//----- nvinfo : EIATTR_PARAM_CBANK
	.align		4
        /*0a40*/ 	.byte	0x04, 0x0a
        /*0a42*/ 	.short	(.L_70 - .L_69)
	.align		4
.L_69:
        /*0a44*/ 	.word	index@(.nv.constant0._ZN7cutlass13device_kernelINS_4gemm6kernel13GemmUniversalIN4cute5tupleIJiiiiEEENS1_10collective13CollectiveMmaINS1_52MainloopSm100TmaUmmaWarpSpecializedBlockScaledSparseILi5ELi2ELi2ENS5_IJNS4_1CILi2EEENSA_ILi1EEESC_EEEEENS5_IJNSA_ILi256EEENSA_ILi128EEESF_EEENS5_IJNS_12float_e4m3_tENS_13float_ue8m0_tEEEENS5_IJNS4_6LayoutINS5_IJiNS5_IJSB_iEEEiEEENS5_IJlNS5_IJSC_SB_EEElEEEEENSL_INS5_IJNS5_IJSG_iEEESR_iEEENS5_IJNS5_IJSG_NSA_ILi16384EEEEEENS5_IJSC_lEEElEEEEENSL_INS5_IJNS5_IJNS5_IJNSA_ILi32EEENSA_ILi4EEEEEEiEEENS5_IJNS5_IJNSA_ILi64EEESZ_EEEiEEENS5_IJSC_iEEEEEENS5_IJNS5_IJNS5_IJNSA_ILi16EEESZ_EEEiEEENS5_IJNS5_IJNSA_ILi0EEESC_EEENSA_ILi512EEEEEENS5_IJS1A_iEEEEEEEEEEENS5_IJNS_12float_e2m1_tESJ_EEENS5_IJNS5_IJlSC_lEEES1G_EEENS4_8TiledMMAINS4_8MMA_AtomIJNS4_34SM100_MMA_MXF8F6F4_2x1SM_SS_SPARSEISI_NS_6detail23float_e2m1_unpacksmem_tEfSJ_Li256ELi128ELNS4_4UMMA5MajorE0ELS1S_0ELNS1R_7ScaleInE0ELS1T_0EEEEEENSL_INS5_IJSC_SC_SC_EEENS5_IJS1A_S1A_S1A_EEEEENS5_IJNS4_10UnderscoreES1Z_S1Z_EEEEENS5_IJNS4_18SM100_TMA_2SM_LOADES22_EEENS5_IJNS4_14ComposedLayoutINS4_7SwizzleILi3ELi4ELi3EEENS4_25smem_sparse_ptr_flag_bitsILi2ELi8EEENSL_INS5_IJNS5_IJSC_NSA_ILi8EEEEEENS5_IJSB_SG_EEEEEENS5_IJNS5_IJS1A_SF_EEESO_EEEEEEENSL_INS5_IJNS5_IJNS5_IJS10_SC_EEENS5_IJS12_SC_EEEEEESC_NS5_IJSZ_SC_EEEEEENS5_IJNS5_IJNS5_IJS18_S1C_EEES1B_EEES1A_NS5_IJSC_S1C_EEEEEEEEEEEvNS4_8identityENS5_IJS22_NS4_28SM100_TMA_2SM_LOAD_MULTICASTEEEENS5_IJNS24_IS26_NS4_18smem_ptr_flag_bitsILi8EEENSL_INS5_IJS29_SG_EEENS5_IJSG_SC_EEEEEEES2Q_EEEvS2S_EENS_8epilogue10collective18CollectiveEpilogueINS33_23Sm100TmaWarpSpecializedILi4ELi2ELi32ELb1ELb0EEEJNS5_IJSG_SG_SF_EEENS5_IJNSL_ISG_SC_EENSL_ISY_SC_EEEEENS_10bfloat16_tES1K_S3C_S1K_NS33_6fusion15FusionCallbacksIS37_NS3D_17LinearCombinationIS3C_fS3C_fLNS_15FloatRoundStyleE2EEES38_S3B_JEEENS4_5SM1004TMEM4LOAD26SM100_TMEM_LOAD_32dp32b32xENS4_13SM90_TMA_LOADENS24_INS25_ILi2ELi4ELi3EEENS2V_ILi16EEENSL_INS5_IJS29_SY_EEENS5_IJSY_SC_EEEEEEENS4_39AutoVectorizingCopyWithAssumedAlignmentILi128EEENS4_14SM90_TMA_STOREES3T_S3V_S3V_EEEvvEEEEvNT_6ParamsE)
        /*0a48*/ 	.short	0x0380
        /*0a4a*/ 	.short	0x0e80


	//----- nvinfo : EIATTR_SW_WAR
	.align		4
.L_70:
        /*0a4c*/ 	.byte	0x04, 0x36
        /*0a4e*/ 	.short	(.L_72 - .L_71)
.L_71:
        /*0a50*/ 	.word	0x00000008
.L_72:


//--------------------- .nv.info._ZN7cutlass13device_kernelINS_9transform6kernel30SM90StructuredSparseCompressorIN4cute5tupleIJiiiiEEENS_12float_e4m3_tENS_6layout8RowMajorENS_21Sm1xxGemmSparseConfigINS4_11sparse_elemILi2ES7_EES9_NSB_ILi8EhEEEEEEEEvNT_6ParamsE --------------------------
	.section	.nv.info._ZN7cutlass13device_kernelINS_9transform6kernel30SM90StructuredSparseCompressorIN4cute5tupleIJiiiiEEENS_12float_e4m3_tENS_6layout8RowMajorENS_21Sm1xxGemmSparseConfigINS4_11sparse_elemILi2ES7_EES9_NSB_ILi8EhEEEEEEEEvNT_6ParamsE,"",@"SHT_CUDA_INFO"
	.sectionflags	@""
	.align	4


	//----- nvinfo : EIATTR_CUDA_API_VERSION
	.align		4
        /*0000*/ 	.byte	0x04, 0x37
        /*0002*/ 	.short	(.L_74 - .L_73)
.L_73:
        /*0004*/ 	.word	0x00000082


	//----- nvinfo : EIATTR_KPARAM_INFO
	.align		4
.L_74:
        /*0008*/ 	.byte	0x04, 0x17
        /*000a*/ 	.short	(.L_76 - .L_75)
.L_75:
        /*000c*/ 	.word	0x00000000
        /*0010*/ 	.short	0x0000
        /*0012*/ 	.short	0x0000
        /*0014*/ 	.byte	0x00, 0xf0, 0xa1, 0x01


	//----- nvinfo : EIATTR_SPARSE_MMA_MASK
	.align		4
.L_76:
        /*0018*/ 	.byte	0x03, 0x50
        /*001a*/ 	.short	0x0000


	//----- nvinfo : EIATTR_MAXREG_COUNT
	.align		4
        /*001c*/ 	.byte	0x03, 0x1b
        /*001e*/ 	.short	0x00ff


	//----- nvinfo : EIATTR_NUM_BARRIERS
	.align		4
        /*0020*/ 	.byte	0x02, 0x4c
        /*0022*/ 	.byte	0x01
	.zero		1


	//----- nvinfo : EIATTR_EXTERNS
	.align		4
        /*0024*/ 	.byte	0x04, 0x0f
        /*0026*/ 	.short	(.L_78 - .L_77)


	//   ....[0]....
	.align		4
.L_77:
        /*0028*/ 	.word	index@(__assertfail)


	//----- nvinfo : EIATTR_MERCURY_ISA_VERSION
	.align		4
.L_78:
        /*002c*/ 	.byte	0x03, 0x5f
        /*002e*/ 	.short	0x0101


	//----- nvinfo : EIATTR_VRC_CTA_INIT_COUNT
	.align		4
        /*0030*/ 	.byte	0x02, 0x4a
	.zero		1
	.zero		1


	//----- nvinfo : EIATTR_SYSCALL_OFFSETS
	.align		4
        /*0034*/ 	.byte	0x04, 0x46
        /*0036*/ 	.short	(.L_80 - .L_79)


	//   ....[0]....
.L_79:
        /*0038*/ 	.word	0x00003da0


	//   ....[1]....
        /*003c*/ 	.word	0x00003ec0


	//   ....[2]....
        /*0040*/ 	.word	0x00003ff0


	//   ....[3]....
        /*0044*/ 	.word	0x00004590


	//   ....[4]....
        /*0048*/ 	.word	0x00004700


	//   ....[5]....
        /*004c*/ 	.word	0x00004cd0


	//   ....[6]....
        /*0050*/ 	.word	0x00004e30


	//   ....[7]....
        /*0054*/ 	.word	0x000053d0


	//   ....[8]....
        /*0058*/ 	.word	0x00005530


	//   ....[9]....
        /*005c*/ 	.word	0x00005b00


	//   ....[10]....
        /*0060*/ 	.word	0x00005c60


	//   ....[11]....
        /*0064*/ 	.word	0x00006200


	//   ....[12]....
        /*0068*/ 	.word	0x00006360


	//   ....[13]....
        /*006c*/ 	.word	0x00006930


	//   ....[14]....
        /*0070*/ 	.word	0x00006a90


	//   ....[15]....
        /*0074*/ 	.word	0x00007030


	//   ....[16]....
        /*0078*/ 	.word	0x00007190


	//   ....[17]....
        /*007c*/ 	.word	0x00007760


	//   ....[18]....
        /*0080*/ 	.word	0x000078c0


	//   ....[19]....
        /*0084*/ 	.word	0x00007e60


	//   ....[20]....
        /*0088*/ 	.word	0x00007fc0


	//   ....[21]....
        /*008c*/ 	.word	0x00008590


	//   ....[22]....
        /*0090*/ 	.word	0x000086f0


	//   ....[23]....
        /*0094*/ 	.word	0x00008c90


	//   ....[24]....
        /*0098*/ 	.word	0x00008df0


	//   ....[25]....
        /*009c*/ 	.word	0x000093c0


	//   ....[26]....
        /*00a0*/ 	.word	0x00009520


	//   ....[27]....
        /*00a4*/ 	.word	0x00009ac0


	//   ....[28]....
        /*00a8*/ 	.word	0x00009c20


	//   ....[29]....
        /*00ac*/ 	.word	0x0000a1f0


	//   ....[30]....
        /*00b0*/ 	.word	0x0000a350


	//   ....[31]....
        /*00b4*/ 	.word	0x0000a8f0


	//   ....[32]....
        /*00b8*/ 	.word	0x0000aa50


	//   ....[33]....
        /*00bc*/ 	.word	0x0000b020


	//   ....[34]....
        /*00c0*/ 	.word	0x0000b180


	//   ....[35]....
        /*00c4*/ 	.word	0x0000b720


	//   ....[36]....
        /*00c8*/ 	.word	0x0000b880


	//   ....[37]....
        /*00cc*/ 	.word	0x0000be50


	//   ....[38]....
        /*00d0*/ 	.word	0x0000bfb0


	//   ....[39]....
        /*00d4*/ 	.word	0x0000c550


	//   ....[40]....
        /*00d8*/ 	.word	0x0000c6b0


	//   ....[41]....
        /*00dc*/ 	.word	0x0000cc80


	//   ....[42]....
        /*00e0*/ 	.word	0x0000cde0


	//   ....[43]....
        /*00e4*/ 	.word	0x0000d380


	//   ....[44]....
        /*00e8*/ 	.word	0x0000d4e0


	//   ....[45]....
        /*00ec*/ 	.word	0x0000dab0


	//   ....[46]....
        /*00f0*/ 	.word	0x0000dc10


	//   ....[47]....
        /*00f4*/ 	.word	0x0000e1b0


	//   ....[48]....
        /*00f8*/ 	.word	0x0000e310


	//   ....[49]....
        /*00fc*/ 	.word	0x0000e8e0


	//   ....[50]....
        /*0100*/ 	.word	0x0000ea40


	//   ....[51]....
        /*0104*/ 	.word	0x0000efe0


	//   ....[52]....
        /*0108*/ 	.word	0x0000f140


	//   ....[53]....
        /*010c*/ 	.word	0x0000f710


	//   ....[54]....
        /*0110*/ 	.word	0x0000f870


	//   ....[55]....
        /*0114*/ 	.word	0x0000fe10


	//   ....[56]....
        /*0118*/ 	.word	0x0000ff70


	//   ....[57]....
        /*011c*/ 	.word	0x00010540


	//   ....[58]....
        /*0120*/ 	.word	0x000106a0


	//   ....[59]....
        /*0124*/ 	.word	0x00010c40


	//   ....[60]....
        /*0128*/ 	.word	0x00010da0


	//   ....[61]....
        /*012c*/ 	.word	0x00011370


	//   ....[62]....
        /*0130*/ 	.word	0x000114d0


	//   ....[63]....
        /*0134*/ 	.word	0x00011a80


	//   ....[64]....
        /*0138*/ 	.word	0x00011be0


	//   ....[65]....
        /*013c*/ 	.word	0x00011e10


	//   ....[66]....
        /*0140*/ 	.word	0x00011f70


	//   ....[67]....
        /*0144*/ 	.word	0x000120b0


	//----- nvinfo : EIATTR_EXIT_INSTR_OFFSETS
	.align		4
.L_80:
        /*0148*/ 	.byte	0x04, 0x1c
        /*014a*/ 	.short	(.L_82 - .L_81)


	//   ....[0]....
.L_81:
        /*014c*/ 	.word	0x00012b10


	//   ....[1]....
        /*0150*/ 	.word	0x00013d60


	//----- nvinfo : EIATTR_MAX_THREADS
	.align		4
.L_82:
        /*0154*/ 	.byte	0x04, 0x05
        /*0156*/ 	.short	(.L_84 - .L_83)
.L_83:
        /*0158*/ 	.word	0x00000080
        /*015c*/ 	.word	0x00000001
        /*0160*/ 	.word	0x00000001


	//----- nvinfo : EIATTR_CRS_STACK_SIZE
	.align		4
.L_84:
        /*0164*/ 	.byte	0x04, 0x1e
        /*0166*/ 	.short	(.L_86 - .L_85)
.L_85:
        /*0168*/ 	.word	0x00000000


	//----- nvinfo : EIATTR_CBANK_PARAM_SIZE
	.align		4
.L_86:
        /*016c*/ 	.byte	0x03, 0x19
        /*016e*/ 	.short	0x0068


	//----- nvinfo : EIATTR_PARAM_CBANK
	.align		4
        /*0170*/ 	.byte	0x04, 0x0a
        /*0172*/ 	.short	(.L_88 - .L_87)
	.align		4
.L_87:
        /*0174*/ 	.word	index@(.nv.constant0._ZN7cutlass13device_kernelINS_9transform6kernel30SM90StructuredSparseCompressorIN4cute5tupleIJiiiiEEENS_12float_e4m3_tENS_6layout8RowMajorENS_21Sm1xxGemmSparseConfigINS4_11sparse_elemILi2ES7_EES9_NSB_ILi8EhEEEEEEEEvNT_6ParamsE)
        /*0178*/ 	.short	0x0380
        /*017a*/ 	.short	0x0068


	//----- nvinfo : EIATTR_SW_WAR
	.align		4
.L_88:
        /*017c*/ 	.byte	0x04, 0x36
        /*017e*/ 	.short	(.L_90 - .L_89)
.L_89:
        /*0180*/ 	.word	0x00000008
.L_90:


//--------------------- .nv.callgraph             --------------------------
	.section	.nv.callgraph,"",@"SHT_CUDA_CALLGRAPH"
	.align	4
	.sectionentsize	8
	.align		4
        /*0000*/ 	.word	0x00000000
	.align		4
        /*0004*/ 	.word	0xffffffff
	.align		4
        /*0008*/ 	.word	index@(_ZN7cutlass13device_kernelINS_4gemm6kernel13GemmUniversalIN4cute5tupleIJiiiiEEENS1_10collective13CollectiveMmaINS1_52MainloopSm100TmaUmmaWarpSpecializedBlockScaledSparseILi5ELi2ELi2ENS5_IJNS4_1CILi2EEENSA_ILi1EEESC_EEEEENS5_IJNSA_ILi256EEENSA_ILi128EEESF_EEENS5_IJNS_12float_e4m3_tENS_13float_ue8m0_tEEEENS5_IJNS4_6LayoutINS5_IJiNS5_IJSB_iEEEiEEENS5_IJlNS5_IJSC_SB_EEElEEEEENSL_INS5_IJNS5_IJSG_iEEESR_iEEENS5_IJNS5_IJSG_NSA_ILi16384EEEEEENS5_IJSC_lEEElEEEEENSL_INS5_IJNS5_IJNS5_IJNSA_ILi32EEENSA_ILi4EEEEEEiEEENS5_IJNS5_IJNSA_ILi64EEESZ_EEEiEEENS5_IJSC_iEEEEEENS5_IJNS5_IJNS5_IJNSA_ILi16EEESZ_EEEiEEENS5_IJNS5_IJNSA_ILi0EEESC_EEENSA_ILi512EEEEEENS5_IJS1A_iEEEEEEEEEEENS5_IJNS_12float_e2m1_tESJ_EEENS5_IJNS5_IJlSC_lEEES1G_EEENS4_8TiledMMAINS4_8MMA_AtomIJNS4_34SM100_MMA_MXF8F6F4_2x1SM_SS_SPARSEISI_NS_6detail23float_e2m1_unpacksmem_tEfSJ_Li256ELi128ELNS4_4UMMA5MajorE0ELS1S_0ELNS1R_7ScaleInE0ELS1T_0EEEEEENSL_INS5_IJSC_SC_SC_EEENS5_IJS1A_S1A_S1A_EEEEENS5_IJNS4_10UnderscoreES1Z_S1Z_EEEEENS5_IJNS4_18SM100_TMA_2SM_LOADES22_EEENS5_IJNS4_14ComposedLayoutINS4_7SwizzleILi3ELi4ELi3EEENS4_25smem_sparse_ptr_flag_bitsILi2ELi8EEENSL_INS5_IJNS5_IJSC_NSA_ILi8EEEEEENS5_IJSB_SG_EEEEEENS5_IJNS5_IJS1A_SF_EEESO_EEEEEEENSL_INS5_IJNS5_IJNS5_IJS10_SC_EEENS5_IJS12_SC_EEEEEESC_NS5_IJSZ_SC_EEEEEENS5_IJNS5_IJNS5_IJS18_S1C_EEES1B_EEES1A_NS5_IJSC_S1C_EEEEEEEEEEEvNS4_8identityENS5_IJS22_NS4_28SM100_TMA_2SM_LOAD_MULTICASTEEEENS5_IJNS24_IS26_NS4_18smem_ptr_flag_bitsILi8EEENSL_INS5_IJS29_SG_EEENS5_IJSG_SC_EEEEEEES2Q_EEEvS2S_EENS_8epilogue10collective18CollectiveEpilogueINS33_23Sm100TmaWarpSpecializedILi4ELi2ELi32ELb1ELb0EEEJNS5_IJSG_SG_SF_EEENS5_IJNSL_ISG_SC_EENSL_ISY_SC_EEEEENS_10bfloat16_tES1K_S3C_S1K_NS33_6fusion15FusionCallbacksIS37_NS3D_17LinearCombinationIS3C_fS3C_fLNS_15FloatRoundStyleE2EEES38_S3B_JEEENS4_5SM1004TMEM4LOAD26SM100_TMEM_LOAD_32dp32b32xENS4_13SM90_TMA_LOADENS24_INS25_ILi2ELi4ELi3EEENS2V_ILi16EEENSL_INS5_IJS29_SY_EEENS5_IJSY_SC_EEEEEEENS4_39AutoVectorizingCopyWithAssumedAlignmentILi128EEENS4_14SM90_TMA_STOREES3T_S3V_S3V_EEEvvEEEEvNT_6ParamsE)
	.align		4
        /*000c*/ 	.word	index@(__assertfail)
	.align		4
        /*0010*/ 	.word	index@(_ZN7cutlass13device_kernelINS_9transform6kernel30SM90StructuredSparseCompressorIN4cute5tupleIJiiiiEEENS_12float_e4m3_tENS_6layout8RowMajorENS_21Sm1xxGemmSparseConfigINS4_11sparse_elemILi2ES7_EES9_NSB_ILi8EhEEEEEEEEvNT_6ParamsE)
	.align		4
        /*0014*/ 	.word	index@(__assertfail)
	.align		4
        /*0018*/ 	.word	0x00000000
	.align		4
        /*001c*/ 	.word	0xfffffffe
	.align		4
        /*0020*/ 	.word	0x00000000
	.align		4
        /*0024*/ 	.word	0xfffffffd
	.align		4
        /*0028*/ 	.word	0x00000000
	.align		4
        /*002c*/ 	.word	0xfffffffc


//--------------------- .nv.constant4             --------------------------
	.section	.nv.constant4,"a",@progbits
	.align	8
	.align		8
.nv.constant4:
        /*0000*/ 	.dword	__assertfail
	.align		8
        /*0008*/ 	.dword	__unnamed_1
	.align		8
        /*0010*/ 	.dword	__unnamed_2
	.align		8
        /*0018*/ 	.dword	__unnamed_3
	.align		8
        /*0020*/ 	.dword	__unnamed_4
	.align		8
        /*0028*/ 	.dword	_ZN34_INTERNAL_d76e4d79_4_k_cu_stride_A4cuda3std3__45__cpo5beginE
	.align		8
        /*0030*/ 	.dword	_ZN34_INTERNAL_d76e4d79_4_k_cu_stride_A4cuda3std3__45__cpo3endE
	.align		8
        /*0038*/ 	.dword	_ZN34_INTERNAL_d76e4d79_4_k_cu_stride_A4cuda3std3__45__cpo6cbeginE
	.align		8
        /*0040*/ 	.dword	_ZN34_INTERNAL_d76e4d79_4_k_cu_stride_A4cuda3std3__45__cpo4cendE
	.align		8
        /*0048*/ 	.dword	_ZN34_INTERNAL_d76e4d79_4_k_cu_stride_A4cuda3std3__436_GLOBAL__N__d76e4d79_4_k_cu_stride_A6ignoreE
	.align		8
        /*0050*/ 	.dword	_ZN34_INTERNAL_d76e4d79_4_k_cu_stride_A4cuda3std3__419piecewise_constructE
	.align		8
        /*0058*/ 	.dword	_ZN34_INTERNAL_d76e4d79_4_k_cu_stride_A4cuda3std3__48in_placeE
	.align		8
        /*0060*/ 	.dword	_ZN34_INTERNAL_d76e4d79_4_k_cu_stride_A4cuda3std6ranges3__45__cpo4swapE
	.align		8
        /*0068*/ 	.dword	_ZN34_INTERNAL_d76e4d79_4_k_cu_stride_A4cuda3std6ranges3__45__cpo9iter_moveE
	.align		8
        /*0070*/ 	.dword	_ZN34_INTERNAL_d76e4d79_4_k_cu_stride_A4cute7productE
	.align		8
        /*0078*/ 	.dword	_ZN34_INTERNAL_d76e4d79_4_k_cu_stride_A4cute1_E
	.align		8
        /*0080*/ 	.dword	$str$28
	.align		8
        /*0088*/ 	.dword	$str$29
	.align		8
        /*0090*/ 	.dword	$str$30
	.align		8
        /*0098*/ 	.dword	$str$45
	.align		8
        /*00a0*/ 	.dword	$str$46
	.align		8
        /*00a8*/ 	.dword	$str$49
	.align		8
        /*00b0*/ 	.dword	$str$50
	.align		8
        /*00b8*/ 	.dword	$str$51
	.align		8
        /*00c0*/ 	.dword	$str$52
	.align		8
        /*00c8*/ 	.dword	$str$53
	.align		8
        /*00d0*/ 	.dword	$str$54


//--------------------- .text._ZN7cutlass13device_kernelINS_4gemm6kernel13GemmUniversalIN4cute5tupleIJiiiiEEENS1_10collective13CollectiveMmaINS1_52MainloopSm100TmaUmmaWarpSpecializedBlockScaledSparseILi5ELi2ELi2ENS5_IJNS4_1CILi2EEENSA_ILi1EEESC_EEEEENS5_IJNSA_ILi256EEENSA_ILi128EEESF_EEENS5_IJNS_12float_e4m3_tENS_13float_ue8m0_tEEEENS5_IJNS4_6LayoutINS5_IJiNS5_IJSB_iEEEiEEENS5_IJlNS5_IJSC_SB_EEElEEEEENSL_INS5_IJNS5_IJSG_iEEESR_iEEENS5_IJNS5_IJSG_NSA_ILi16384EEEEEENS5_IJSC_lEEElEEEEENSL_INS5_IJNS5_IJNS5_IJNSA_ILi32EEENSA_ILi4EEEEEEiEEENS5_IJNS5_IJNSA_ILi64EEESZ_EEEiEEENS5_IJSC_iEEEEEENS5_IJNS5_IJNS5_IJNSA_ILi16EEESZ_EEEiEEENS5_IJNS5_IJNSA_ILi0EEESC_EEENSA_ILi512EEEEEENS5_IJS1A_iEEEEEEEEEEENS5_IJNS_12float_e2m1_tESJ_EEENS5_IJNS5_IJlSC_lEEES1G_EEENS4_8TiledMMAINS4_8MMA_AtomIJNS4_34SM100_MMA_MXF8F6F4_2x1SM_SS_SPARSEISI_NS_6detail23float_e2m1_unpacksmem_tEfSJ_Li256ELi128ELNS4_4UMMA5MajorE0ELS1S_0ELNS1R_7ScaleInE0ELS1T_0EEEEEENSL_INS5_IJSC_SC_SC_EEENS5_IJS1A_S1A_S1A_EEEEENS5_IJNS4_10UnderscoreES1Z_S1Z_EEEEENS5_IJNS4_18SM100_TMA_2SM_LOADES22_EEENS5_IJNS4_14ComposedLayoutINS4_7SwizzleILi3ELi4ELi3EEENS4_25smem_sparse_ptr_flag_bitsILi2ELi8EEENSL_INS5_IJNS5_IJSC_NSA_ILi8EEEEEENS5_IJSB_SG_EEEEEENS5_IJNS5_IJS1A_SF_EEESO_EEEEEEENSL_INS5_IJNS5_IJNS5_IJS10_SC_EEENS5_IJS12_SC_EEEEEESC_NS5_IJSZ_SC_EEEEEENS5_IJNS5_IJNS5_IJS18_S1C_EEES1B_EEES1A_NS5_IJSC_S1C_EEEEEEEEEEEvNS4_8identityENS5_IJS22_NS4_28SM100_TMA_2SM_LOAD_MULTICASTEEEENS5_IJNS24_IS26_NS4_18smem_ptr_flag_bitsILi8EEENSL_INS5_IJS29_SG_EEENS5_IJSG_SC_EEEEEEES2Q_EEEvS2S_EENS_8epilogue10collective18CollectiveEpilogueINS33_23Sm100TmaWarpSpecializedILi4ELi2ELi32ELb1ELb0EEEJNS5_IJSG_SG_SF_EEENS5_IJNSL_ISG_SC_EENSL_ISY_SC_EEEEENS_10bfloat16_tES1K_S3C_S1K_NS33_6fusion15FusionCallbacksIS37_NS3D_17LinearCombinationIS3C_fS3C_fLNS_15FloatRoundStyleE2EEES38_S3B_JEEENS4_5SM1004TMEM4LOAD26SM100_TMEM_LOAD_32dp32b32xENS4_13SM90_TMA_LOADENS24_INS25_ILi2ELi4ELi3EEENS2V_ILi16EEENSL_INS5_IJS29_SY_EEENS5_IJSY_SC_EEEEEEENS4_39AutoVectorizingCopyWithAssumedAlignmentILi128EEENS4_14SM90_TMA_STOREES3T_S3V_S3V_EEEvvEEEEvNT_6ParamsE --------------------------
	.section	.text._ZN7cutlass13device_kernelINS_4gemm6kernel13GemmUniversalIN4cute5tupleIJiiiiEEENS1_10collective13CollectiveMmaINS1_52MainloopSm100TmaUmmaWarpSpecializedBlockScaledSparseILi5ELi2ELi2ENS5_IJNS4_1CILi2EEENSA_ILi1EEESC_EEEEENS5_IJNSA_ILi256EEENSA_ILi128EEESF_EEENS5_IJNS_12float_e4m3_tENS_13float_ue8m0_tEEEENS5_IJNS4_6LayoutINS5_IJiNS5_IJSB_iEEEiEEENS5_IJlNS5_IJSC_SB_EEElEEEEENSL_INS5_IJNS5_IJSG_iEEESR_iEEENS5_IJNS5_IJSG_NSA_ILi16384EEEEEENS5_IJSC_lEEElEEEEENSL_INS5_IJNS5_IJNS5_IJNSA_ILi32EEENSA_ILi4EEEEEEiEEENS5_IJNS5_IJNSA_ILi64EEESZ_EEEiEEENS5_IJSC_iEEEEEENS5_IJNS5_IJNS5_IJNSA_ILi16EEESZ_EEEiEEENS5_IJNS5_IJNSA_ILi0EEESC_EEENSA_ILi512EEEEEENS5_IJS1A_iEEEEEEEEEEENS5_IJNS_12float_e2m1_tESJ_EEENS5_IJNS5_IJlSC_lEEES1G_EEENS4_8TiledMMAINS4_8MMA_AtomIJNS4_34SM100_MMA_MXF8F6F4_2x1SM_SS_SPARSEISI_NS_6detail23float_e2m1_unpacksmem_tEfSJ_Li256ELi128ELNS4_4UMMA5MajorE0ELS1S_0ELNS1R_7ScaleInE0ELS1T_0EEEEEENSL_INS5_IJSC_SC_SC_EEENS5_IJS1A_S1A_S1A_EEEEENS5_IJNS4_10UnderscoreES1Z_S1Z_EEEEENS5_IJNS4_18SM100_TMA_2SM_LOADES22_EEENS5_IJNS4_14ComposedLayoutINS4_7SwizzleILi3ELi4ELi3EEENS4_25smem_sparse_ptr_flag_bitsILi2ELi8EEENSL_INS5_IJNS5_IJSC_NSA_ILi8EEEEEENS5_IJSB_SG_EEEEEENS5_IJNS5_IJS1A_SF_EEESO_EEEEEEENSL_INS5_IJNS5_IJNS5_IJS10_SC_EEENS5_IJS12_SC_EEEEEESC_NS5_IJSZ_SC_EEEEEENS5_IJNS5_IJNS5_IJS18_S1C_EEES1B_EEES1A_NS5_IJSC_S1C_EEEEEEEEEEEvNS4_8identityENS5_IJS22_NS4_28SM100_TMA_2SM_LOAD_MULTICASTEEEENS5_IJNS24_IS26_NS4_18smem_ptr_flag_bitsILi8EEENSL_INS5_IJS29_SG_EEENS5_IJSG_SC_EEEEEEES2Q_EEEvS2S_EENS_8epilogue10collective18CollectiveEpilogueINS33_23Sm100TmaWarpSpecializedILi4ELi2ELi32ELb1ELb0EEEJNS5_IJSG_SG_SF_EEENS5_IJNSL_ISG_SC_EENSL_ISY_SC_EEEEENS_10bfloat16_tES1K_S3C_S1K_NS33_6fusion15FusionCallbacksIS37_NS3D_17LinearCombinationIS3C_fS3C_fLNS_15FloatRoundStyleE2EEES38_S3B_JEEENS4_5SM1004TMEM4LOAD26SM100_TMEM_LOAD_32dp32b32xENS4_13SM90_TMA_LOADENS24_INS25_ILi2ELi4ELi3EEENS2V_ILi16EEENSL_INS5_IJS29_SY_EEENS5_IJSY_SC_EEEEEEENS4_39AutoVectorizingCopyWithAssumedAlignmentILi128EEENS4_14SM90_TMA_STOREES3T_S3V_S3V_EEEvvEEEEvNT_6ParamsE,"ax",@progbits
	.align	128
.text._ZN7cutlass13device_kernelINS_4gemm6kernel13GemmUniversalIN4cute5tupleIJiiiiEEENS1_10collective13CollectiveMmaINS1_52MainloopSm100TmaUmmaWarpSpecializedBlockScaledSparseILi5ELi2ELi2ENS5_IJNS4_1CILi2EEENSA_ILi1EEESC_EEEEENS5_IJNSA_ILi256EEENSA_ILi128EEESF_EEENS5_IJNS_12float_e4m3_tENS_13float_ue8m0_tEEEENS5_IJNS4_6LayoutINS5_IJiNS5_IJSB_iEEEiEEENS5_IJlNS5_IJSC_SB_EEElEEEEENSL_INS5_IJNS5_IJSG_iEEESR_iEEENS5_IJNS5_IJSG_NSA_ILi16384EEEEEENS5_IJSC_lEEElEEEEENSL_INS5_IJNS5_IJNS5_IJNSA_ILi32EEENSA_ILi4EEEEEEiEEENS5_IJNS5_IJNSA_ILi64EEESZ_EEEiEEENS5_IJSC_iEEEEEENS5_IJNS5_IJNS5_IJNSA_ILi16EEESZ_EEEiEEENS5_IJNS5_IJNSA_ILi0EEESC_EEENSA_ILi512EEEEEENS5_IJS1A_iEEEEEEEEEEENS5_IJNS_12float_e2m1_tESJ_EEENS5_IJNS5_IJlSC_lEEES1G_EEENS4_8TiledMMAINS4_8MMA_AtomIJNS4_34SM100_MMA_MXF8F6F4_2x1SM_SS_SPARSEISI_NS_6detail23float_e2m1_unpacksmem_tEfSJ_Li256ELi128ELNS4_4UMMA5MajorE0ELS1S_0ELNS1R_7ScaleInE0ELS1T_0EEEEEENSL_INS5_IJSC_SC_SC_EEENS5_IJS1A_S1A_S1A_EEEEENS5_IJNS4_10UnderscoreES1Z_S1Z_EEEEENS5_IJNS4_18SM100_TMA_2SM_LOADES22_EEENS5_IJNS4_14ComposedLayoutINS4_7SwizzleILi3ELi4ELi3EEENS4_25smem_sparse_ptr_flag_bitsILi2ELi8EEENSL_INS5_IJNS5_IJSC_NSA_ILi8EEEEEENS5_IJSB_SG_EEEEEENS5_IJNS5_IJS1A_SF_EEESO_EEEEEEENSL_INS5_IJNS5_IJNS5_IJS10_SC_EEENS5_IJS12_SC_EEEEEESC_NS5_IJSZ_SC_EEEEEENS5_IJNS5_IJNS5_IJS18_S1C_EEES1B_EEES1A_NS5_IJSC_S1C_EEEEEEEEEEEvNS4_8identityENS5_IJS22_NS4_28SM100_TMA_2SM_LOAD_MULTICASTEEEENS5_IJNS24_IS26_NS4_18smem_ptr_flag_bitsILi8EEENSL_INS5_IJS29_SG_EEENS5_IJSG_SC_EEEEEEES2Q_EEEvS2S_EENS_8epilogue10collective18CollectiveEpilogueINS33_23Sm100TmaWarpSpecializedILi4ELi2ELi32ELb1ELb0EEEJNS5_IJSG_SG_SF_EEENS5_IJNSL_ISG_SC_EENSL_ISY_SC_EEEEENS_10bfloat16_tES1K_S3C_S1K_NS33_6fusion15FusionCallbacksIS37_NS3D_17LinearCombinationIS3C_fS3C_fLNS_15FloatRoundStyleE2EEES38_S3B_JEEENS4_5SM1004TMEM4LOAD26SM100_TMEM_LOAD_32dp32b32xENS4_13SM90_TMA_LOADENS24_INS25_ILi2ELi4ELi3EEENS2V_ILi16EEENSL_INS5_IJS29_SY_EEENS5_IJSY_SC_EEEEEEENS4_39AutoVectorizingCopyWithAssumedAlignmentILi128EEENS4_14SM90_TMA_STOREES3T_S3V_S3V_EEEvvEEEEvNT_6ParamsE:
        .type           _ZN7cutlass13device_kernelINS_4gemm6kernel13GemmUniversalIN4cute5tupleIJiiiiEEENS1_10collective13CollectiveMmaINS1_52MainloopSm100TmaUmmaWarpSpecializedBlockScaledSparseILi5ELi2ELi2ENS5_IJNS4_1CILi2EEENSA_ILi1EEESC_EEEEENS5_IJNSA_ILi256EEENSA_ILi128EEESF_EEENS5_IJNS_12float_e4m3_tENS_13float_ue8m0_tEEEENS5_IJNS4_6LayoutINS5_IJiNS5_IJSB_iEEEiEEENS5_IJlNS5_IJSC_SB_EEElEEEEENSL_INS5_IJNS5_IJSG_iEEESR_iEEENS5_IJNS5_IJSG_NSA_ILi16384EEEEEENS5_IJSC_lEEElEEEEENSL_INS5_IJNS5_IJNS5_IJNSA_ILi32EEENSA_ILi4EEEEEEiEEENS5_IJNS5_IJNSA_ILi64EEESZ_EEEiEEENS5_IJSC_iEEEEEENS5_IJNS5_IJNS5_IJNSA_ILi16EEESZ_EEEiEEENS5_IJNS5_IJNSA_ILi0EEESC_EEENSA_ILi512EEEEEENS5_IJS1A_iEEEEEEEEEEENS5_IJNS_12float_e2m1_tESJ_EEENS5_IJNS5_IJlSC_lEEES1G_EEENS4_8TiledMMAINS4_8MMA_AtomIJNS4_34SM100_MMA_MXF8F6F4_2x1SM_SS_SPARSEISI_NS_6detail23float_e2m1_unpacksmem_tEfSJ_Li256ELi128ELNS4_4UMMA5MajorE0ELS1S_0ELNS1R_7ScaleInE0ELS1T_0EEEEEENSL_INS5_IJSC_SC_SC_EEENS5_IJS1A_S1A_S1A_EEEEENS5_IJNS4_10UnderscoreES1Z_S1Z_EEEEENS5_IJNS4_18SM100_TMA_2SM_LOADES22_EEENS5_IJNS4_14ComposedLayoutINS4_7SwizzleILi3ELi4ELi3EEENS4_25smem_sparse_ptr_flag_bitsILi2ELi8EEENSL_INS5_IJNS5_IJSC_NSA_ILi8EEEEEENS5_IJSB_SG_EEEEEENS5_IJNS5_IJS1A_SF_EEESO_EEEEEEENSL_INS5_IJNS5_IJNS5_IJS10_SC_EEENS5_IJS12_SC_EEEEEESC_NS5_IJSZ_SC_EEEEEENS5_IJNS5_IJNS5_IJS18_S1C_EEES1B_EEES1A_NS5_IJSC_S1C_EEEEEEEEEEEvNS4_8identityENS5_IJS22_NS4_28SM100_TMA_2SM_LOAD_MULTICASTEEEENS5_IJNS24_IS26_NS4_18smem_ptr_flag_bitsILi8EEENSL_INS5_IJS29_SG_EEENS5_IJSG_SC_EEEEEEES2Q_EEEvS2S_EENS_8epilogue10collective18CollectiveEpilogueINS33_23Sm100TmaWarpSpecializedILi4ELi2ELi32ELb1ELb0EEEJNS5_IJSG_SG_SF_EEENS5_IJNSL_ISG_SC_EENSL_ISY_SC_EEEEENS_10bfloat16_tES1K_S3C_S1K_NS33_6fusion15FusionCallbacksIS37_NS3D_17LinearCombinationIS3C_fS3C_fLNS_15FloatRoundStyleE2EEES38_S3B_JEEENS4_5SM1004TMEM4LOAD26SM100_TMEM_LOAD_32dp32b32xENS4_13SM90_TMA_LOADENS24_INS25_ILi2ELi4ELi3EEENS2V_ILi16EEENSL_INS5_IJS29_SY_EEENS5_IJSY_SC_EEEEEEENS4_39AutoVectorizingCopyWithAssumedAlignmentILi128EEENS4_14SM90_TMA_STOREES3T_S3V_S3V_EEEvvEEEEvNT_6ParamsE,@function
        .size           _ZN7cutlass13device_kernelINS_4gemm6kernel13GemmUniversalIN4cute5tupleIJiiiiEEENS1_10collective13CollectiveMmaINS1_52MainloopSm100TmaUmmaWarpSpecializedBlockScaledSparseILi5ELi2ELi2ENS5_IJNS4_1CILi2EEENSA_ILi1EEESC_EEEEENS5_IJNSA_ILi256EEENSA_ILi128EEESF_EEENS5_IJNS_12float_e4m3_tENS_13float_ue8m0_tEEEENS5_IJNS4_6LayoutINS5_IJiNS5_IJSB_iEEEiEEENS5_IJlNS5_IJSC_SB_EEElEEEEENSL_INS5_IJNS5_IJSG_iEEESR_iEEENS5_IJNS5_IJSG_NSA_ILi16384EEEEEENS5_IJSC_lEEElEEEEENSL_INS5_IJNS5_IJNS5_IJNSA_ILi32EEENSA_ILi4EEEEEEiEEENS5_IJNS5_IJNSA_ILi64EEESZ_EEEiEEENS5_IJSC_iEEEEEENS5_IJNS5_IJNS5_IJNSA_ILi16EEESZ_EEEiEEENS5_IJNS5_IJNSA_ILi0EEESC_EEENSA_ILi512EEEEEENS5_IJS1A_iEEEEEEEEEEENS5_IJNS_12float_e2m1_tESJ_EEENS5_IJNS5_IJlSC_lEEES1G_EEENS4_8TiledMMAINS4_8MMA_AtomIJNS4_34SM100_MMA_MXF8F6F4_2x1SM_SS_SPARSEISI_NS_6detail23float_e2m1_unpacksmem_tEfSJ_Li256ELi128ELNS4_4UMMA5MajorE0ELS1S_0ELNS1R_7ScaleInE0ELS1T_0EEEEEENSL_INS5_IJSC_SC_SC_EEENS5_IJS1A_S1A_S1A_EEEEENS5_IJNS4_10UnderscoreES1Z_S1Z_EEEEENS5_IJNS4_18SM100_TMA_2SM_LOADES22_EEENS5_IJNS4_14ComposedLayoutINS4_7SwizzleILi3ELi4ELi3EEENS4_25smem_sparse_ptr_flag_bitsILi2ELi8EEENSL_INS5_IJNS5_IJSC_NSA_ILi8EEEEEENS5_IJSB_SG_EEEEEENS5_IJNS5_IJS1A_SF_EEESO_EEEEEEENSL_INS5_IJNS5_IJNS5_IJS10_SC_EEENS5_IJS12_SC_EEEEEESC_NS5_IJSZ_SC_EEEEEENS5_IJNS5_IJNS5_IJS18_S1C_EEES1B_EEES1A_NS5_IJSC_S1C_EEEEEEEEEEEvNS4_8identityENS5_IJS22_NS4_28SM100_TMA_2SM_LOAD_MULTICASTEEEENS5_IJNS24_IS26_NS4_18smem_ptr_flag_bitsILi8EEENSL_INS5_IJS29_SG_EEENS5_IJSG_SC_EEEEEEES2Q_EEEvS2S_EENS_8epilogue10collective18CollectiveEpilogueINS33_23Sm100TmaWarpSpecializedILi4ELi2ELi32ELb1ELb0EEEJNS5_IJSG_SG_SF_EEENS5_IJNSL_ISG_SC_EENSL_ISY_SC_EEEEENS_10bfloat16_tES1K_S3C_S1K_NS33_6fusion15FusionCallbacksIS37_NS3D_17LinearCombinationIS3C_fS3C_fLNS_15FloatRoundStyleE2EEES38_S3B_JEEENS4_5SM1004TMEM4LOAD26SM100_TMEM_LOAD_32dp32b32xENS4_13SM90_TMA_LOADENS24_INS25_ILi2ELi4ELi3EEENS2V_ILi16EEENSL_INS5_IJS29_SY_EEENS5_IJSY_SC_EEEEEEENS4_39AutoVectorizingCopyWithAssumedAlignmentILi128EEENS4_14SM90_TMA_STOREES3T_S3V_S3V_EEEvvEEEEvNT_6ParamsE,(.L_x_614 - _ZN7cutlass13device_kernelINS_4gemm6kernel13GemmUniversalIN4cute5tupleIJiiiiEEENS1_10collective13CollectiveMmaINS1_52MainloopSm100TmaUmmaWarpSpecializedBlockScaledSparseILi5ELi2ELi2ENS5_IJNS4_1CILi2EEENSA_ILi1EEESC_EEEEENS5_IJNSA_ILi256EEENSA_ILi128EEESF_EEENS5_IJNS_12float_e4m3_tENS_13float_ue8m0_tEEEENS5_IJNS4_6LayoutINS5_IJiNS5_IJSB_iEEEiEEENS5_IJlNS5_IJSC_SB_EEElEEEEENSL_INS5_IJNS5_IJSG_iEEESR_iEEENS5_IJNS5_IJSG_NSA_ILi16384EEEEEENS5_IJSC_lEEElEEEEENSL_INS5_IJNS5_IJNS5_IJNSA_ILi32EEENSA_ILi4EEEEEEiEEENS5_IJNS5_IJNSA_ILi64EEESZ_EEEiEEENS5_IJSC_iEEEEEENS5_IJNS5_IJNS5_IJNSA_ILi16EEESZ_EEEiEEENS5_IJNS5_IJNSA_ILi0EEESC_EEENSA_ILi512EEEEEENS5_IJS1A_iEEEEEEEEEEENS5_IJNS_12float_e2m1_tESJ_EEENS5_IJNS5_IJlSC_lEEES1G_EEENS4_8TiledMMAINS4_8MMA_AtomIJNS4_34SM100_MMA_MXF8F6F4_2x1SM_SS_SPARSEISI_NS_6detail23float_e2m1_unpacksmem_tEfSJ_Li256ELi128ELNS4_4UMMA5MajorE0ELS1S_0ELNS1R_7ScaleInE0ELS1T_0EEEEEENSL_INS5_IJSC_SC_SC_EEENS5_IJS1A_S1A_S1A_EEEEENS5_IJNS4_10UnderscoreES1Z_S1Z_EEEEENS5_IJNS4_18SM100_TMA_2SM_LOADES22_EEENS5_IJNS4_14ComposedLayoutINS4_7SwizzleILi3ELi4ELi3EEENS4_25smem_sparse_ptr_flag_bitsILi2ELi8EEENSL_INS5_IJNS5_IJSC_NSA_ILi8EEEEEENS5_IJSB_SG_EEEEEENS5_IJNS5_IJS1A_SF_EEESO_EEEEEEENSL_INS5_IJNS5_IJNS5_IJS10_SC_EEENS5_IJS12_SC_EEEEEESC_NS5_IJSZ_SC_EEEEEENS5_IJNS5_IJNS5_IJS18_S1C_EEES1B_EEES1A_NS5_IJSC_S1C_EEEEEEEEEEEvNS4_8identityENS5_IJS22_NS4_28SM100_TMA_2SM_LOAD_MULTICASTEEEENS5_IJNS24_IS26_NS4_18smem_ptr_flag_bitsILi8EEENSL_INS5_IJS29_SG_EEENS5_IJSG_SC_EEEEEEES2Q_EEEvS2S_EENS_8epilogue10collective18CollectiveEpilogueINS33_23Sm100TmaWarpSpecializedILi4ELi2ELi32ELb1ELb0EEEJNS5_IJSG_SG_SF_EEENS5_IJNSL_ISG_SC_EENSL_ISY_SC_EEEEENS_10bfloat16_tES1K_S3C_S1K_NS33_6fusion15FusionCallbacksIS37_NS3D_17LinearCombinationIS3C_fS3C_fLNS_15FloatRoundStyleE2EEES38_S3B_JEEENS4_5SM1004TMEM4LOAD26SM100_TMEM_LOAD_32dp32b32xENS4_13SM90_TMA_LOADENS24_INS25_ILi2ELi4ELi3EEENS2V_ILi16EEENSL_INS5_IJS29_SY_EEENS5_IJSY_SC_EEEEEEENS4_39AutoVectorizingCopyWithAssumedAlignmentILi128EEENS4_14SM90_TMA_STOREES3T_S3V_S3V_EEEvvEEEEvNT_6ParamsE)
        .other          _ZN7cutlass13device_kernelINS_4gemm6kernel13GemmUniversalIN4cute5tupleIJiiiiEEENS1_10collective13CollectiveMmaINS1_52MainloopSm100TmaUmmaWarpSpecializedBlockScaledSparseILi5ELi2ELi2ENS5_IJNS4_1CILi2EEENSA_ILi1EEESC_EEEEENS5_IJNSA_ILi256EEENSA_ILi128EEESF_EEENS5_IJNS_12float_e4m3_tENS_13float_ue8m0_tEEEENS5_IJNS4_6LayoutINS5_IJiNS5_IJSB_iEEEiEEENS5_IJlNS5_IJSC_SB_EEElEEEEENSL_INS5_IJNS5_IJSG_iEEESR_iEEENS5_IJNS5_IJSG_NSA_ILi16384EEEEEENS5_IJSC_lEEElEEEEENSL_INS5_IJNS5_IJNS5_IJNSA_ILi32EEENSA_ILi4EEEEEEiEEENS5_IJNS5_IJNSA_ILi64EEESZ_EEEiEEENS5_IJSC_iEEEEEENS5_IJNS5_IJNS5_IJNSA_ILi16EEESZ_EEEiEEENS5_IJNS5_IJNSA_ILi0EEESC_EEENSA_ILi512EEEEEENS5_IJS1A_iEEEEEEEEEEENS5_IJNS_12float_e2m1_tESJ_EEENS5_IJNS5_IJlSC_lEEES1G_EEENS4_8TiledMMAINS4_8MMA_AtomIJNS4_34SM100_MMA_MXF8F6F4_2x1SM_SS_SPARSEISI_NS_6detail23float_e2m1_unpacksmem_tEfSJ_Li256ELi128ELNS4_4UMMA5MajorE0ELS1S_0ELNS1R_7ScaleInE0ELS1T_0EEEEEENSL_INS5_IJSC_SC_SC_EEENS5_IJS1A_S1A_S1A_EEEEENS5_IJNS4_10UnderscoreES1Z_S1Z_EEEEENS5_IJNS4_18SM100_TMA_2SM_LOADES22_EEENS5_IJNS4_14ComposedLayoutINS4_7SwizzleILi3ELi4ELi3EEENS4_25smem_sparse_ptr_flag_bitsILi2ELi8EEENSL_INS5_IJNS5_IJSC_NSA_ILi8EEEEEENS5_IJSB_SG_EEEEEENS5_IJNS5_IJS1A_SF_EEESO_EEEEEEENSL_INS5_IJNS5_IJNS5_IJS10_SC_EEENS5_IJS12_SC_EEEEEESC_NS5_IJSZ_SC_EEEEEENS5_IJNS5_IJNS5_IJS18_S1C_EEES1B_EEES1A_NS5_IJSC_S1C_EEEEEEEEEEEvNS4_8identityENS5_IJS22_NS4_28SM100_TMA_2SM_LOAD_MULTICASTEEEENS5_IJNS24_IS26_NS4_18smem_ptr_flag_bitsILi8EEENSL_INS5_IJS29_SG_EEENS5_IJSG_SC_EEEEEEES2Q_EEEvS2S_EENS_8epilogue10collective18CollectiveEpilogueINS33_23Sm100TmaWarpSpecializedILi4ELi2ELi32ELb1ELb0EEEJNS5_IJSG_SG_SF_EEENS5_IJNSL_ISG_SC_EENSL_ISY_SC_EEEEENS_10bfloat16_tES1K_S3C_S1K_NS33_6fusion15FusionCallbacksIS37_NS3D_17LinearCombinationIS3C_fS3C_fLNS_15FloatRoundStyleE2EEES38_S3B_JEEENS4_5SM1004TMEM4LOAD26SM100_TMEM_LOAD_32dp32b32xENS4_13SM90_TMA_LOADENS24_INS25_ILi2ELi4ELi3EEENS2V_ILi16EEENSL_INS5_IJS29_SY_EEENS5_IJSY_SC_EEEEEEENS4_39AutoVectorizingCopyWithAssumedAlignmentILi128EEENS4_14SM90_TMA_STOREES3T_S3V_S3V_EEEvvEEEEvNT_6ParamsE,@"STO_CUDA_ENTRY STV_DEFAULT"
_ZN7cutlass13device_kernelINS_4gemm6kernel13GemmUniversalIN4cute5tupleIJiiiiEEENS1_10collective13CollectiveMmaINS1_52MainloopSm100TmaUmmaWarpSpecializedBlockScaledSparseILi5ELi2ELi2ENS5_IJNS4_1CILi2EEENSA_ILi1EEESC_EEEEENS5_IJNSA_ILi256EEENSA_ILi128EEESF_EEENS5_IJNS_12float_e4m3_tENS_13float_ue8m0_tEEEENS5_IJNS4_6LayoutINS5_IJiNS5_IJSB_iEEEiEEENS5_IJlNS5_IJSC_SB_EEElEEEEENSL_INS5_IJNS5_IJSG_iEEESR_iEEENS5_IJNS5_IJSG_NSA_ILi16384EEEEEENS5_IJSC_lEEElEEEEENSL_INS5_IJNS5_IJNS5_IJNSA_ILi32EEENSA_ILi4EEEEEEiEEENS5_IJNS5_IJNSA_ILi64EEESZ_EEEiEEENS5_IJSC_iEEEEEENS5_IJNS5_IJNS5_IJNSA_ILi16EEESZ_EEEiEEENS5_IJNS5_IJNSA_ILi0EEESC_EEENSA_ILi512EEEEEENS5_IJS1A_iEEEEEEEEEEENS5_IJNS_12float_e2m1_tESJ_EEENS5_IJNS5_IJlSC_lEEES1G_EEENS4_8TiledMMAINS4_8MMA_AtomIJNS4_34SM100_MMA_MXF8F6F4_2x1SM_SS_SPARSEISI_NS_6detail23float_e2m1_unpacksmem_tEfSJ_Li256ELi128ELNS4_4UMMA5MajorE0ELS1S_0ELNS1R_7ScaleInE0ELS1T_0EEEEEENSL_INS5_IJSC_SC_SC_EEENS5_IJS1A_S1A_S1A_EEEEENS5_IJNS4_10UnderscoreES1Z_S1Z_EEEEENS5_IJNS4_18SM100_TMA_2SM_LOADES22_EEENS5_IJNS4_14ComposedLayoutINS4_7SwizzleILi3ELi4ELi3EEENS4_25smem_sparse_ptr_flag_bitsILi2ELi8EEENSL_INS5_IJNS5_IJSC_NSA_ILi8EEEEEENS5_IJSB_SG_EEEEEENS5_IJNS5_IJS1A_SF_EEESO_EEEEEEENSL_INS5_IJNS5_IJNS5_IJS10_SC_EEENS5_IJS12_SC_EEEEEESC_NS5_IJSZ_SC_EEEEEENS5_IJNS5_IJNS5_IJS18_S1C_EEES1B_EEES1A_NS5_IJSC_S1C_EEEEEEEEEEEvNS4_8identityENS5_IJS22_NS4_28SM100_TMA_2SM_LOAD_MULTICASTEEEENS5_IJNS24_IS26_NS4_18smem_ptr_flag_bitsILi8EEENSL_INS5_IJS29_SG_EEENS5_IJSG_SC_EEEEEEES2Q_EEEvS2S_EENS_8epilogue10collective18CollectiveEpilogueINS33_23Sm100TmaWarpSpecializedILi4ELi2ELi32ELb1ELb0EEEJNS5_IJSG_SG_SF_EEENS5_IJNSL_ISG_SC_EENSL_ISY_SC_EEEEENS_10bfloat16_tES1K_S3C_S1K_NS33_6fusion15FusionCallbacksIS37_NS3D_17LinearCombinationIS3C_fS3C_fLNS_15FloatRoundStyleE2EEES38_S3B_JEEENS4_5SM1004TMEM4LOAD26SM100_TMEM_LOAD_32dp32b32xENS4_13SM90_TMA_LOADENS24_INS25_ILi2ELi4ELi3EEENS2V_ILi16EEENSL_INS5_IJS29_SY_EEENS5_IJSY_SC_EEEEEEENS4_39AutoVectorizingCopyWithAssumedAlignmentILi128EEENS4_14SM90_TMA_STOREES3T_S3V_S3V_EEEvvEEEEvNT_6ParamsE:
[----:B------:R-:W1:Y:S01]  /*0000*/  LDC R1, c[0x0][0x37c] ;  /* 0x0000df00ff017b82 */ /* 0x000e620000000800 */
[----:B------:R-:W2:Y:S01]  /*0010*/  S2R R94, SR_TID.X ;  /* 0x00000000005e7919 */ /* 0x000ea20000002100 */
[----:B------:R-:W3:Y:S06]  /*0020*/  LDCU.64 UR14, c[0x0][0xf10] ;  /* 0x0001e200ff0e77ac */ /* 0x000eec0008000a00 */
[----:B------:R-:W4:Y:S01]  /*0030*/  S2UR UR53, SR_CgaCtaId ;  /* 0x00000000003579c3 */ /* 0x000f220000008800 */
[----:B------:R-:W-:Y:S02]  /*0040*/  PRMT R80, RZ, 0x7610, R80 ;  /* 0x00007610ff507816 */ /* 0x000fe40000000050 */
[----:B------:R-:W-:Y:S01]  /*0050*/  ELECT P3, URZ, PT ;  /* 0x0000000000ff782f */ /* 0x000fe20003860000 */
[----:B---3--:R-:W-:-:S04]  /*0060*/  UISETP.NE.U32.AND UP0, UPT, UR14, URZ, UPT ;  /* 0x000000ff0e00728c */ /* 0x008fc8000bf05070 */
[----:B------:R-:W-:Y:S02]  /*0070*/  UISETP.NE.AND.EX UP0, UPT, UR15, URZ, UPT, UP0 ;  /* 0x000000ff0f00728c */ /* 0x000fe4000bf05300 */
[----:B----4-:R-:W-:Y:S02]  /*0080*/  ULOP3.LUT UR66, UR53, 0x1, URZ, 0xc0, !UPT ;  /* 0x0000000135427892 */ /* 0x010fe4000f8ec0ff */
[----:B------:R-:W-:Y:S01]  /*0090*/  ULOP3.LUT UR64, UR53, 0x1, URZ, 0x3c, !UPT ;  /* 0x0000000135407892 */ /* 0x000fe2000f8e3cff */
[----:B--2---:R-:W-:-:S05]  /*00a0*/  SHF.R.U32.HI R81, RZ, 0x5, R94 ;  /* 0x00000005ff517819 */ /* 0x004fca000001165e */
[----:B------:R-:W2:Y:S02]  /*00b0*/  SHFL.IDX PT, R0, R81, RZ, 0x1f ;  /* 0x00001fff51007589 */ /* 0x000ea400000e0000 */
[----:B--2---:R-:W-:Y:S01]  /*00c0*/  R2UR UR18, R0 ;  /* 0x00000000001272ca */ /* 0x004fe200000e0000 */
[----:B-1----:R-:W-:-:S14]  /*00d0*/  BRA.U UP0, `(.L_x_0) ;  /* 0x0000000100307547 */ /* 0x002fdc000b800000 */
[----:B------:R-:W1:Y:S02]  /*00e0*/  LDCU.64 UR4, c[0x0][0xf08] ;  /* 0x0001e100ff0477ac */ /* 0x000e640008000a00 */
[----:B-1----:R-:W-:-:S04]  /*00f0*/  UISETP.NE.U32.AND UP0, UPT, UR4, URZ, UPT ;  /* 0x000000ff0400728c */ /* 0x002fc8000bf05070 */
[----:B------:R-:W-:-:S09]  /*0100*/  UISETP.NE.AND.EX UP0, UPT, UR5, URZ, UPT, UP0 ;  /* 0x000000ff0500728c */ /* 0x000fd2000bf05300 */
[----:B------:R-:W-:Y:S05]  /*0110*/  BRA.U !UP0, `(.L_x_1) ;  /* 0x0000000108147547 */ /* 0x000fea000b800000 */
[----:B------:R-:W1:Y:S01]  /*0120*/  LDC.64 R2, c[0x0][0xf08] ;  /* 0x0003c200ff027b82 */ /* 0x000e620000000a00 */
[----:B------:R-:W1:Y:S02]  /*0130*/  LDCU.64 UR4, c[0x0][0x358] ;  /* 0x00006b00ff0477ac */ /* 0x000e640008000a00 */
[----:B-1----:R1:W5:Y:S01]  /*0140*/  LDG.E R41, desc[UR4][R2.64] ;  /* 0x0000000402297981 */ /* 0x002362000c1e1900 */
[----:B------:R-:W-:Y:S01]  /*0150*/  HFMA2 R80, -RZ, RZ, 0, 5.9604644775390625e-08 ;  /* 0x00000001ff507431 */ /* 0x000fe200000001ff */
[----:B------:R-:W-:Y:S05]  /*0160*/  BRA `(.L_x_0) ;  /* 0x00000000000c7947 */ /* 0x000fea0003800000 */
.L_x_1:
[----:B------:R-:W1:Y:S01]  /*0170*/  LDCU UR4, c[0x0][0xf00] ;  /* 0x0001e000ff0477ac */ /* 0x000e620008000800 */
[----:B------:R-:W-:Y:S01]  /*0180*/  HFMA2 R80, -RZ, RZ, 0, 5.9604644775390625e-08 ;  /* 0x00000001ff507431 */ /* 0x000fe200000001ff */
[----:B-1----:R-:W-:-:S07]  /*0190*/  MOV R41, UR4 ;  /* 0x0000000400297c02 */ /* 0x002fce0008000f00 */
.L_x_0:
[----:B------:R-:W2:Y:S02]  /*01a0*/  LDCU.64 UR4, c[0x0][0xf30] ;  /* 0x0001e600ff0477ac */ /* 0x000ea40008000a00 */
[----:B--2---:R-:W-:-:S04]  /*01b0*/  UISETP.NE.U32.AND UP0, UPT, UR4, URZ, UPT ;  /* 0x000000ff0400728c */ /* 0x004fc8000bf05070 */
[----:B------:R-:W-:-:S09]  /*01c0*/  UISETP.NE.AND.EX UP0, UPT, UR5, URZ, UPT, UP0 ;  /* 0x000000ff0500728c */ /* 0x000fd2000bf05300 */
[----:B------:R-:W-:Y:S05]  /*01d0*/  BRA.U UP0, `(.L_x_2) ;  /* 0x0000000100287547 */ /* 0x000fea000b800000 */
[----:B------:R-:W2:Y:S02]  /*01e0*/  LDCU.64 UR4, c[0x0][0xf28] ;  /* 0x0001e500ff0477ac */ /* 0x000ea40008000a00 */
[----:B--2---:R-:W-:-:S04]  /*01f0*/  UISETP.NE.U32.AND UP0, UPT, UR4, URZ, UPT ;  /* 0x000000ff0400728c */ /* 0x004fc8000bf05070 */
[----:B------:R-:W-:-:S09]  /*0200*/  UISETP.NE.AND.EX UP0, UPT, UR5, URZ, UPT, UP0 ;  /* 0x000000ff0500728c */ /* 0x000fd2000bf05300 */
[----:B------:R-:W-:Y:S05]  /*0210*/  BRA.U !UP0, `(.L_x_3) ;  /* 0x0000000108107547 */ /* 0x000fea000b800000 */
[----:B------:R-:W2:Y:S01]  /*0220*/  LDC.64 R38, c[0x0][0xf28] ;  /* 0x0003ca00ff267b82 */ /* 0x000ea20000000a00 */
[----:B------:R-:W2:Y:S02]  /*0230*/  LDCU.64 UR4, c[0x0][0x358] ;  /* 0x00006b00ff0477ac */ /* 0x000ea40008000a00 */
[----:B--2---:R2:W5:Y:S01]  /*0240*/  LDG.E R38, desc[UR4][R38.64] ;  /* 0x0000000426267981 */ /* 0x004562000c1e1900 */
[----:B------:R-:W-:Y:S05]  /*0250*/  BRA `(.L_x_2) ;  /* 0x0000000000087947 */ /* 0x000fea0003800000 */
.L_x_3:
[----:B------:R-:W2:Y:S02]  /*0260*/  LDCU UR4, c[0x0][0xf20] ;  /* 0x0001e400ff0477ac */ /* 0x000ea40008000800 */
[----:B--2---:R-:W-:Y:S02]  /*0270*/  MOV R38, UR4 ;  /* 0x0000000400267c02 */ /* 0x004fe40008000f00 */
.L_x_2:
[----:B------:R-:W-:Y:S01]  /*0280*/  IMAD.U32 R0, RZ, RZ, UR18 ;  /* 0x00000012ff007e24 */ /* 0x000fe2000f8e00ff */
[----:B------:R-:W-:Y:S04]  /*0290*/  BSSY.RECONVERGENT B0, `(.L_x_4) ;  /* 0x0000015000007945 */ /* 0x000fe80003800200 */
[C---:B------:R-:W-:Y:S02]  /*02a0*/  ISETP.NE.OR P1, PT, R0.reuse, 0x1, !P3 ;  /* 0x000000010000780c */ /* 0x040fe40005f25670 */
[----:B------:R-:W-:-:S11]  /*02b0*/  ISETP.NE.OR P0, PT, R0, 0x3, !P3 ;  /* 0x000000030000780c */ /* 0x000fd60005f05670 */
[----:B------:R-:W-:Y:S05]  /*02c0*/  @P1 BRA `(.L_x_5) ;  /* 0x0000000000441947 */ /* 0x000fea0003800000 */
[----:B------:R-:W3:Y:S02]  /*02d0*/  LDCU.64 UR4, c[0x0][0x348] ;  /* 0x00006900ff0477ac */ /* 0x000ee40008000a00 */
[----:B---3--:R-:W-:Y:S02]  /*02e0*/  UIADD3 UR12, UP4, UPT, UR4, 0x80, URZ ;  /* 0x00000080040c7890 */ /* 0x008fe4000ff9e0ff */
[----:B------:R-:W-:Y:S02]  /*02f0*/  UIADD3 UR10, UP3, UPT, UR4, 0x280, URZ ;  /* 0x00000280040a7890 */ /* 0x000fe4000ff7e0ff */
[----:B------:R-:W-:Y:S02]  /*0300*/  UIADD3 UR8, UP2, UPT, UR4, 0x180, URZ ;  /* 0x0000018004087890 */ /* 0x000fe4000ff5e0ff */
[----:B------:R-:W-:Y:S02]  /*0310*/  UIADD3 UR6, UP1, UPT, UR4, 0x380, URZ ;  /* 0x0000038004067890 */ /* 0x000fe4000ff3e0ff */
[----:B------:R-:W-:-:S02]  /*0320*/  UIADD3 UR4, UP0, UPT, UR4, 0x480, URZ ;  /* 0x0000048004047890 */ /* 0x000fc4000ff1e0ff */
[----:B------:R-:W-:Y:S02]  /*0330*/  UIADD3.X UR13, UPT, UPT, URZ, UR5, URZ, UP4, !UPT ;  /* 0x00000005ff0d7290 */ /* 0x000fe4000a7fe4ff */
[----:B------:R-:W-:Y:S02]  /*0340*/  UIADD3.X UR11, UPT, UPT, URZ, UR5, URZ, UP3, !UPT ;  /* 0x00000005ff0b7290 */ /* 0x000fe40009ffe4ff */
[----:B------:R-:W-:Y:S02]  /*0350*/  UIADD3.X UR9, UPT, UPT, URZ, UR5, URZ, UP2, !UPT ;  /* 0x00000005ff097290 */ /* 0x000fe400097fe4ff */
[----:B------:R-:W-:Y:S02]  /*0360*/  UIADD3.X UR7, UPT, UPT, URZ, UR5, URZ, UP1, !UPT ;  /* 0x00000005ff077290 */ /* 0x000fe40008ffe4ff */
[----:B------:R-:W-:Y:S01]  /*0370*/  UIADD3.X UR5, UPT, UPT, URZ, UR5, URZ, UP0, !UPT ;  /* 0x00000005ff057290 */ /* 0x000fe200087fe4ff */
[----:B------:R3:W-:Y:S02]  /*0380*/  UTMACCTL.PF [UR12] ;  /* 0x000000000c0079b9 */ /* 0x0007e40008040000 */
[----:B------:R3:W-:Y:S02]  /*0390*/  UTMACCTL.PF [UR10] ;  /* 0x000000000a0079b9 */ /* 0x0007e40008040000 */
[----:B------:R3:W-:Y:S02]  /*03a0*/  UTMACCTL.PF [UR8] ;  /* 0x00000000080079b9 */ /* 0x0007e40008040000 */
[----:B------:R3:W-:Y:S02]  /*03b0*/  UTMACCTL.PF [UR6] ;  /* 0x00000000060079b9 */ /* 0x0007e40008040000 */
[----:B------:R3:W-:Y:S02]  /*03c0*/  UTMACCTL.PF [UR4] ;  /* 0x00000000040079b9 */ /* 0x0007e40008040000 */
[----:B---3--:R-:W-:Y:S01]  /*03d0*/  NOP ;  /* 0x0000000000007918 */ /* 0x008fe20000000000 */
.L_x_5:
[----:B------:R-:W-:Y:S05]  /*03e0*/  BSYNC.RECONVERGENT B0 ;  /* 0x0000000000007941 */ /* 0x000fea0003800200 */
.L_x_4:
[----:B------:R-:W-:Y:S04]  /*03f0*/  BSSY.RECONVERGENT B0, `(.L_x_6) ;  /* 0x000000a000007945 */ /* 0x000fe80003800200 */
[----:B------:R-:W-:Y:S05]  /*0400*/  @P0 BRA `(.L_x_7) ;  /* 0x0000000000200947 */ /* 0x000fea0003800000 */
[----:B------:R-:W3:Y:S02]  /*0410*/  LDCU.64 UR4, c[0x0][0x348] ;  /* 0x00006900ff0477ac */ /* 0x000ee40008000a00 */
[----:B---3--:R-:W-:Y:S02]  /*0420*/  UIADD3 UR6, UP1, UPT, UR4, 0xc00, URZ ;  /* 0x00000c0004067890 */ /* 0x008fe4000ff3e0ff */
[----:B------:R-:W-:Y:S02]  /*0430*/  UIADD3 UR4, UP0, UPT, UR4, 0xd00, URZ ;  /* 0x00000d0004047890 */ /* 0x000fe4000ff1e0ff */
[----:B------:R-:W-:Y:S02]  /*0440*/  UIADD3.X UR7, UPT, UPT, URZ, UR5, URZ, UP1, !UPT ;  /* 0x00000005ff077290 */ /* 0x000fe40008ffe4ff */
[----:B------:R-:W-:-:S07]  /*0450*/  UIADD3.X UR5, UPT, UPT, URZ, UR5, URZ, UP0, !UPT ;  /* 0x00000005ff057290 */ /* 0x000fce00087fe4ff */
[----:B------:R3:W-:Y:S02]  /*0460*/  UTMACCTL.PF [UR6] ;  /* 0x00000000060079b9 */ /* 0x0007e40008040000 */
[----:B------:R3:W-:Y:S02]  /*0470*/  UTMACCTL.PF [UR4] ;  /* 0x00000000040079b9 */ /* 0x0007e40008040000 */
[----:B---3--:R-:W-:Y:S01]  /*0480*/  NOP ;  /* 0x0000000000007918 */ /* 0x008fe20000000000 */
.L_x_7:
[----:B------:R-:W-:Y:S05]  /*0490*/  BSYNC.RECONVERGENT B0 ;  /* 0x0000000000007941 */ /* 0x000fea0003800200 */
.L_x_6:
[----:B------:R-:W3:Y:S01]  /*04a0*/  LDCU.64 UR4, c[0x0][0xf08] ;  /* 0x0001e100ff0477ac */ /* 0x000ee20008000a00 */
[----:B------:R-:W-:Y:S02]  /*04b0*/  UISETP.EQ.U32.AND UP2, UPT, UR14, URZ, UPT ;  /* 0x000000ff0e00728c */ /* 0x000fe4000bf42070 */
[----:B------:R-:W-:Y:S02]  /*04c0*/  UPLOP3.LUT UP4, UPT, UPT, UPT, UPT, 0x80, 0x8 ;  /* 0x000000000008789c */ /* 0x000fe40003f8f070 */
[----:B---3--:R-:W-:-:S04]  /*04d0*/  UISETP.NE.U32.AND UP0, UPT, UR4, URZ, UPT ;  /* 0x000000ff0400728c */ /* 0x008fc8000bf05070 */
[----:B------:R-:W-:-:S04]  /*04e0*/  UISETP.NE.AND.EX UP1, UPT, UR5, URZ, UPT, UP0 ;  /* 0x000000ff0500728c */ /* 0x000fc8000bf25300 */
[----:B------:R-:W-:-:S04]  /*04f0*/  UISETP.EQ.OR.EX UP3, UPT, UR15, URZ, !UP1, UP2 ;  /* 0x000000ff0f00728c */ /* 0x000fc8000cf62720 */
[----:B------:R-:W-:-:S06]  /*0500*/  UP2UR UR4, UPR, URZ, 0x8 ;  /* 0x00000008ff047883 */ /* 0x000fcc0008000000 */
[----:B------:R-:W-:Y:S01]  /*0510*/  MOV R83, UR4 ;  /* 0x0000000400537c02 */ /* 0x000fe20008000f00 */
[----:B------:R-:W-:Y:S06]  /*0520*/  BRA.U !UP3, `(.L_x_8) ;  /* 0x000000010b207547 */ /* 0x000fec000b800000 */
[----:B------:R-:W-:Y:S01]  /*0530*/  UISETP.NE.U32.AND UP2, UPT, UR14, URZ, UPT ;  /* 0x000000ff0e00728c */ /* 0x000fe2000bf45070 */
[----:B-----5:R-:W-:Y:S01]  /*0540*/  FSETP.NEU.AND P0, PT, R41, RZ, PT ;  /* 0x000000ff2900720b */ /* 0x020fe20003f0d000 */
[----:B------:R-:W-:Y:S02]  /*0550*/  USEL UR4, URZ, 0xffffffff, UP1 ;  /* 0xffffffffff047887 */ /* 0x000fe40008800000 */
[----:B------:R-:W-:-:S10]  /*0560*/  UISETP.NE.AND.EX UP2, UPT, UR15, URZ, UPT, UP2 ;  /* 0x000000ff0f00728c */ /* 0x000fd4000bf45320 */
[----:B------:R-:W-:Y:S01]  /*0570*/  VOTEU.ANY UP0, P0 ;  /* 0x0000000000ff7886 */ /* 0x000fe20000000100 */
[----:B------:R-:W-:-:S04]  /*0580*/  @!UP2 USEL UR4, URZ, 0xffffffff, UP0 ;  /* 0xffffffffff04a887 */ /* 0x000fc80008000000 */
[----:B------:R-:W-:-:S04]  /*0590*/  ULOP3.LUT UR4, UR4, 0x1, URZ, 0xc0, !UPT ;  /* 0x0000000104047892 */ /* 0x000fc8000f8ec0ff */
[----:B------:R-:W-:-:S11]  /*05a0*/  UISETP.NE.U32.AND UP4, UPT, UR4, 0x1, UPT ;  /* 0x000000010400788c */ /* 0x000fd6000bf85070 */
.L_x_8:
[----:B------:R-:W3:Y:S02]  /*05b0*/  SHFL.IDX PT, R0, R81, RZ, 0x1f ;  /* 0x00001fff51007589 */ /* 0x000ee400000e0000 */
[----:B---3--:R-:W-:-:S13]  /*05c0*/  ISETP.NE.AND P0, PT, R0, RZ, PT ;  /* 0x000000ff0000720c */ /* 0x008fda0003f05270 */
[----:B------:R-:W-:Y:S05]  /*05d0*/  @P0 BRA `(.L_x_9) ;  /* 0x00000000004c0947 */ /* 0x000fea0003800000 */
[----:B------:R-:W-:Y:S01]  /*05e0*/  UMOV UR4, 0x400 ;  /* 0x0000040000047882 */ /* 0x000fe20000000000 */
[----:B------:R-:W-:Y:S01]  /*05f0*/  UMOV UR6, 0x1 ;  /* 0x0000000100067882 */ /* 0x000fe20000000000 */
[----:B------:R-:W-:Y:S02]  /*0600*/  ULEA UR4, UR53, UR4, 0x18 ;  /* 0x0000000435047291 */ /* 0x000fe4000f8ec0ff */
[----:B------:R-:W-:-:S04]  /*0610*/  UIADD3 UR6, UPT, UPT, -UR6, 0x100000, URZ ;  /* 0x0010000006067890 */ /* 0x000fc8000fffe1ff */
[----:B------:R-:W-:Y:S02]  /*0620*/  USHF.L.U32 UR7, UR6, 0xb, URZ ;  /* 0x0000000b06077899 */ /* 0x000fe400080006ff */
[----:B------:R-:W-:Y:S01]  /*0630*/  USHF.L.U32 UR6, UR6, 0x1, URZ ;  /* 0x0000000106067899 */ /* 0x000fe200080006ff */
[----:B------:R-:W-:Y:S01]  /*0640*/  ELECT P0, URZ, PT ;  /* 0x0000000000ff782f */ /* 0x000fe20003800000 */
[----:B------:R-:W3:Y:S10]  /*0650*/  FENCE.VIEW.ASYNC.S ;  /* 0x00000000000073c6 */ /* 0x000ef40000000000 */
[----:B---3--:R3:W4:Y:S01]  /*0660*/  SYNCS.EXCH.64 URZ, [UR4], UR6 ;  /* 0x0000000604ff75b2 */ /* 0x0087220008000100 */
[----:B------:R3:W1:Y:S01]  /*0670*/  SYNCS.EXCH.64 URZ, [UR4+0x28], UR6 ;  /* 0x0000280604ff75b2 */ /* 0x0006620008000100 */
        /* <DEDUP_REMOVED lines=8> */
[----:B------:R-:W-:Y:S01]  /*0700*/  NOP ;  /* 0x0000000000007918 */ /* 0x000fe20000000000 */
.L_x_9:
[----:B------:R-:W2:Y:S01]  /*0710*/  SHFL.IDX PT, R0, R81, RZ, 0x1f ;  /* 0x00001fff51007589 */ /* 0x000ea200000e0000 */
[----:B------:R-:W-:Y:S01]  /*0720*/  NOP ;  /* 0x0000000000007918 */ /* 0x000fe20000000000 */
[----:B--2---:R-:W-:-:S13]  /*0730*/  ISETP.NE.AND P0, PT, R0, 0x1, PT ;  /* 0x000000010000780c */ /* 0x004fda0003f05270 */
[----:B------:R-:W-:Y:S05]  /*0740*/  @P0 BRA `(.L_x_10) ;  /* 0x0000000000540947 */ /* 0x000fea0003800000 */
[----:B---3--:R-:W-:Y:S01]  /*0750*/  UMOV UR4, 0x400 ;  /* 0x0000040000047882 */ /* 0x008fe20000000000 */
[----:B------:R-:W-:Y:S01]  /*0760*/  UMOV UR8, 0x20 ;  /* 0x0000002000087882 */ /* 0x000fe20000000000 */
[----:B------:R-:W-:Y:S01]  /*0770*/  UMOV UR6, 0x80 ;  /* 0x0000008000067882 */ /* 0x000fe20000000000 */
[----:B------:R-:W-:Y:S02]  /*0780*/  ULEA UR4, UR53, UR4, 0x18 ;  /* 0x0000000435047291 */ /* 0x000fe4000f8ec0ff */
[----:B------:R-:W-:-:S04]  /*0790*/  UIADD3 UR8, UPT, UPT, -UR8, 0x100000, URZ ;  /* 0x0010000008087890 */ /* 0x000fc8000fffe1ff */
[----:B------:R-:W-:Y:S02]  /*07a0*/  USHF.L.U32 UR9, UR8, 0xb, URZ ;  /* 0x0000000b08097899 */ /* 0x000fe400080006ff */
[----:B------:R-:W-:Y:S02]  /*07b0*/  USHF.L.U32 UR8, UR8, 0x1, URZ ;  /* 0x0000000108087899 */ /* 0x000fe400080006ff */
[----:B------:R-:W-:-:S04]  /*07c0*/  UIADD3 UR6, UPT, UPT, -UR6, 0x100000, URZ ;  /* 0x0010000006067890 */ /* 0x000fc8000fffe1ff */
[----:B------:R-:W-:Y:S02]  /*07d0*/  USHF.L.U32 UR7, UR6, 0xb, URZ ;  /* 0x0000000b06077899 */ /* 0x000fe400080006ff */
[----:B------:R-:W-:Y:S01]  /*07e0*/  USHF.L.U32 UR6, UR6, 0x1, URZ ;  /* 0x0000000106067899 */ /* 0x000fe200080006ff */
[----:B------:R-:W-:Y:S01]  /*07f0*/  ELECT P0, URZ, PT ;  /* 0x0000000000ff782f */ /* 0x000fe20003800000 */
[----:B------:R-:W2:Y:S02]  /*0800*/  FENCE.VIEW.ASYNC.S ;  /* 0x00000000000073c6 */ /* 0x000ea40000000000 */
[----:B--2---:R2:W3:Y:S08]  /*0810*/  SYNCS.EXCH.64 URZ, [UR4+0x50], UR8 ;  /* 0x0000500804ff75b2 */ /* 0x0044f00008000100 */
        /* <DEDUP_REMOVED lines=8> */
.L_x_10:
[----:B------:R-:W4:Y:S01]  /*08a0*/  SHFL.IDX PT, R0, R81, RZ, 0x1f ;  /* 0x00001fff51007589 */ /* 0x000f2200000e0000 */
[----:B------:R-:W-:Y:S01]  /*08b0*/  NOP ;  /* 0x0000000000007918 */ /* 0x000fe20000000000 */
[----:B----4-:R-:W-:-:S13]  /*08c0*/  ISETP.NE.AND P0, PT, R0, 0x3, PT ;  /* 0x000000030000780c */ /* 0x010fda0003f05270 */
[----:B------:R-:W-:Y:S05]  /*08d0*/  @P0 BRA `(.L_x_11) ;  /* 0x00000000002c0947 */ /* 0x000fea0003800000 */
[----:B--23--:R-:W-:Y:S01]  /*08e0*/  UMOV UR6, 0x400 ;  /* 0x0000040000067882 */ /* 0x00cfe20000000000 */
[----:B------:R-:W-:Y:S01]  /*08f0*/  UMOV UR4, 0x20 ;  /* 0x0000002000047882 */ /* 0x000fe20000000000 */
[----:B------:R-:W-:Y:S02]  /*0900*/  ULEA UR6, UR53, UR6, 0x18 ;  /* 0x0000000635067291 */ /* 0x000fe4000f8ec0ff */
[----:B------:R-:W-:-:S04]  /*0910*/  UIADD3 UR4, UPT, UPT, -UR4, 0x100000, URZ ;  /* 0x0010000004047890 */ /* 0x000fc8000fffe1ff */
[----:B------:R-:W-:Y:S02]  /*0920*/  USHF.L.U32 UR5, UR4, 0xb, URZ ;  /* 0x0000000b04057899 */ /* 0x000fe400080006ff */
[----:B------:R-:W-:Y:S01]  /*0930*/  USHF.L.U32 UR4, UR4, 0x1, URZ ;  /* 0x0000000104047899 */ /* 0x000fe200080006ff */
[----:B------:R-:W-:Y:S01]  /*0940*/  ELECT P0, URZ, PT ;  /* 0x0000000000ff782f */ /* 0x000fe20003800000 */
[----:B------:R-:W2:Y:S10]  /*0950*/  FENCE.VIEW.ASYNC.S ;  /* 0x00000000000073c6 */ /* 0x000eb40000000000 */
[----:B--2---:R4:W2:Y:S01]  /*0960*/  SYNCS.EXCH.64 URZ, [UR6+0x90], UR4 ;  /* 0x0000900406ff75b2 */ /* 0x0048a20008000100 */
[----:B------:R4:W3:Y:S02]  /*0970*/  SYNCS.EXCH.64 URZ, [UR6+0x98], UR4 ;  /* 0x0000980406ff75b2 */ /* 0x0008e40008000100 */
[----:B----4-:R-:W-:Y:S01]  /*0980*/  NOP ;  /* 0x0000000000007918 */ /* 0x010fe20000000000 */
.L_x_11:
[----:B------:R-:W4:Y:S01]  /*0990*/  SHFL.IDX PT, R0, R81, RZ, 0x1f ;  /* 0x00001fff51007589 */ /* 0x000f2200000e0000 */
[----:B------:R-:W-:Y:S01]  /*09a0*/  NOP ;  /* 0x0000000000007918 */ /* 0x000fe20000000000 */
[----:B----4-:R-:W-:-:S13]  /*09b0*/  ISETP.NE.AND P0, PT, R0, 0x4, PT ;  /* 0x000000040000780c */ /* 0x010fda0003f05270 */
[----:B------:R-:W-:Y:S05]  /*09c0*/  @P0 BRA `(.L_x_12) ;  /* 0x0000000000480947 */ /* 0x000fea0003800000 */
[----:B--23--:R-:W-:Y:S01]  /*09d0*/  UMOV UR4, 0x1e0 ;  /* 0x000001e000047882 */ /* 0x00cfe20000000000 */
[----:B------:R-:W-:Y:S01]  /*09e0*/  UMOV UR6, 0x400 ;  /* 0x0000040000067882 */ /* 0x000fe20000000000 */
[----:B------:R-:W-:Y:S01]  /*09f0*/  USEL UR4, UR4, 0x1a0, UP4 ;  /* 0x000001a004047887 */ /* 0x000fe2000a000000 */
        /* <DEDUP_REMOVED lines=10> */
[----:B--2---:R4:W2:Y:S08]  /*0aa0*/  SYNCS.EXCH.64 URZ, [UR6+0xa0], UR8 ;  /* 0x0000a00806ff75b2 */ /* 0x0048b00008000100 */
[----:B------:R4:W3:Y:S01]  /*0ab0*/  SYNCS.EXCH.64 URZ, [UR6+0xb0], UR4 ;  /* 0x0000b00406ff75b2 */ /* 0x0008e20008000100 */
[----:B------:R4:W1:Y:S01]  /*0ac0*/  SYNCS.EXCH.64 URZ, [UR6+0xa8], UR8 ;  /* 0x0000a80806ff75b2 */ /* 0x0008620008000100 */
[----:B------:R4:W1:Y:S02]  /*0ad0*/  SYNCS.EXCH.64 URZ, [UR6+0xb8], UR4 ;  /* 0x0000b80406ff75b2 */ /* 0x0008640008000100 */
[----:B----4-:R-:W-:Y:S01]  /*0ae0*/  NOP ;  /* 0x0000000000007918 */ /* 0x010fe20000000000 */
.L_x_12:
[----:B------:R-:W4:Y:S01]  /*0af0*/  SHFL.IDX PT, R0, R81, RZ, 0x1f ;  /* 0x00001fff51007589 */ /* 0x000f2200000e0000 */
[----:B------:R-:W-:Y:S01]  /*0b00*/  NOP ;  /* 0x0000000000007918 */ /* 0x000fe20000000000 */
[----:B----4-:R-:W-:-:S13]  /*0b10*/  ISETP.NE.AND P0, PT, R0, 0x5, PT ;  /* 0x000000050000780c */ /* 0x010fda0003f05270 */
[----:B------:R-:W-:Y:S05]  /*0b20*/  @P0 BRA `(.L_x_13) ;  /* 0x0000000000440947 */ /* 0x000fea0003800000 */
[----:B--23--:R-:W-:Y:S01]  /*0b30*/  UMOV UR4, 0x400 ;  /* 0x0000040000047882 */ /* 0x00cfe20000000000 */
        /* <DEDUP_REMOVED lines=16> */
.L_x_13:
[----:B------:R-:W4:Y:S01]  /*0c40*/  SHFL.IDX PT, R0, R81, RZ, 0x1f ;  /* 0x00001fff51007589 */ /* 0x000f2200000e0000 */
[----:B------:R-:W-:Y:S01]  /*0c50*/  ISETP.NE.OR P1, PT, RZ, UR18, !P3 ;  /* 0x00000012ff007c0c */ /* 0x000fe2000df25670 */
        /* <DEDUP_REMOVED lines=12> */
[----:B------:R4:W3:Y:S01]  /*0d20*/  SYNCS.EXCH.64 URZ, [UR4+0xf0], UR6 ;  /* 0x0000f00604ff75b2 */ /* 0x0008e20008000100 */
[----:B------:R4:W1:Y:S01]  /*0d30*/  SYNCS.EXCH.64 URZ, [UR4+0xe8], UR6 ;  /* 0x0000e80604ff75b2 */ /* 0x0008620008000100 */
[----:B------:R4:W1:Y:S02]  /*0d40*/  SYNCS.EXCH.64 URZ, [UR4+0xf8], UR6 ;  /* 0x0000f80604ff75b2 */ /* 0x0008640008000100 */
[----:B----4-:R-:W-:Y:S01]  /*0d50*/  NOP ;  /* 0x0000000000007918 */ /* 0x010fe20000000000 */
.L_x_14:
[----:B------:R-:W-:Y:S01]  /*0d60*/  VOTEU.ALL UP0, P1 ;  /* 0x0000000000ff7886 */ /* 0x000fe20000800000 */
[----:B--23--:R-:W-:Y:S01]  /*0d70*/  UMOV UR4, 0x20 ;  /* 0x0000002000047882 */ /* 0x00cfe20000000000 */
[----:B------:R-:W2:Y:S01]  /*0d80*/  LDCU UR7, c[0x0][0x36c] ;  /* 0x00006d80ff0777ac */ /* 0x000ea20008000800 */
[----:B------:R-:W-:Y:S01]  /*0d90*/  NOP ;  /* 0x0000000000007918 */ /* 0x000fe20000000000 */
[----:B------:R-:W-:Y:S01]  /*0da0*/  LOP3.LUT R0, R94, 0x1f, RZ, 0xc0, !PT ;  /* 0x0000001f5e007812 */ /* 0x000fe200078ec0ff */
[----:B------:R-:W-:Y:S01]  /*0db0*/  @!UP0 UMOV UR6, 0x400 ;  /* 0x0000040000068882 */ /* 0x000fe20000000000 */
[----:B------:R-:W-:-:S04]  /*0dc0*/  @!UP0 UIADD3 UR4, UPT, UPT, -UR4, 0x100000, URZ ;  /* 0x0010000004048890 */ /* 0x000fc8000fffe1ff */
[----:B------:R-:W-:Y:S02]  /*0dd0*/  @!UP0 USHF.L.U32 UR5, UR4, 0xb, URZ ;  /* 0x0000000b04058899 */ /* 0x000fe400080006ff */
[----:B------:R-:W-:Y:S02]  /*0de0*/  @!UP0 USHF.L.U32 UR4, UR4, 0x1, URZ ;  /* 0x0000000104048899 */ /* 0x000fe400080006ff */
[----:B------:R-:W-:Y:S01]  /*0df0*/  @!UP0 ULEA UR6, UR53, UR6, 0x18 ;  /* 0x0000000635068291 */ /* 0x000fe2000f8ec0ff */
[----:B------:R-:W-:Y:S01]  /*0e00*/  VOTEU.ALL UP0, P1 ;  /* 0x0000000000ff7886 */ /* 0x000fe20000800000 */
[----:B------:R-:W-:Y:S02]  /*0e10*/  UISETP.NE.AND UP5, UPT, UR18, URZ, UPT ;  /* 0x000000ff1200728c */ /* 0x000fe4000bfa5270 */
[----:B--2---:R-:W-:Y:S01]  /*0e20*/  UISETP.EQ.U32.AND UP6, UPT, UR7, 0x1, UPT ;  /* 0x000000010700788c */ /* 0x004fe2000bfc2070 */
[----:B------:R-:W2:Y:S07]  /*0e30*/  FENCE.VIEW.ASYNC.S ;  /* 0x00000000000073c6 */ /* 0x000eae0000000000 */
[----:B--2---:R2:W3:Y:S01]  /*0e40*/  @!UP0 SYNCS.EXCH.64 URZ, [UR6+0x100], UR4 ;  /* 0x0001000406ff85b2 */ /* 0x0044e20008000100 */
[----:B------:R-:W-:Y:S05]  /*0e50*/  BRA.U !UP6, `(.L_x_15) ;  /* 0x000000010e087547 */ /* 0x000fea000b800000 */
[----:B-1-3--:R-:W-:Y:S01]  /*0e60*/  UCGABAR_ARV ;  /* 0x00000000000079c7 */ /* 0x00afe20008000000 */
[----:B------:R-:W-:Y:S05]  /*0e70*/  BRA `(.L_x_16) ;  /* 0x0000000000047947 */ /* 0x000fea0003800000 */
.L_x_15:
[----:B-1-3--:R-:W-:Y:S01]  /*0e80*/  NOP ;  /* 0x0000000000007918 */ /* 0x00afe20000000000 */
.L_x_16:
[----:B------:R-:W1:Y:S01]  /*0e90*/  S2UR UR20, SR_CTAID.X ;  /* 0x00000000001479c3 */ /* 0x000e620000002500 */
[----:B------:R-:W-:-:S05]  /*0ea0*/  CS2R.32 R82, SR_CgaSize ;  /* 0x0000000000527805 */ /* 0x000fca0000008a00 */
[----:B------:R-:W-:-:S05]  /*0eb0*/  IMAD R82, R82, -0xa0, RZ ;  /* 0xffffff6052527824 */ /* 0x000fca00078e02ff */
[----:B--2---:R-:W-:-:S14]  /*0ec0*/  R2UR UR5, R82 ;  /* 0x00000000520572ca */ /* 0x004fdc00000e0000 */
[----:B------:R-:W2:Y:S01]  /*0ed0*/  LDCU UR5, c[0x0][UR5+0x2b0] ;  /* 0x00005600050577ac */ /* 0x000ea20008000800 */
[----:B------:R-:W-:-:S05]  /*0ee0*/  CS2R.32 R82, SR_CgaSize ;  /* 0x0000000000527805 */ /* 0x000fca0000008a00 */
[----:B------:R-:W-:-:S05]  /*0ef0*/  IMAD R82, R82, -0xa0, RZ ;  /* 0xffffff6052527824 */ /* 0x000fca00078e02ff */
[----:B------:R-:W-:-:S14]  /*0f00*/  R2UR UR4, R82 ;  /* 0x00000000520472ca */ /* 0x000fdc00000e0000 */
[----:B------:R-:W3:Y:S01]  /*0f10*/  LDCU UR4, c[0x0][UR4+0x2b4] ;  /* 0x00005680040477ac */ /* 0x000ee20008000800 */
[----:B------:R-:W4:Y:S01]  /*0f20*/  S2UR UR7, SR_CTAID.Y ;  /* 0x00000000000779c3 */ /* 0x000f220000002600 */
[----:B------:R-:W-:-:S05]  /*0f30*/  CS2R.32 R82, SR_CgaSize ;  /* 0x0000000000527805 */ /* 0x000fca0000008a00 */
[----:B------:R-:W-:-:S05]  /*0f40*/  IMAD R82, R82, -0xa0, RZ ;  /* 0xffffff6052527824 */ /* 0x000fca00078e02ff */
[----:B------:R-:W-:-:S14]  /*0f50*/  R2UR UR8, R82 ;  /* 0x00000000520872ca */ /* 0x000fdc00000e0000 */
[----:B------:R-:W3:Y:S01]  /*0f60*/  LDCU UR8, c[0x0][UR8+0x2a4] ;  /* 0x00005480080877ac */ /* 0x000ee20008000800 */
[----:B------:R-:W3:Y:S01]  /*0f70*/  LDCU UR21, c[0x0][0x11a4] ;  /* 0x00023480ff1577ac */ /* 0x000ee20008000800 */
[----:B------:R-:W1:Y:S01]  /*0f80*/  S2UR UR52, SR_CTAID.Z ;  /* 0x00000000003479c3 */ /* 0x000e620000002700 */
[----:B------:R-:W-:-:S05]  /*0f90*/  CS2R.32 R82, SR_CgaSize ;  /* 0x0000000000527805 */ /* 0x000fca0000008a00 */
[----:B------:R-:W-:-:S05]  /*0fa0*/  IMAD R82, R82, -0xa0, RZ ;  /* 0xffffff6052527824 */ /* 0x000fca00078e02ff */
[----:B------:R-:W-:-:S14]  /*0fb0*/  R2UR UR63, R82 ;  /* 0x00000000523f72ca */ /* 0x000fdc00000e0000 */
[----:B------:R-:W3:Y:S01]  /*0fc0*/  LDCU UR63, c[0x0][UR63+0x2a0] ;  /* 0x000054003f3f77ac */ /* 0x000ee20008000800 */
[----:B------:R-:W3:Y:S01]  /*0fd0*/  LDCU UR39, c[0x0][0x11a4] ;  /* 0x00023480ff2777ac */ /* 0x000ee20008000800 */
[----:B-1----:R-:W-:Y:S01]  /*0fe0*/  I2FP.F32.U32 R3, UR20 ;  /* 0x0000001400037c45 */ /* 0x002fe20008201000 */
[----:B------:R-:W1:Y:S04]  /*0ff0*/  LDCU UR25, c[0x0][0x11b0] ;  /* 0x00023600ff1977ac */ /* 0x000e680008000800 */
[----:B--2---:R-:W-:Y:S01]  /*1000*/  FMUL R3, R3, UR5 ;  /* 0x0000000503037c20 */ /* 0x004fe20008400000 */
[----:B------:R-:W-:Y:S01]  /*1010*/  USHF.L.U32 UR22, UR53, 0x8, URZ ;  /* 0x0000000835167899 */ /* 0x000fe200080006ff */
[----:B----4-:R-:W-:Y:S01]  /*1020*/  I2FP.F32.U32 R2, UR7 ;  /* 0x0000000700027c45 */ /* 0x010fe20008201000 */
[----:B------:R-:W-:-:S03]  /*1030*/  ULOP3.LUT UR62, UR20, 0x1, URZ, 0xc0, !UPT ;  /* 0x00000001143e7892 */ /* 0x000fc6000f8ec0ff */
[----:B------:R-:W2:Y:S01]  /*1040*/  F2I.U32.TRUNC.NTZ R3, R3 ;  /* 0x0000000300037305 */ /* 0x000ea2000020f000 */
[----:B---3--:R-:W-:Y:S01]  /*1050*/  UISETP.GE.AND UP2, UPT, UR21, 0x1, UPT ;  /* 0x000000011500788c */ /* 0x008fe2000bf46270 */
[----:B------:R-:W-:Y:S01]  /*1060*/  FMUL R2, R2, UR4 ;  /* 0x0000000402027c20 */ /* 0x000fe20008400000 */
[----:B------:R-:W-:-:S05]  /*1070*/  UMOV UR19, UR7 ;  /* 0x0000000700137c82 */ /* 0x000fca0008000000 */
[----:B------:R-:W3:Y:S01]  /*1080*/  F2I.U32.TRUNC.NTZ R2, R2 ;  /* 0x0000000200027305 */ /* 0x000ee2000020f000 */
[----:B--2---:R-:W-:Y:S02]  /*1090*/  R2UR UR4, R3 ;  /* 0x00000000030472ca */ /* 0x004fe400000e0000 */
[----:B------:R-:W-:Y:S02]  /*10a0*/  PRMT R3, RZ, 0x7610, R3 ;  /* 0x00007610ff037816 */ /* 0x000fe40000000003 */
[----:B---3--:R-:W-:Y:S02]  /*10b0*/  R2UR UR6, R2 ;  /* 0x00000000020672ca */ /* 0x008fe400000e0000 */
[----:B------:R-:W-:-:S07]  /*10c0*/  PRMT R2, RZ, 0x7610, R2 ;  /* 0x00007610ff027816 */ /* 0x000fce0000000002 */
[----:B------:R-:W-:-:S04]  /*10d0*/  UIADD3 UR5, UPT, UPT, -UR4, URZ, URZ ;  /* 0x000000ff04057290 */ /* 0x000fc8000fffe1ff */
[----:B------:R-:W-:Y:S02]  /*10e0*/  UIMAD UR63, UR63, UR5, UR20 ;  /* 0x000000053f3f72a4 */ /* 0x000fe4000f8e0214 */
[----:B------:R-:W-:-:S04]  /*10f0*/  UIADD3 UR4, UPT, UPT, -UR6, URZ, URZ ;  /* 0x000000ff06047290 */ /* 0x000fc8000fffe1ff */
[----:B------:R-:W-:-:S06]  /*1100*/  UIMAD UR4, UR8, UR4, UR7 ;  /* 0x00000004080472a4 */ /* 0x000fcc000f8e0207 */
[----:B------:R-:W-:Y:S01]  /*1110*/  IMAD.U32 R82, RZ, RZ, UR4 ;  /* 0x00000004ff527e24 */ /* 0x000fe2000f8e00ff */
[----:B-1----:R-:W-:Y:S06]  /*1120*/  BRA.U UP5, `(.L_x_17) ;  /* 0x00000001052c7547 */ /* 0x002fec000b800000 */
[----:B------:R-:W-:Y:S01]  /*1130*/  R2UR UR4, R82 ;  /* 0x00000000520472ca */ /* 0x000fe200000e0000 */
[----:B------:R-:W-:-:S12]  /*1140*/  UMOV UR7, 0x3 ;  /* 0x0000000300077882 */ /* 0x000fd80000000000 */
[----:B------:R-:W-:Y:S02]  /*1150*/  UISETP.NE.AND UP0, UPT, UR4, URZ, UPT ;  /* 0x000000ff0400728c */ /* 0x000fe4000bf05270 */
[----:B------:R-:W-:Y:S02]  /*1160*/  ULOP3.LUT UR4, UR63, 0xfffffffe, URZ, 0xc0, !UPT ;  /* 0xfffffffe3f047892 */ /* 0x000fe4000f8ec0ff */
[----:B------:R-:W-:Y:S02]  /*1170*/  UISETP.LT.U32.OR UP0, UPT, UR63, 0x2, !UP0 ;  /* 0x000000023f00788c */ /* 0x000fe4000c701470 */
[----:B------:R-:W-:Y:S02]  /*1180*/  USHF.L.U32 UR4, UR7, UR4, URZ ;  /* 0x0000000407047299 */ /* 0x000fe400080006ff */
[----:B------:R-:W-:Y:S02]  /*1190*/  USEL UR6, URZ, 0x1, !UP0 ;  /* 0x00000001ff067887 */ /* 0x000fe4000c000000 */
[----:B------:R-:W-:-:S02]  /*11a0*/  USEL UR5, URZ, 0x2, !UP0 ;  /* 0x00000002ff057887 */ /* 0x000fc4000c000000 */
[----:B------:R-:W-:Y:S02]  /*11b0*/  IMAD.U32 R2, RZ, RZ, UR4 ;  /* 0x00000004ff027e24 */ /* 0x000fe4000f8e00ff */
[----:B------:R-:W-:-:S06]  /*11c0*/  UIADD3 UR5, UPT, UPT, UR6, UR5, URZ ;  /* 0x0000000506057290 */ /* 0x000fcc000fffe0ff */
[----:B------:R-:W-:Y:S02]  /*11d0*/  MOV R3, UR5 ;  /* 0x0000000500037c02 */ /* 0x000fe40008000f00 */
.L_x_17:
[----:B------:R-:W-:Y:S05]  /*11e0*/  BRA.U !UP2, `(.L_x_18) ;  /* 0x000000010ad07547 */ /* 0x000fea000b800000 */
[----:B------:R-:W1:Y:S01]  /*11f0*/  LDCU.128 UR12, c[0x0][0x1190] ;  /* 0x00023200ff0c77ac */ /* 0x000e620008000c00 */
[----:B------:R-:W2:Y:S01]  /*1200*/  LDCU UR6, c[0x0][0x370] ;  /* 0x00006e00ff0677ac */ /* 0x000ea20008000800 */
[----:B------:R-:W3:Y:S01]  /*1210*/  LDCU UR7, c[0x0][0x374] ;  /* 0x00006e80ff0777ac */ /* 0x000ee20008000800 */
[----:B------:R-:W4:Y:S01]  /*1220*/  LDCU UR23, c[0x0][0x118c] ;  /* 0x00023180ff1777ac */ /* 0x000f220008000800 */
[----:B------:R-:W4:Y:S01]  /*1230*/  LDCU UR24, c[0x0][0x11a0] ;  /* 0x00023400ff1877ac */ /* 0x000f220008000800 */
[----:B------:R-:W4:Y:S01]  /*1240*/  LDCU.64 UR8, c[0x0][0x11a8] ;  /* 0x00023500ff0877ac */ /* 0x000f220008000a00 */
[----:B-1----:R-:W-:Y:S02]  /*1250*/  UISETP.NE.AND UP3, UPT, UR14, 0x1, UPT ;  /* 0x000000010e00788c */ /* 0x002fe4000bf65270 */
[----:B---3--:R-:W-:Y:S02]  /*1260*/  UIMAD.WIDE.U32 UR10, UR7, UR15, URZ ;  /* 0x0000000f070a72a5 */ /* 0x008fe4000f8e00ff */
[----:B--2---:R-:W-:-:S02]  /*1270*/  UIMAD.WIDE.U32 UR16, UR6, UR12, URZ ;  /* 0x0000000c061072a5 */ /* 0x004fc4000f8e00ff */
[----:B----4-:R-:W-:Y:S02]  /*1280*/  UISETP.NE.AND UP0, UPT, UR23, 0x1, UPT ;  /* 0x000000011700788c */ /* 0x010fe4000bf05270 */
[----:B------:R-:W-:Y:S01]  /*1290*/  UIMAD.WIDE.U32 UR4, UR20, UR12, URZ ;  /* 0x0000000c140472a5 */ /* 0x000fe2000f8e00ff */
[----:B------:R-:W-:Y:S02]  /*12a0*/  UMOV UR10, UR11 ;  /* 0x0000000b000a7c82 */ /* 0x000fe40008000000 */
[----:B------:R-:W-:Y:S01]  /*12b0*/  UMOV UR16, UR17 ;  /* 0x0000001100107c82 */ /* 0x000fe20008000000 */
[----:B------:R-:W-:Y:S02]  /*12c0*/  @UP3 USHF.R.U32.HI UR7, URZ, UR24, UR10 ;  /* 0x00000018ff073299 */ /* 0x000fe4000801160a */
[----:B------:R-:W-:Y:S02]  /*12d0*/  UISETP.NE.AND UP2, UPT, UR21, 0x1, UPT ;  /* 0x000000011500788c */ /* 0x000fe4000bf45270 */
[----:B------:R-:W-:-:S02]  /*12e0*/  USHF.R.U32.HI UR5, URZ, UR13, UR5 ;  /* 0x0000000dff057299 */ /* 0x000fc40008011605 */
[----:B------:R-:W-:Y:S02]  /*12f0*/  @UP0 USHF.R.U32.HI UR6, URZ, UR13, UR16 ;  /* 0x0000000dff060299 */ /* 0x000fe40008011610 */
[----:B------:R-:W-:Y:S02]  /*1300*/  UIMAD.WIDE.U32 UR12, UR19, UR15, URZ ;  /* 0x0000000f130c72a5 */ /* 0x000fe4000f8e00ff */
[----:B------:R-:W-:Y:S02]  /*1310*/  UIMAD.WIDE.U32 UR10, UR7, UR8, URZ ;  /* 0x00000008070a72a5 */ /* 0x000fe4000f8e00ff */
[----:B------:R-:W-:Y:S02]  /*1320*/  UIMAD.WIDE.U32 UR16, UR6, UR8, URZ ;  /* 0x00000008061072a5 */ /* 0x000fe4000f8e00ff */
[----:B------:R-:W-:Y:S01]  /*1330*/  USEL UR5, UR20, UR5, !UP0 ;  /* 0x0000000514057287 */ /* 0x000fe2000c000000 */
[----:B------:R-:W-:Y:S02]  /*1340*/  UMOV UR4, UR13 ;  /* 0x0000000d00047c82 */ /* 0x000fe40008000000 */
[----:B------:R-:W-:Y:S01]  /*1350*/  UMOV UR10, UR11 ;  /* 0x0000000b000a7c82 */ /* 0x000fe20008000000 */
[----:B------:R-:W-:-:S02]  /*1360*/  USHF.R.U32.HI UR4, URZ, UR24, UR4 ;  /* 0x00000018ff047299 */ /* 0x000fc40008011604 */
[----:B------:R-:W-:Y:S01]  /*1370*/  @UP2 USHF.R.U32.HI UR7, URZ, UR9, UR10 ;  /* 0x00000009ff072299 */ /* 0x000fe2000801160a */
[----:B------:R-:W-:Y:S01]  /*1380*/  UMOV UR16, UR17 ;  /* 0x0000001100107c82 */ /* 0x000fe20008000000 */
[----:B------:R-:W-:Y:S02]  /*1390*/  USEL UR4, UR19, UR4, !UP3 ;  /* 0x0000000413047287 */ /* 0x000fe4000d800000 */
[----:B------:R-:W-:Y:S02]  /*13a0*/  @UP2 USHF.R.U32.HI UR6, URZ, UR9, UR16 ;  /* 0x00000009ff062299 */ /* 0x000fe40008011610 */
[----:B------:R-:W-:Y:S02]  /*13b0*/  UIMAD UR7, UR7, UR21, URZ ;  /* 0x00000015070772a4 */ /* 0x000fe4000f8e02ff */
[----:B------:R-:W-:Y:S02]  /*13c0*/  UIMAD UR12, UR6, UR21, URZ ;  /* 0x00000015060c72a4 */ /* 0x000fe4000f8e02ff */
[----:B------:R-:W-:-:S02]  /*13d0*/  UISETP.GE.AND UP0, UPT, UR4, UR7, UPT ;  /* 0x000000070400728c */ /* 0x000fc4000bf06270 */
[----:B------:R-:W-:Y:S02]  /*13e0*/  UIMAD.WIDE.U32 UR10, UR4, UR8, URZ ;  /* 0x00000008040a72a5 */ /* 0x000fe4000f8e00ff */
[----:B------:R-:W-:Y:S02]  /*13f0*/  UISETP.GE.OR UP0, UPT, UR5, UR12, UP0 ;  /* 0x0000000c0500728c */ /* 0x000fe40008706670 */
[----:B------:R-:W-:Y:S02]  /*1400*/  UIMAD.WIDE.U32 UR12, UR5, UR8, URZ ;  /* 0x00000008050c72a5 */ /* 0x000fe4000f8e00ff */
[----:B------:R-:W-:Y:S01]  /*1410*/  UIADD3 UR7, UPT, UPT, -UR4, URZ, URZ ;  /* 0x000000ff04077290 */ /* 0x000fe2000fffe1ff */
[----:B------:R-:W-:Y:S01]  /*1420*/  UMOV UR8, UR11 ;  /* 0x0000000b00087c82 */ /* 0x000fe20008000000 */
[----:B------:R-:W-:Y:S02]  /*1430*/  UIADD3 UR10, UPT, UPT, -UR5, URZ, URZ ;  /* 0x000000ff050a7290 */ /* 0x000fe4000fffe1ff */
[----:B------:R-:W-:-:S02]  /*1440*/  USHF.R.U32.HI UR8, URZ, UR9, UR8 ;  /* 0x00000009ff087299 */ /* 0x000fc40008011608 */
[----:B------:R-:W-:Y:S02]  /*1450*/  UIMAD UR19, UR14, UR7, UR19 ;  /* 0x000000070e1372a4 */ /* 0x000fe4000f8e0213 */
[----:B------:R-:W-:Y:S01]  /*1460*/  USEL UR8, UR4, UR8, !UP2 ;  /* 0x0000000804087287 */ /* 0x000fe2000d000000 */
[----:B------:R-:W-:Y:S01]  /*1470*/  @!UP0 UMOV UR7, UR13 ;  /* 0x0000000d00078c82 */ /* 0x000fe20008000000 */
[----:B------:R-:W-:Y:S02]  /*1480*/  UIMAD UR20, UR23, UR10, UR20 ;  /* 0x0000000a171472a4 */ /* 0x000fe4000f8e0214 */
[----:B------:R-:W-:Y:S02]  /*1490*/  @!UP0 USHF.R.U32.HI UR7, URZ, UR9, UR7 ;  /* 0x00000009ff078299 */ /* 0x000fe40008011607 */
[----:B------:R-:W-:Y:S02]  /*14a0*/  UIADD3 UR9, UPT, UPT, -UR8, URZ, URZ ;  /* 0x000000ff08097290 */ /* 0x000fe4000fffe1ff */
[----:B------:R-:W-:-:S02]  /*14b0*/  @!UP0 USEL UR7, UR5, UR7, !UP2 ;  /* 0x0000000705078287 */ /* 0x000fc4000d000000 */
[----:B------:R-:W-:Y:S02]  /*14c0*/  UIMAD UR9, UR21, UR9, UR4 ;  /* 0x00000009150972a4 */ /* 0x000fe4000f8e0204 */
[----:B------:R-:W-:Y:S02]  /*14d0*/  @!UP0 UIADD3 UR8, UPT, UPT, UR8, -UR7, URZ ;  /* 0x8000000708088290 */ /* 0x000fe4000fffe0ff */
[----:B------:R-:W-:Y:S02]  /*14e0*/  @!UP0 UIMAD UR6, UR9, UR6, UR7 ;  /* 0x00000006090682a4 */ /* 0x000fe4000f8e0207 */
[----:B------:R-:W-:-:S04]  /*14f0*/  @!UP0 UIMAD UR4, UR8, UR21, UR5 ;  /* 0x00000015080482a4 */ /* 0x000fc8000f8e0205 */
[----:B------:R-:W-:Y:S01]  /*1500*/  UIMAD UR19, UR4, UR14, UR19 ;  /* 0x0000000e041372a4 */ /* 0x000fe2000f8e0213 */
[----:B------:R-:W-:Y:S02]  /*1510*/  @!UP0 UMOV UR5, UR6 ;  /* 0x0000000600058c82 */ /* 0x000fe40008000000 */
[----:B------:R-:W-:-:S12]  /*1520*/  UIMAD UR20, UR5, UR23, UR20 ;  /* 0x00000017051472a4 */ /* 0x000fd8000f8e0214 */
.L_x_18:
[----:B------:R-:W-:Y:S02]  /*1530*/  UISETP.NE.AND UP2, UPT, UR25, 0x1, UPT ;  /* 0x000000011900788c */ /* 0x000fe4000bf45270 */
[----:B------:R-:W-:Y:S02]  /*1540*/  UISETP.NE.AND UP0, UPT, UR18, 0x2, UPT ;  /* 0x000000021200788c */ /* 0x000fe4000bf05270 */
[----:B------:R-:W-:-:S05]  /*1550*/  ULOP3.LUT UR15, UR22, 0x100, URZ, 0xc0, !UPT ;  /* 0x00000100160f7892 */ /* 0x000fca000f8ec0ff */
[----:B------:R-:W-:Y:S07]  /*1560*/  BRA.U UP2, `(.L_x_19) ;  /* 0x0000000102407547 */ /* 0x000fee000b800000 */
[----:B------:R-:W1:Y:S01]  /*1570*/  LDCU.128 UR8, c[0x0][0x1190] ;  /* 0x00023200ff0877ac */ /* 0x000e620008000c00 */
[----:B------:R-:W2:Y:S01]  /*1580*/  LDCU UR12, c[0x0][0x118c] ;  /* 0x00023180ff0c77ac */ /* 0x000ea20008000800 */
[----:B------:R-:W3:Y:S01]  /*1590*/  LDCU UR13, c[0x0][0x11a0] ;  /* 0x00023400ff0d77ac */ /* 0x000ee20008000800 */
[----:B-1----:R-:W-:Y:S02]  /*15a0*/  UIMAD.WIDE.U32 UR4, UR20, UR8, URZ ;  /* 0x00000008140472a5 */ /* 0x002fe4000f8e00ff */
[----:B------:R-:W-:Y:S02]  /*15b0*/  UIMAD.WIDE.U32 UR6, UR19, UR11, URZ ;  /* 0x0000000b130672a5 */ /* 0x000fe4000f8e00ff */
[----:B--2---:R-:W-:Y:S02]  /*15c0*/  UISETP.NE.AND UP2, UPT, UR12, 0x1, UPT ;  /* 0x000000010c00788c */ /* 0x004fe4000bf45270 */
[----:B------:R-:W-:-:S03]  /*15d0*/  USHF.R.U32.HI UR5, URZ, UR9, UR5 ;  /* 0x00000009ff057299 */ /* 0x000fc60008011605 */
[----:B------:R-:W-:Y:S01]  /*15e0*/  UMOV UR4, UR7 ;  /* 0x0000000700047c82 */ /* 0x000fe20008000000 */
[----:B------:R-:W-:Y:S02]  /*15f0*/  USEL UR5, UR20, UR5, !UP2 ;  /* 0x0000000514057287 */ /* 0x000fe4000d000000 */
[----:B------:R-:W-:Y:S02]  /*1600*/  UISETP.NE.AND UP2, UPT, UR10, 0x1, UPT ;  /* 0x000000010a00788c */ /* 0x000fe4000bf45270 */
[----:B---3--:R-:W-:-:S04]  /*1610*/  USHF.R.U32.HI UR4, URZ, UR13, UR4 ;  /* 0x0000000dff047299 */ /* 0x008fc80008011604 */
[----:B------:R-:W-:-:S04]  /*1620*/  USEL UR4, UR19, UR4, !UP2 ;  /* 0x0000000413047287 */ /* 0x000fc8000d000000 */
[----:B------:R-:W-:Y:S02]  /*1630*/  UIADD3 UR6, UPT, UPT, UR5, -UR4, URZ ;  /* 0x8000000405067290 */ /* 0x000fe4000fffe0ff */
[----:B------:R-:W-:Y:S02]  /*1640*/  UIADD3 UR4, UPT, UPT, -UR5, UR4, URZ ;  /* 0x0000000405047290 */ /* 0x000fe4000fffe1ff */
[----:B------:R-:W-:Y:S02]  /*1650*/  UIMAD UR19, UR6, UR10, UR19 ;  /* 0x0000000a061372a4 */ /* 0x000fe4000f8e0213 */
[----:B------:R-:W-:-:S12]  /*1660*/  UIMAD UR20, UR4, UR12, UR20 ;  /* 0x0000000c041472a4 */ /* 0x000fd8000f8e0214 */
.L_x_19:
[----:B------:R-:W-:Y:S05]  /*1670*/  BRA.U !UP6, `(.L_x_20) ;  /* 0x000000010e0c7547 */ /* 0x000fea000b800000 */
[----:B------:R-:W-:Y:S01]  /*1680*/  UCGABAR_WAIT ;  /* 0x0000000000007dc7 */ /* 0x000fe20008000000 */
[----:B------:R-:W-:Y:S01]  /*1690*/  CCTL.IVALL ;  /* 0x00000000ff00798f */ /* 0x000fe20002000000 */
[----:B------:R-:W-:Y:S05]  /*16a0*/  BRA `(.L_x_21) ;  /* 0x0000000000047947 */ /* 0x000fea0003800000 */
.L_x_20:
[----:B------:R-:W-:Y:S06]  /*16b0*/  BAR.SYNC.DEFER_BLOCKING 0x0 ;  /* 0x0000000000007b1d */ /* 0x000fec0000010000 */
.L_x_21:
[----:B------:R-:W-:Y:S05]  /*16c0*/  BRA.U UP0, `(.L_x_22) ;  /* 0x0000001100747547 */ /* 0x000fea000b800000 */
[----:B------:R-:W1:Y:S01]  /*16d0*/  LDCU UR4, c[0x0][0x38c] ;  /* 0x00007180ff0477ac */ /* 0x000e620008000800 */
[----:B------:R-:W2:Y:S01]  /*16e0*/  S2UR UR67, SR_CgaCtaId ;  /* 0x00000000004379c3 */ /* 0x000ea20000008800 */
[----:B------:R-:W-:Y:S01]  /*16f0*/  PLOP3.LUT P2, PT, PT, PT, UP4, 0x80, 0x8 ;  /* 0x000000000008781c */ /* 0x000fe20003f4f048 */
[----:B------:R-:W-:Y:S01]  /*1700*/  IMAD.MOV.U32 R12, RZ, RZ, 0x1 ;  /* 0x00000001ff0c7424 */ /* 0x000fe200078e00ff */
[----:B------:R-:W-:Y:S01]  /*1710*/  UISETP.NE.OR UP1, UPT, UR66, URZ, !UPT ;  /* 0x000000ff4200728c */ /* 0x000fe2000ff25670 */
[----:B------:R-:W-:Y:S02]  /*1720*/  CS2R R10, SRZ ;  /* 0x00000000000a7805 */ /* 0x000fe4000001ff00 */
[----:B------:R-:W-:Y:S01]  /*1730*/  PLOP3.LUT P2, PT, P2, PT, PT, 0x8, 0x80 ;  /* 0x000000000080781c */ /* 0x000fe2000174e170 */
[----:B------:R-:W-:Y:S01]  /*1740*/  IMAD.MOV.U32 R9, RZ, RZ, RZ ;  /* 0x000000ffff097224 */ /* 0x000fe200078e00ff */
[----:B------:R-:W3:Y:S01]  /*1750*/  LDCU UR61, c[0x0][0x370] ;  /* 0x00006e00ff3d77ac */ /* 0x000ee20008000800 */
[----:B------:R-:W-:Y:S01]  /*1760*/  IMAD.MOV.U32 R8, RZ, RZ, 0x1 ;  /* 0x00000001ff087424 */ /* 0x000fe200078e00ff */
[----:B------:R-:W-:Y:S01]  /*1770*/  PLOP3.LUT P3, PT, P3, PT, UP1, 0xae, 0xea ;  /* 0x0000000000ea781c */ /* 0x000fe20001f6f51e */
[----:B------:R-:W4:Y:S01]  /*1780*/  LDCU.64 UR64, c[0x0][0x348] ;  /* 0x00006900ff4077ac */ /* 0x000f220008000a00 */
[----:B------:R-:W-:-:S02]  /*1790*/  UISETP.GE.AND UP6, UPT, UR39, 0x1, UPT ;  /* 0x000000012700788c */ /* 0x000fc4000bfc6270 */
[----:B-1----:R-:W-:Y:S02]  /*17a0*/  UIADD3 UR4, UPT, UPT, UR4, 0xff, URZ ;  /* 0x000000ff04047890 */ /* 0x002fe4000fffe0ff */
[----:B------:R-:W-:Y:S02]  /*17b0*/  UISETP.NE.AND UP5, UPT, UR39, 0x1, UPT ;  /* 0x000000012700788c */ /* 0x000fe4000bfa5270 */
[----:B------:R-:W-:Y:S01]  /*17c0*/  USHF.R.S32.HI UR37, URZ, 0x1f, UR4 ;  /* 0x0000001fff257899 */ /* 0x000fe20008011404 */
[----:B------:R-:W1:Y:S03]  /*17d0*/  LDCU UR60, c[0x0][0x374] ;  /* 0x00006e80ff3c77ac */ /* 0x000e660008000800 */
[----:B------:R-:W-:Y:S02]  /*17e0*/  ULEA.HI UR37, UR37, UR4, URZ, 0x8 ;  /* 0x0000000425257291 */ /* 0x000fe4000f8f40ff */
[----:B------:R-:W-:-:S02]  /*17f0*/  USHF.R.U32.HI UR18, URZ, 0x1, UR15 ;  /* 0x00000001ff127899 */ /* 0x000fc4000801160f */
[----:B------:R-:W-:Y:S01]  /*1800*/  USHF.R.S32.HI UR37, URZ, 0x8, UR37 ;  /* 0x00000008ff257899 */ /* 0x000fe20008011425 */
[----:B------:R-:W-:Y:S01]  /*1810*/  UMOV UR14, URZ ;  /* 0x000000ff000e7c82 */ /* 0x000fe20008000000 */
[----:B------:R-:W-:Y:S02]  /*1820*/  UMOV UR66, 0x400 ;  /* 0x0000040000427882 */ /* 0x000fe40000000000 */
[----:B------:R-:W-:-:S04]  /*1830*/  UISETP.LT.AND UP0, UPT, UR37, 0x1, UPT ;  /* 0x000000012500788c */ /* 0x000fc8000bf01270 */
[----:B--234-:R-:W-:-:S12]  /*1840*/  USEL UR37, UR37, 0x1, !UP0 ;  /* 0x0000000125257887 */ /* 0x01cfd8000c000000 */
.L_x_34:
[----:B------:R-:W-:-:S03]  /*1850*/  UISETP.NE.AND UP0, UPT, UR53, URZ, UPT ;  /* 0x000000ff3500728c */ /* 0x000fc6000bf05270 */
[----:B------:R-:W-:Y:S02]  /*1860*/  UMOV UR53, UR67 ;  /* 0x0000004300357c82 */ /* 0x000fe40008000000 */
[----:B------:R-:W-:-:S04]  /*1870*/  ULEA UR6, UR53, UR66, 0x18 ;  /* 0x0000004235067291 */ /* 0x000fc8000f8ec0ff */
[----:B-1--4-:R-:W-:Y:S08]  /*1880*/  BRA.U UP0, `(.L_x_23) ;  /* 0x0000000100347547 */ /* 0x012ff0000b800000 */
[----:B------:R-:W2:Y:S01]  /*1890*/  S2R R0, SR_CgaCtaId ;  /* 0x0000000000007919 */ /* 0x000ea20000008800 */
[----:B------:R-:W-:Y:S02]  /*18a0*/  MOV R3, 0x400 ;  /* 0x0000040000037802 */ /* 0x000fe40000000f00 */
[----:B------:R-:W-:Y:S02]  /*18b0*/  SHF.L.U32 R2, R8, 0x1f, RZ ;  /* 0x0000001f08027819 */ /* 0x000fe400000006ff */
[----:B--2---:R-:W-:-:S05]  /*18c0*/  LEA R0, R0, R3, 0x18 ;  /* 0x0000000300007211 */ /* 0x004fca00078ec0ff */
[----:B------:R-:W-:-:S04]  /*18d0*/  IMAD R3, R9, 0x8, R0 ;  /* 0x0000000809037824 */ /* 0x000fc800078e0200 */
[----:B------:R-:W2:Y:S02]  /*18e0*/  SYNCS.PHASECHK.TRANS64.TRYWAIT P0, [R3+URZ+0xf0], R2 ;  /* 0x0000f002030075a7 */ /* 0x000ea400080011ff */
[----:B--2---:R-:W-:Y:S05]  /*18f0*/  @!P0 BRA `(.L_x_24) ;  /* 0x00000080006c8947 */ /* 0x004fea0003800000 */
.L_x_140:
[----:B------:R-:W-:Y:S01]  /*1900*/  VIADD R9, R9, 0x1 ;  /* 0x0000000109097836 */ /* 0x000fe20000000000 */
[----:B------:R2:W-:Y:S04]  /*1910*/  SYNCS.ARRIVE.TRANS64.A1T0 RZ, [R3+URZ+0xe0], RZ ;  /* 0x0000e0ff03ff79a7 */ /* 0x0005e800081000ff */
[----:B------:R-:W-:-:S04]  /*1920*/  ISETP.NE.AND P0, PT, R9, 0x2, PT ;  /* 0x000000020900780c */ /* 0x000fc80003f05270 */
[----:B------:R-:W-:Y:S02]  /*1930*/  SEL R9, R9, RZ, P0 ;  /* 0x000000ff09097207 */ /* 0x000fe40000000000 */
[----:B--2---:R-:W-:-:S04]  /*1940*/  SEL R3, RZ, 0x1, P0 ;  /* 0x00000001ff037807 */ /* 0x004fc80000000000 */
[----:B------:R-:W-:Y:S02]  /*1950*/  LOP3.LUT R8, R8, R3, RZ, 0x3c, !PT ;  /* 0x0000000308087212 */ /* 0x000fe400078e3cff */
.L_x_23:
[----:B------:R-:W2:Y:S01]  /*1960*/  LDCU UR5, c[0x0][0x38c] ;  /* 0x00007180ff0577ac */ /* 0x000ea20008000800 */
[----:B------:R-:W-:Y:S01]  /*1970*/  SHF.L.U32 R0, R12, 0x1f, RZ ;  /* 0x0000001f0c007819 */ /* 0x000fe200000006ff */
[----:B------:R-:W-:-:S09]  /*1980*/  ULEA UR4, UR14, UR6, 0x3 ;  /* 0x000000060e047291 */ /* 0x000fd2000f8e18ff */
[----:B------:R3:W4:Y:S01]  /*1990*/  SYNCS.PHASECHK.TRANS64.TRYWAIT P1, [UR4+0x28], R0 ;  /* 0x00002800ff0075a7 */ /* 0x0007220008021104 */
[----:B------:R-:W-:Y:S02]  /*19a0*/  ULEA.HI UR4, UR20, UR20, URZ, 0x1 ;  /* 0x0000001414047291 */ /* 0x000fe4000f8f08ff */
[----:B--2---:R-:W-:-:S09]  /*19b0*/  UISETP.GE.AND UP0, UPT, UR5, 0x1, UPT ;  /* 0x000000010500788c */ /* 0x004fd2000bf06270 */
[----:B------:R-:W-:Y:S05]  /*19c0*/  BRA.U !UP0, `(.L_x_25) ;  /* 0x0000000508407547 */ /* 0x000fea000b800000 */
[----:B------:R-:W-:Y:S02]  /*19d0*/  USHF.R.S32.HI UR4, URZ, 0x1, UR4 ;  /* 0x00000001ff047899 */ /* 0x000fe40008011404 */
[----:B------:R-:W-:Y:S02]  /*19e0*/  ULEA UR43, UR19, UR62, 0x1 ;  /* 0x0000003e132b7291 */ /* 0x000fe4000f8e08ff */
[----:B------:R-:W-:Y:S02]  /*19f0*/  UIADD3 UR56, UP4, UPT, UR64, 0x80, URZ ;  /* 0x0000008040387890 */ /* 0x000fe4000ff9e0ff */
[----:B------:R-:W-:Y:S02]  /*1a00*/  UIADD3 UR22, UP3, UPT, UR64, 0x280, URZ ;  /* 0x0000028040167890 */ /* 0x000fe4000ff7e0ff */
[----:B------:R-:W-:Y:S02]  /*1a10*/  UIADD3 UR54, UP2, UPT, UR64, 0x380, URZ ;  /* 0x0000038040367890 */ /* 0x000fe4000ff5e0ff */
[----:B------:R-:W-:-:S02]  /*1a20*/  UIADD3 UR46, UP1, UPT, UR64, 0x480, URZ ;  /* 0x00000480402e7890 */ /* 0x000fc4000ff3e0ff */
[----:B------:R-:W-:Y:S02]  /*1a30*/  UIADD3 UR30, UP0, UPT, UR64, 0x180, URZ ;  /* 0x00000180401e7890 */ /* 0x000fe4000ff1e0ff */
[----:B------:R-:W-:Y:S02]  /*1a40*/  ULEA UR27, UR4, UR62, 0x1 ;  /* 0x0000003e041b7291 */ /* 0x000fe4000f8e08ff */
[----:B------:R-:W-:Y:S02]  /*1a50*/  UIADD3.X UR57, UPT, UPT, URZ, UR65, URZ, UP4, !UPT ;  /* 0x00000041ff397290 */ /* 0x000fe4000a7fe4ff */
[----:B------:R-:W-:Y:S02]  /*1a60*/  UIADD3.X UR23, UPT, UPT, URZ, UR65, URZ, UP3, !UPT ;  /* 0x00000041ff177290 */ /* 0x000fe40009ffe4ff */
[----:B------:R-:W-:Y:S02]  /*1a70*/  UIADD3.X UR55, UPT, UPT, URZ, UR65, URZ, UP2, !UPT ;  /* 0x00000041ff377290 */ /* 0x000fe400097fe4ff */
[----:B------:R-:W-:-:S02]  /*1a80*/  UIADD3.X UR47, UPT, UPT, URZ, UR65, URZ, UP1, !UPT ;  /* 0x00000041ff2f7290 */ /* 0x000fc40008ffe4ff */
[----:B------:R-:W-:Y:S02]  /*1a90*/  UIADD3.X UR31, UPT, UPT, URZ, UR65, URZ, UP0, !UPT ;  /* 0x00000041ff1f7290 */ /* 0x000fe400087fe4ff */
[----:B------:R-:W-:Y:S02]  /*1aa0*/  USHF.L.U32 UR43, UR43, 0x6, URZ ;  /* 0x000000062b2b7899 */ /* 0x000fe400080006ff */
[----:B------:R-:W-:Y:S01]  /*1ab0*/  USHF.L.U32 UR51, UR27, 0x7, URZ ;  /* 0x000000071b337899 */ /* 0x000fe200080006ff */
[----:B------:R-:W-:Y:S01]  /*1ac0*/  UMOV UR5, UR14 ;  /* 0x0000000e00057c82 */ /* 0x000fe20008000000 */
[----:B------:R-:W-:Y:S01]  /*1ad0*/  UMOV UR28, URZ ;  /* 0x000000ff001c7c82 */ /* 0x000fe20008000000 */
[----:B------:R-:W-:-:S09]  /*1ae0*/  UMOV UR26, URZ ;  /* 0x000000ff001a7c82 */ /* 0x000fd20008000000 */
.L_x_30:
[----:B------:R-:W-:Y:S01]  /*1af0*/  ULEA UR7, UR5, UR6, 0x3 ;  /* 0x0000000605077291 */ /* 0x000fe2000f8e18ff */
[----:B--234-:R-:W-:Y:S11]  /*1b00*/  @P1 BRA `(.L_x_26) ;  /* 0x00000000000c1947 */ /* 0x01cff60003800000 */
[----:B------:R-:W-:-:S04]  /*1b10*/  SHF.L.U32 R3, R12, 0x1f, RZ ;  /* 0x0000001f0c037819 */ /* 0x000fc800000006ff */
[----:B------:R-:W2:Y:S02]  /*1b20*/  SYNCS.PHASECHK.TRANS64.TRYWAIT P0, [UR7+0x28], R3 ;  /* 0x00002803ff0075a7 */ /* 0x000ea40008001107 */
[----:B--2---:R-:W-:Y:S05]  /*1b30*/  @!P0 BRA `(.L_x_27) ;  /* 0x0000007c00f08947 */ /* 0x004fea0003800000 */
.L_x_26:
[----:B------:R-:W-:Y:S01]  /*1b40*/  UIADD3 UR4, UPT, UPT, UR5, 0x1, URZ ;  /* 0x0000000105047890 */ /* 0x000fe2000fffe0ff */
[----:B--23--:R-:W-:Y:S01]  /*1b50*/  @!P3 IMAD.MOV.U32 R0, RZ, RZ, 0xe800 ;  /* 0x0000e800ff00b424 */ /* 0x00cfe200078e00ff */
[----:B------:R-:W-:Y:S01]  /*1b60*/  ELECT P0, URZ, PT ;  /* 0x0000000000ff782f */ /* 0x000fe20003800000 */
[----:B------:R-:W-:Y:S01]  /*1b70*/  BSSY.RECONVERGENT B0, `(.L_x_28) ;  /* 0x0000031000007945 */ /* 0x000fe20003800200 */
[----:B------:R-:W-:Y:S01]  /*1b80*/  UISETP.NE.AND UP0, UPT, UR4, 0x5, UPT ;  /* 0x000000050400788c */ /* 0x000fe2000bf05270 */
[----:B------:R2:W-:Y:S03]  /*1b90*/  @!P3 SYNCS.ARRIVE.TRANS64 RZ, [UR7], R0 ;  /* 0x00000000ffffb9a7 */ /* 0x0005e60008000007 */
[----:B------:R-:W-:Y:S02]  /*1ba0*/  USEL UR8, URZ, 0x1, UP0 ;  /* 0x00000001ff087887 */ /* 0x000fe40008000000 */
[----:B------:R-:W-:-:S04]  /*1bb0*/  USEL UR14, UR4, URZ, UP0 ;  /* 0x000000ff040e7287 */ /* 0x000fc80008000000 */
[----:B------:R-:W-:Y:S01]  /*1bc0*/  ULEA UR4, UR14, UR6, 0x3 ;  /* 0x000000060e047291 */ /* 0x000fe2000f8e18ff */
[----:B------:R-:W-:-:S04]  /*1bd0*/  LOP3.LUT R12, R12, UR8, RZ, 0x3c, !PT ;  /* 0x000000080c0c7c12 */ /* 0x000fc8000f8e3cff */
[----:B------:R-:W-:-:S04]  /*1be0*/  SHF.L.U32 R2, R12, 0x1f, RZ ;  /* 0x0000001f0c027819 */ /* 0x000fc800000006ff */
[----:B------:R2:W3:Y:S01]  /*1bf0*/  SYNCS.PHASECHK.TRANS64.TRYWAIT P1, [UR4+0x28], R2 ;  /* 0x00002802ff0075a7 */ /* 0x0004e20008021104 */
[----:B------:R-:W-:Y:S05]  /*1c00*/  @!P0 BRA `(.L_x_29) ;  /* 0x00000000009c8947 */ /* 0x000fea0003800000 */
[----:B------:R-:W-:Y:S02]  /*1c10*/  ULEA UR32, UR5, UR6, 0xe ;  /* 0x0000000605207291 */ /* 0x000fe4000f8e70ff */
[----:B------:R-:W-:Y:S02]  /*1c20*/  USHF.L.U32 UR24, UR5, 0x9, URZ ;  /* 0x0000000905187899 */ /* 0x000fe400080006ff */
[----:B------:R-:W-:Y:S02]  /*1c30*/  USHF.L.U32 UR42, UR28, 0x8, URZ ;  /* 0x000000081c2a7899 */ /* 0x000fe400080006ff */
[----:B------:R-:W-:Y:S02]  /*1c40*/  USHF.L.U32 UR50, UR28, 0x7, URZ ;  /* 0x000000071c327899 */ /* 0x000fe400080006ff */
[----:B------:R-:W-:Y:S02]  /*1c50*/  ULOP3.LUT UR49, UR7, 0xfefffff8, URZ, 0xc0, !UPT ;  /* 0xfefffff807317892 */ /* 0x000fe4000f8ec0ff */
[----:B------:R-:W-:-:S02]  /*1c60*/  UIADD3 UR48, UPT, UPT, UR32, 0x8400, URZ ;  /* 0x0000840020307890 */ /* 0x000fc4000fffe0ff */
[----:B------:R-:W-:Y:S02]  /*1c70*/  ULOP3.LUT UR16, UR24, UR15, URZ, 0xfc, !UPT ;  /* 0x0000000f18107292 */ /* 0x000fe4000f8efcff */
[----:B------:R-:W-:Y:S02]  /*1c80*/  ULEA UR8, UR5, UR6, 0xc ;  /* 0x0000000605087291 */ /* 0x000fe4000f8e60ff */
[----:B------:R-:W-:Y:S02]  /*1c90*/  UIADD3 UR40, UPT, UPT, UR32, 0x1c400, URZ ;  /* 0x0001c40020287890 */ /* 0x000fe4000fffe0ff */
[----:B------:R-:W-:Y:S02]  /*1ca0*/  UIADD3 UR34, UPT, UPT, UR42, 0x80, URZ ;  /* 0x000000802a227890 */ /* 0x000fe4000fffe0ff */
[----:B------:R-:W-:Y:S02]  /*1cb0*/  UIADD3 UR32, UPT, UPT, UR32, 0x1e400, URZ ;  /* 0x0001e40020207890 */ /* 0x000fe4000fffe0ff */
[----:B------:R-:W-:-:S02]  /*1cc0*/  UIADD3 UR24, UPT, UPT, UR6, 0x35400, UR24 ;  /* 0x0003540006187890 */ /* 0x000fc4000fffe018 */
[----:B------:R-:W-:Y:S02]  /*1cd0*/  UIADD3 UR16, UPT, UPT, UR6, 0x35e00, UR16 ;  /* 0x00035e0006107890 */ /* 0x000fe4000fffe010 */
[----:B------:R-:W-:Y:S02]  /*1ce0*/  USHF.L.U32 UR11, UR28, 0x1, URZ ;  /* 0x000000011c0b7899 */ /* 0x000fe400080006ff */
[----:B------:R-:W-:Y:S01]  /*1cf0*/  UIADD3 UR8, UPT, UPT, UR8, 0x30400, URZ ;  /* 0x0003040008087890 */ /* 0x000fe2000fffe0ff */
[----:B------:R-:W-:Y:S01]  /*1d00*/  UMOV UR58, 0x0 ;  /* 0x00000000003a7882 */ /* 0x000fe20000000000 */
[----:B------:R-:W-:Y:S01]  /*1d10*/  UMOV UR59, 0x10000000 ;  /* 0x10000000003b7882 */ /* 0x000fe20000000000 */
[----:B------:R-:W-:Y:S01]  /*1d20*/  UMOV UR44, UR52 ;  /* 0x00000034002c7c82 */ /* 0x000fe20008000000 */
[----:B------:R-:W-:Y:S01]  /*1d30*/  UMOV UR41, UR49 ;  /* 0x0000003100297c82 */ /* 0x000fe20008000000 */
[----:B------:R-:W-:Y:S01]  /*1d40*/  UMOV UR35, UR43 ;  /* 0x0000002b00237c82 */ /* 0x000fe20008000000 */
[----:B------:R-:W-:Y:S01]  /*1d50*/  UMOV UR36, UR52 ;  /* 0x0000003400247c82 */ /* 0x000fe20008000000 */
[----:B------:R-:W-:Y:S01]  /*1d60*/  UMOV UR33, UR49 ;  /* 0x0000003100217c82 */ /* 0x000fe20008000000 */
[----:B------:R4:W-:Y:S01]  /*1d70*/  UTMALDG.3D.2CTA [UR48], [UR56], desc[UR58] ;  /* 0x00003a30380075b4 */ /* 0x0009e20008211000 */
[----:B------:R-:W-:Y:S01]  /*1d80*/  UMOV UR29, UR52 ;  /* 0x00000034001d7c82 */ /* 0x000fe20008000000 */
[----:B------:R-:W-:Y:S01]  /*1d90*/  UMOV UR25, UR49 ;  /* 0x0000003100197c82 */ /* 0x000fe20008000000 */
[----:B------:R-:W-:Y:S01]  /*1da0*/  UMOV UR4, 0x30000 ;  /* 0x0003000000047882 */ /* 0x000fe20000000000 */
[----:B------:R-:W-:Y:S01]  /*1db0*/  UMOV UR20, UR28 ;  /* 0x0000001c00147c82 */ /* 0x000fe20008000000 */
[----:B------:R-:W-:Y:S01]  /*1dc0*/  UMOV UR21, UR52 ;  /* 0x0000003400157c82 */ /* 0x000fe20008000000 */
[----:B------:R-:W-:Y:S01]  /*1dd0*/  UMOV UR17, UR49 ;  /* 0x0000003100117c82 */ /* 0x000fe20008000000 */
[----:B------:R-:W-:Y:S01]  /*1de0*/  UMOV UR10, UR26 ;  /* 0x0000001a000a7c82 */ /* 0x000fe20008000000 */
[----:B------:R4:W-:Y:S01]  /*1df0*/  UTMALDG.3D.2CTA [UR40], [UR22], desc[UR58] ;  /* 0x00003a28160075b4 */ /* 0x0009e20008211000 */
[----:B------:R-:W-:Y:S01]  /*1e00*/  UMOV UR12, UR27 ;  /* 0x0000001b000c7c82 */ /* 0x000fe20008000000 */
[----:B------:R-:W-:Y:S01]  /*1e10*/  UMOV UR13, UR52 ;  /* 0x00000034000d7c82 */ /* 0x000fe20008000000 */
[----:B------:R-:W-:Y:S01]  /*1e20*/  UMOV UR9, UR49 ;  /* 0x0000003100097c82 */ /* 0x000fe20008000000 */
[----:B------:R4:W-:Y:S01]  /*1e30*/  UTMALDG.3D.2CTA [UR32], [UR22], desc[UR58] ;  /* 0x00003a20160075b4 */ /* 0x0009e20008211000 */
[----:B------:R4:W-:Y:S01]  /*1e40*/  UTMALDG.4D.2CTA [UR24], [UR54], desc[UR58] ;  /* 0x00003a18360075b4 */ /* 0x0009e20008219000 */
[----:B------:R4:W-:Y:S01]  /*1e50*/  UTMALDG.4D.MULTICAST.2CTA [UR16], [UR46], UR4, desc[UR58] ;  /* 0x00003a102e0073b4 */ /* 0x0009e20008219804 */
[----:B------:R4:W-:Y:S02]  /*1e60*/  UTMALDG.4D.2CTA [UR8], [UR30], desc[UR58] ;  /* 0x00003a081e0075b4 */ /* 0x0009e40008219000 */
[----:B----4-:R-:W-:Y:S01]  /*1e70*/  NOP ;  /* 0x0000000000007918 */ /* 0x010fe20000000000 */
.L_x_29:
[----:B-1----:R-:W-:Y:S05]  /*1e80*/  BSYNC.RECONVERGENT B0 ;  /* 0x0000000000007941 */ /* 0x002fea0003800200 */
.L_x_28:
[----:B------:R-:W-:Y:S01]  /*1e90*/  UIADD3 UR28, UPT, UPT, UR28, 0x1, URZ ;  /* 0x000000011c1c7890 */ /* 0x000fe2000fffe0ff */
[----:B------:R-:W-:-:S03]  /*1ea0*/  UMOV UR5, UR14 ;  /* 0x0000000e00057c82 */ /* 0x000fc60008000000 */
[----:B------:R-:W-:-:S09]  /*1eb0*/  UISETP.NE.AND UP0, UPT, UR28, UR37, UPT ;  /* 0x000000251c00728c */ /* 0x000fd2000bf05270 */
[----:B------:R-:W-:Y:S05]  /*1ec0*/  BRA.U UP0, `(.L_x_30) ;  /* 0xfffffffd00087547 */ /* 0x000fea000b83ffff */
.L_x_25:
[----:B------:R-:W-:Y:S01]  /*1ed0*/  LEA R3, R11, UR6, 0x3 ;  /* 0x000000060b037c11 */ /* 0x000fe2000f8e18ff */
[----:B------:R-:W-:Y:S01]  /*1ee0*/  @!P2 SYNCS.ARRIVE.TRANS64.A1T0 RZ, [UR6+0x98], RZ ;  /* 0x000098ffffffa9a7 */ /* 0x000fe20008100006 */
[----:B--23--:R-:W-:Y:S01]  /*1ef0*/  SHF.L.U32 R0, R10, 0x1f, RZ ;  /* 0x0000001f0a007819 */ /* 0x00cfe200000006ff */
[----:B------:R-:W-:-:S03]  /*1f00*/  NOP ;  /* 0x0000000000007918 */ /* 0x000fc60000000000 */
[----:B------:R-:W2:Y:S01]  /*1f10*/  SYNCS.PHASECHK.TRANS64.TRYWAIT P0, [R3+URZ+0xa0], R0 ;  /* 0x0000a000030075a7 */ /* 0x000ea200080011ff */
[----:B------:R-:W-:Y:S01]  /*1f20*/  LEA R5, R11, UR6, 0x4 ;  /* 0x000000060b057c11 */ /* 0x000fe2000f8e20ff */
[----:B--2---:R-:W-:Y:S06]  /*1f30*/  @!P0 BRA `(.L_x_31) ;  /* 0x0000007c00088947 */ /* 0x004fec0003800000 */
.L_x_142:
[----:B------:R-:W3:Y:S01]  /*1f40*/  LDS.128 R4, [R5+0x110] ;  /* 0x0001100005047984 */ /* 0x000ee20000000c00 */
[----:B------:R-:W-:Y:S01]  /*1f50*/  @!PT LDS RZ, [RZ] ;  /* 0x00000000fffff984 */ /* 0x000fe20000000800 */
[----:B------:R-:W-:Y:S01]  /*1f60*/  @!PT LDS RZ, [RZ] ;  /* 0x00000000fffff984 */ /* 0x000fe20000000800 */
[----:B------:R-:W-:Y:S01]  /*1f70*/  @!PT LDS RZ, [RZ] ;  /* 0x00000000fffff984 */ /* 0x000fe20000000800 */
[----:B------:R-:W-:Y:S01]  /*1f80*/  @!PT LDS RZ, [RZ] ;  /* 0x00000000fffff984 */ /* 0x000fe20000000800 */
[----:B------:R1:W-:Y:S06]  /*1f90*/  MEMBAR.ALL.CTA ;  /* 0x0000000000007992 */ /* 0x0003ec0000008000 */
[----:B-1----:R-:W1:Y:S01]  /*1fa0*/  FENCE.VIEW.ASYNC.S ;  /* 0x00000000000073c6 */ /* 0x002e620000000000 */
[----:B---3--:R-:W-:-:S13]  /*1fb0*/  LOP3.LUT P0, RZ, R6, 0x1, RZ, 0xc0, !PT ;  /* 0x0000000106ff7812 */ /* 0x008fda000780c0ff */
[----:B-1----:R-:W-:Y:S01]  /*1fc0*/  VOTEU.ANY UP1, P0 ;  /* 0x0000000000ff7886 */ /* 0x002fe20000020100 */
[----:B------:R-:W-:-:S13]  /*1fd0*/  PLOP3.LUT P0, PT, PT, PT, UP1, 0x80, 0x8 ;  /* 0x000000000008781c */ /* 0x000fda0003f0f018 */
[----:B--2---:R-:W-:Y:S02]  /*1fe0*/  @P0 LOP3.LUT R0, R5, 0xffff, RZ, 0xc0, !PT ;  /* 0x0000ffff05000812 */ /* 0x004fe400078ec0ff */
[----:B------:R-:W-:Y:S02]  /*1ff0*/  @P0 MOV R2, R4 ;  /* 0x0000000400020202 */ /* 0x000fe40000000f00 */
[----:B------:R-:W-:Y:S01]  /*2000*/  @P0 R2UR UR5, R0 ;  /* 0x00000000000502ca */ /* 0x000fe200000e0000 */
[----:B------:R-:W-:Y:S01]  /*2010*/  VIADD R0, R3, 0xb0 ;  /* 0x000000b003007836 */ /* 0x000fe20000000000 */
[----:B------:R-:W-:Y:S02]  /*2020*/  @P0 SHF.R.U32.HI R4, RZ, 0x10, R5 ;  /* 0x00000010ff040819 */ /* 0x000fe40000011605 */
[----:B------:R-:W-:Y:S02]  /*2030*/  @P0 R2UR UR7, R2 ;  /* 0x00000000020702ca */ /* 0x000fe400000e0000 */
[----:B------:R-:W-:-:S02]  /*2040*/  PRMT R0, RZ, 0x654, R0 ;  /* 0x00000654ff007816 */ /* 0x000fc40000000000 */
[----:B------:R-:W-:Y:S02]  /*2050*/  @P0 R2UR UR4, R4 ;  /* 0x00000000040402ca */ /* 0x000fe400000e0000 */
[----:B------:R1:W-:Y:S03]  /*2060*/  SYNCS.ARRIVE.TRANS64.RED.A1T0 RZ, [R0+URZ], RZ ;  /* 0x000000ff00ff79a7 */ /* 0x0003e600081004ff */
[----:B------:R-:W-:-:S04]  /*2070*/  @UP1 UMOV UR38, UR5 ;  /* 0x0000000500261c82 */ /* 0x000fc80008000000 */
[----:B------:R-:W-:-:S04]  /*2080*/  @UP1 UMOV UR45, UR7 ;  /* 0x00000007002d1c82 */ /* 0x000fc80008000000 */
[----:B------:R-:W-:Y:S01]  /*2090*/  @UP1 UMOV UR52, UR4 ;  /* 0x0000000400341c82 */ /* 0x000fe20008000000 */
[----:B------:R-:W-:Y:S05]  /*20a0*/  BRA.U !UP6, `(.L_x_32) ;  /* 0x000000010ed07547 */ /* 0x000fea000b800000 */
[----:B------:R-:W2:Y:S01]  /*20b0*/  LDCU.128 UR20, c[0x0][0x1190] ;  /* 0x00023200ff1477ac */ /* 0x000ea20008000c00 */
[----:B------:R-:W3:Y:S01]  /*20c0*/  LDCU UR24, c[0x0][0x11a0] ;  /* 0x00023400ff1877ac */ /* 0x000ee20008000800 */
[----:B------:R-:W4:Y:S01]  /*20d0*/  LDCU UR19, c[0x0][0x118c] ;  /* 0x00023180ff1377ac */ /* 0x000f220008000800 */
[----:B------:R-:W1:Y:S01]  /*20e0*/  LDCU.64 UR8, c[0x0][0x11a8] ;  /* 0x00023500ff0877ac */ /* 0x000e620008000a00 */
[----:B--2---:R-:W-:Y:S02]  /*20f0*/  UIMAD.WIDE.U32 UR4, UR60, UR23, URZ ;  /* 0x000000173c0472a5 */ /* 0x004fe4000f8e00ff */
[----:B------:R-:W-:Y:S02]  /*2100*/  UIMAD.WIDE.U32 UR10, UR61, UR20, URZ ;  /* 0x000000143d0a72a5 */ /* 0x000fe4000f8e00ff */
[----:B------:R-:W-:Y:S02]  /*2110*/  UISETP.NE.AND UP0, UPT, UR22, 0x1, UPT ;  /* 0x000000011600788c */ /* 0x000fe4000bf05270 */
[----:B------:R-:W-:Y:S01]  /*2120*/  UIMAD.WIDE.U32 UR16, UR38, UR23, URZ ;  /* 0x00000017261072a5 */ /* 0x000fe2000f8e00ff */
[----:B------:R-:W-:Y:S01]  /*2130*/  UMOV UR4, UR5 ;  /* 0x0000000500047c82 */ /* 0x000fe20008000000 */
[----:B----4-:R-:W-:-:S02]  /*2140*/  UISETP.NE.AND UP2, UPT, UR19, 0x1, UPT ;  /* 0x000000011300788c */ /* 0x010fc4000bf45270 */
[----:B---3--:R-:W-:Y:S02]  /*2150*/  USHF.R.U32.HI UR5, URZ, UR24, UR4 ;  /* 0x00000018ff057299 */ /* 0x008fe40008011604 */
[----:B------:R-:W-:Y:S01]  /*2160*/  UIMAD.WIDE.U32 UR12, UR45, UR20, URZ ;  /* 0x000000142d0c72a5 */ /* 0x000fe2000f8e00ff */
[----:B------:R-:W-:Y:S01]  /*2170*/  UMOV UR4, UR11 ;  /* 0x0000000b00047c82 */ /* 0x000fe20008000000 */
[----:B------:R-:W-:Y:S02]  /*2180*/  USEL UR5, UR60, UR5, !UP0 ;  /* 0x000000053c057287 */ /* 0x000fe4000c000000 */
[----:B------:R-:W-:Y:S02]  /*2190*/  USHF.R.U32.HI UR4, URZ, UR21, UR4 ;  /* 0x00000015ff047299 */ /* 0x000fe40008011604 */
[----:B-1----:R-:W-:Y:S02]  /*21a0*/  UIMAD.WIDE.U32 UR10, UR5, UR8, URZ ;  /* 0x00000008050a72a5 */ /* 0x002fe4000f8e00ff */
[----:B------:R-:W-:Y:S01]  /*21b0*/  USEL UR7, UR61, UR4, !UP2 ;  /* 0x000000043d077287 */ /* 0x000fe2000d000000 */
[----:B------:R-:W-:-:S02]  /*21c0*/  UMOV UR12, UR13 ;  /* 0x0000000d000c7c82 */ /* 0x000fc40008000000 */
[----:B------:R-:W-:Y:S01]  /*21d0*/  UMOV UR4, UR17 ;  /* 0x0000001100047c82 */ /* 0x000fe20008000000 */
[----:B------:R-:W-:Y:S01]  /*21e0*/  UIMAD.WIDE.U32 UR16, UR7, UR8, URZ ;  /* 0x00000008071072a5 */ /* 0x000fe2000f8e00ff */
[----:B------:R-:W-:Y:S01]  /*21f0*/  UMOV UR10, UR11 ;  /* 0x0000000b000a7c82 */ /* 0x000fe20008000000 */
[----:B------:R-:W-:Y:S02]  /*2200*/  USHF.R.U32.HI UR4, URZ, UR24, UR4 ;  /* 0x00000018ff047299 */ /* 0x000fe40008011604 */
[----:B------:R-:W-:Y:S02]  /*2210*/  @UP5 USHF.R.U32.HI UR5, URZ, UR9, UR10 ;  /* 0x00000009ff055299 */ /* 0x000fe4000801160a */
[----:B------:R-:W-:Y:S01]  /*2220*/  USHF.R.U32.HI UR21, URZ, UR21, UR12 ;  /* 0x00000015ff157299 */ /* 0x000fe2000801160c */
[----:B------:R-:W-:Y:S01]  /*2230*/  UMOV UR10, UR17 ;  /* 0x00000011000a7c82 */ /* 0x000fe20008000000 */
[----:B------:R-:W-:Y:S02]  /*2240*/  USEL UR4, UR38, UR4, !UP0 ;  /* 0x0000000426047287 */ /* 0x000fe4000c000000 */
[----:B------:R-:W-:-:S02]  /*2250*/  @UP5 USHF.R.U32.HI UR7, URZ, UR9, UR10 ;  /* 0x00000009ff075299 */ /* 0x000fc4000801160a */
[----:B------:R-:W-:Y:S02]  /*2260*/  UIMAD UR10, UR39, UR5, URZ ;  /* 0x00000005270a72a4 */ /* 0x000fe4000f8e02ff */
[----:B------:R-:W-:Y:S02]  /*2270*/  USEL UR5, UR45, UR21, !UP2 ;  /* 0x000000152d057287 */ /* 0x000fe4000d000000 */
[----:B------:R-:W-:Y:S02]  /*2280*/  UIMAD UR12, UR39, UR7, URZ ;  /* 0x00000007270c72a4 */ /* 0x000fe4000f8e02ff */
[----:B------:R-:W-:Y:S02]  /*2290*/  UISETP.GE.AND UP0, UPT, UR4, UR10, UPT ;  /* 0x0000000a0400728c */ /* 0x000fe4000bf06270 */
[----:B------:R-:W-:Y:S02]  /*22a0*/  UIMAD.WIDE.U32 UR10, UR4, UR8, URZ ;  /* 0x00000008040a72a5 */ /* 0x000fe4000f8e00ff */
[----:B------:R-:W-:-:S02]  /*22b0*/  UISETP.GE.OR UP0, UPT, UR5, UR12, UP0 ;  /* 0x0000000c0500728c */ /* 0x000fc40008706670 */
[----:B------:R-:W-:Y:S02]  /*22c0*/  UIMAD.WIDE.U32 UR12, UR5, UR8, URZ ;  /* 0x00000008050c72a5 */ /* 0x000fe4000f8e00ff */
[----:B------:R-:W-:Y:S01]  /*22d0*/  UIADD3 UR12, UPT, UPT, -UR5, URZ, URZ ;  /* 0x000000ff050c7290 */ /* 0x000fe2000fffe1ff */
[----:B------:R-:W-:Y:S01]  /*22e0*/  UMOV UR10, UR11 ;  /* 0x0000000b000a7c82 */ /* 0x000fe20008000000 */
[----:B------:R-:W-:Y:S02]  /*22f0*/  UIADD3 UR11, UPT, UPT, -UR4, URZ, URZ ;  /* 0x000000ff040b7290 */ /* 0x000fe4000fffe1ff */
[----:B------:R-:W-:-:S03]  /*2300*/  USHF.R.U32.HI UR10, URZ, UR9, UR10 ;  /* 0x00000009ff0a7299 */ /* 0x000fc6000801160a */
[----:B------:R-:W-:Y:S01]  /*2310*/  @!UP0 UMOV UR8, UR13 ;  /* 0x0000000d00088c82 */ /* 0x000fe20008000000 */
[----:B------:R-:W-:Y:S02]  /*2320*/  UIMAD UR11, UR22, UR11, UR38 ;  /* 0x0000000b160b72a4 */ /* 0x000fe4000f8e0226 */
[----:B------:R-:W-:Y:S02]  /*2330*/  USEL UR10, UR4, UR10, !UP5 ;  /* 0x0000000a040a7287 */ /* 0x000fe4000e800000 */
[----:B------:R-:W-:Y:S02]  /*2340*/  @!UP0 USHF.R.U32.HI UR8, URZ, UR9, UR8 ;  /* 0x00000009ff088299 */ /* 0x000fe40008011608 */
[----:B------:R-:W-:Y:S02]  /*2350*/  UIADD3 UR9, UPT, UPT, -UR10, URZ, URZ ;  /* 0x000000ff0a097290 */ /* 0x000fe4000fffe1ff */
[----:B------:R-:W-:Y:S02]  /*2360*/  @!UP0 USEL UR8, UR5, UR8, !UP5 ;  /* 0x0000000805088287 */ /* 0x000fe4000e800000 */
[----:B------:R-:W-:-:S02]  /*2370*/  UIMAD UR9, UR39, UR9, UR4 ;  /* 0x00000009270972a4 */ /* 0x000fc4000f8e0204 */
[----:B------:R-:W-:Y:S02]  /*2380*/  @!UP0 UIADD3 UR10, UPT, UPT, UR10, -UR8, URZ ;  /* 0x800000080a0a8290 */ /* 0x000fe4000fffe0ff */
[----:B------:R-:W-:Y:S02]  /*2390*/  @!UP0 UIMAD UR8, UR9, UR7, UR8 ;  /* 0x00000007090882a4 */ /* 0x000fe4000f8e0208 */
[----:B------:R-:W-:Y:S02]  /*23a0*/  @!UP0 UIMAD UR4, UR39, UR10, UR5 ;  /* 0x0000000a270482a4 */ /* 0x000fe4000f8e0205 */
[----:B------:R-:W-:Y:S02]  /*23b0*/  UIMAD UR7, UR19, UR12, UR45 ;  /* 0x0000000c130772a4 */ /* 0x000fe4000f8e022d */
[----:B------:R-:W-:Y:S01]  /*23c0*/  UIMAD UR38, UR4, UR22, UR11 ;  /* 0x00000016042672a4 */ /* 0x000fe2000f8e020b */
[----:B------:R-:W-:Y:S02]  /*23d0*/  @!UP0 UMOV UR5, UR8 ;  /* 0x0000000800058c82 */ /* 0x000fe40008000000 */
[----:B------:R-:W-:-:S12]  /*23e0*/  UIMAD UR45, UR5, UR19, UR7 ;  /* 0x00000013052d72a4 */ /* 0x000fd8000f8e0207 */
.L_x_32:
[----:B------:R-:W2:Y:S02]  /*23f0*/  LDCU UR4, c[0x0][0x11b0] ;  /* 0x00023600ff0477ac */ /* 0x000ea40008000800 */
[----:B--2---:R-:W-:-:S09]  /*2400*/  UISETP.NE.AND UP0, UPT, UR4, 0x1, UPT ;  /* 0x000000010400788c */ /* 0x004fd2000bf05270 */
[----:B------:R-:W-:Y:S05]  /*2410*/  BRA.U UP0, `(.L_x_33) ;  /* 0x0000000100447547 */ /* 0x000fea000b800000 */
[----:B------:R-:W2:Y:S01]  /*2420*/  LDCU.128 UR20, c[0x0][0x1190] ;  /* 0x00023200ff1477ac */ /* 0x000ea20008000c00 */
[----:B------:R-:W3:Y:S01]  /*2430*/  LDCU UR10, c[0x0][0x118c] ;  /* 0x00023180ff0a77ac */ /* 0x000ee20008000800 */
[----:B------:R-:W1:Y:S01]  /*2440*/  LDCU UR7, c[0x0][0x11a0] ;  /* 0x00023400ff0777ac */ /* 0x000e620008000800 */
[----:B--2---:R-:W-:Y:S02]  /*2450*/  UIMAD.WIDE.U32 UR8, UR45, UR20, URZ ;  /* 0x000000142d0872a5 */ /* 0x004fe4000f8e00ff */
[----:B------:R-:W-:Y:S02]  /*2460*/  UIMAD.WIDE.U32 UR4, UR38, UR23, URZ ;  /* 0x00000017260472a5 */ /* 0x000fe4000f8e00ff */
[----:B---3--:R-:W-:Y:S02]  /*2470*/  UISETP.NE.AND UP2, UPT, UR10, 0x1, UPT ;  /* 0x000000010a00788c */ /* 0x008fe4000bf45270 */
[----:B------:R-:W-:Y:S01]  /*2480*/  UISETP.NE.AND UP0, UPT, UR22, 0x1, UPT ;  /* 0x000000011600788c */ /* 0x000fe2000bf05270 */
[----:B------:R-:W-:-:S02]  /*2490*/  UMOV UR8, UR9 ;  /* 0x0000000900087c82 */ /* 0x000fc40008000000 */
[----:B------:R-:W-:Y:S01]  /*24a0*/  UMOV UR4, UR5 ;  /* 0x0000000500047c82 */ /* 0x000fe20008000000 */
[----:B------:R-:W-:Y:S02]  /*24b0*/  USHF.R.U32.HI UR8, URZ, UR21, UR8 ;  /* 0x00000015ff087299 */ /* 0x000fe40008011608 */
[----:B-1----:R-:W-:Y:S02]  /*24c0*/  USHF.R.U32.HI UR4, URZ, UR7, UR4 ;  /* 0x00000007ff047299 */ /* 0x002fe40008011604 */
[----:B------:R-:W-:Y:S02]  /*24d0*/  USEL UR5, UR45, UR8, !UP2 ;  /* 0x000000082d057287 */ /* 0x000fe4000d000000 */
[----:B------:R-:W-:-:S04]  /*24e0*/  USEL UR4, UR38, UR4, !UP0 ;  /* 0x0000000426047287 */ /* 0x000fc8000c000000 */
[----:B------:R-:W-:Y:S02]  /*24f0*/  UIADD3 UR7, UPT, UPT, UR5, -UR4, URZ ;  /* 0x8000000405077290 */ /* 0x000fe4000fffe0ff */
[----:B------:R-:W-:Y:S02]  /*2500*/  UIADD3 UR4, UPT, UPT, -UR5, UR4, URZ ;  /* 0x0000000405047290 */ /* 0x000fe4000fffe1ff */
[----:B------:R-:W-:Y:S02]  /*2510*/  UIMAD UR38, UR7, UR22, UR38 ;  /* 0x00000016072672a4 */ /* 0x000fe4000f8e0226 */
[----:B------:R-:W-:-:S12]  /*2520*/  UIMAD UR45, UR4, UR10, UR45 ;  /* 0x0000000a042d72a4 */ /* 0x000fd8000f8e022d */
.L_x_33:
[----:B------:R-:W-:Y:S01]  /*2530*/  VIADD R11, R11, 0x1 ;  /* 0x000000010b0b7836 */ /* 0x000fe20000000000 */
[----:B------:R-:W-:Y:S01]  /*2540*/  R2UR UR4, R82 ;  /* 0x00000000520472ca */ /* 0x000fe200000e0000 */
[----:B------:R-:W-:Y:S01]  /*2550*/  UIADD3 UR20, UPT, UPT, UR45, UR63, URZ ;  /* 0x0000003f2d147290 */ /* 0x000fe2000fffe0ff */
[----:B------:R-:W-:Y:S02]  /*2560*/  PLOP3.LUT P2, PT, PT, PT, PT, 0x80, 0x8 ;  /* 0x000000000008781c */ /* 0x000fe40003f4f070 */
[----:B------:R-:W-:-:S04]  /*2570*/  ISETP.NE.AND P0, PT, R11, 0x2, PT ;  /* 0x000000020b00780c */ /* 0x000fc80003f05270 */
[----:B------:R-:W-:Y:S02]  /*2580*/  SEL R3, RZ, 0x1, P0 ;  /* 0x00000001ff037807 */ /* 0x000fe40000000000 */
[----:B------:R-:W-:Y:S02]  /*2590*/  SEL R11, R11, RZ, P0 ;  /* 0x000000ff0b0b7207 */ /* 0x000fe40000000000 */
[----:B------:R-:W-:Y:S01]  /*25a0*/  LOP3.LUT R10, R10, R3, RZ, 0x3c, !PT ;  /* 0x000000030a0a7212 */ /* 0x000fe200078e3cff */
[----:B------:R-:W-:Y:S01]  /*25b0*/  UIADD3 UR19, UPT, UPT, UR38, UR4, URZ ;  /* 0x0000000426137290 */ /* 0x000fe2000fffe0ff */
[----:B------:R-:W-:Y:S11]  /*25c0*/  BRA.U UP1, `(.L_x_34) ;  /* 0xfffffff101a07547 */ /* 0x000ff6000b83ffff */
[----:B------:R-:W-:Y:S01]  /*25d0*/  UIADD3 UR7, UPT, UPT, UR6, 0x28, URZ ;  /* 0x0000002806077890 */ /* 0x000fe2000fffe0ff */
[----:B------:R-:W-:-:S03]  /*25e0*/  SHF.L.U32 R3, R12, 0x1f, RZ ;  /* 0x0000001f0c037819 */ /* 0x000fc600000006ff */
[----:B------:R-:W-:-:S09]  /*25f0*/  ULEA UR4, UR14, UR7, 0x3 ;  /* 0x000000070e047291 */ /* 0x000fd2000f8e18ff */
[----:B------:R-:W2:Y:S02]  /*2600*/  SYNCS.PHASECHK.TRANS64.TRYWAIT P0, [UR4], R3 ;  /* 0x00000003ff0075a7 */ /* 0x000ea40008001104 */
[----:B--2---:R-:W-:Y:S05]  /*2610*/  @!P0 BRA `(.L_x_35) ;  /* 0x0000007400648947 */ /* 0x004fea0003800000 */
.L_x_144:
[----:B------:R-:W-:-:S04]  /*2620*/  UIADD3 UR4, UPT, UPT, UR14, 0x1, URZ ;  /* 0x000000010e047890 */ /* 0x000fc8000fffe0ff */
[----:B------:R-:W-:-:S04]  /*2630*/  UISETP.NE.AND UP0, UPT, UR4, 0x5, UPT ;  /* 0x000000050400788c */ /* 0x000fc8000bf05270 */
[----:B------:R-:W-:Y:S02]  /*2640*/  USEL UR6, URZ, 0x1, UP0 ;  /* 0x00000001ff067887 */ /* 0x000fe40008000000 */
[----:B------:R-:W-:-:S04]  /*2650*/  USEL UR4, UR4, URZ, UP0 ;  /* 0x000000ff04047287 */ /* 0x000fc80008000000 */
[----:B------:R-:W-:Y:S01]  /*2660*/  ULEA UR5, UR4, UR7, 0x3 ;  /* 0x0000000704057291 */ /* 0x000fe2000f8e18ff */
[----:B------:R-:W-:-:S04]  /*2670*/  LOP3.LUT R2, R12, UR6, RZ, 0x3c, !PT ;  /* 0x000000060c027c12 */ /* 0x000fc8000f8e3cff */
[----:B-1----:R-:W-:-:S04]  /*2680*/  SHF.L.U32 R3, R2, 0x1f, RZ ;  /* 0x0000001f02037819 */ /* 0x002fc800000006ff */
[----:B------:R-:W1:Y:S02]  /*2690*/  SYNCS.PHASECHK.TRANS64.TRYWAIT P0, [UR5], R3 ;  /* 0x00000003ff0075a7 */ /* 0x000e640008001105 */
[----:B-1----:R-:W-:Y:S05]  /*26a0*/  @!P0 BRA `(.L_x_36) ;  /* 0x0000007400588947 */ /* 0x002fea0003800000 */
.L_x_146:
        /* <DEDUP_REMOVED lines=9> */
.L_x_148:
        /* <DEDUP_REMOVED lines=9> */
.L_x_150:
[----:B------:R-:W-:-:S04]  /*27d0*/  UIADD3 UR4, UPT, UPT, UR4, 0x1, URZ ;  /* 0x0000000104047890 */ /* 0x000fc8000fffe0ff */
[----:B------:R-:W-:-:S04]  /*27e0*/  UISETP.NE.AND UP0, UPT, UR4, 0x5, UPT ;  /* 0x000000050400788c */ /* 0x000fc8000bf05270 */
[----:B------:R-:W-:Y:S02]  /*27f0*/  USEL UR5, URZ, 0x1, UP0 ;  /* 0x00000001ff057887 */ /* 0x000fe40008000000 */
[----:B------:R-:W-:-:S04]  /*2800*/  USEL UR4, UR4, URZ, UP0 ;  /* 0x000000ff04047287 */ /* 0x000fc80008000000 */
[----:B------:R-:W-:Y:S01]  /*2810*/  ULEA UR4, UR4, UR7, 0x3 ;  /* 0x0000000704047291 */ /* 0x000fe2000f8e18ff */
[----:B-1----:R-:W-:-:S04]  /*2820*/  LOP3.LUT R3, R2, UR5, RZ, 0x3c, !PT ;  /* 0x0000000502037c12 */ /* 0x002fc8000f8e3cff */
[----:B------:R-:W-:Y:S01]  /*2830*/  SHF.L.U32 R3, R3, 0x1f, RZ ;  /* 0x0000001f03037819 */ /* 0x000fe200000006ff */
[----:B------:R-:W-:-:S07]  /*2840*/  IMAD.U32 R0, RZ, RZ, UR4 ;  /* 0x00000004ff007e24 */ /* 0x000fce000f8e00ff */
.L_x_39:
[----:B-1----:R1:W2:Y:S02]  /*2850*/  SYNCS.PHASECHK.TRANS64.TRYWAIT P0, [R0+URZ], R3 ;  /* 0x00000003000075a7 */ /* 0x0022a400080011ff */
[----:B--2---:R-:W-:Y:S05]  /*2860*/  @!P0 NANOSLEEP.SYNCS 0x989680 ;  /* 0x009896800000895d */ /* 0x004fea0003900000 */
[----:B------:R-:W2:Y:S02]  /*2870*/  @!P0 SYNCS.PHASECHK.TRANS64 P0, [R0+URZ], R3 ;  /* 0x00000003000085a7 */ /* 0x000ea400080010ff */
[----:B--2---:R-:W-:Y:S05]  /*2880*/  @P0 EXIT ;  /* 0x000000000000094d */ /* 0x004fea0003800000 */
[----:B------:R-:W-:Y:S05]  /*2890*/  BRA `(.L_x_39) ;  /* 0xfffffffc00ec7947 */ /* 0x000fea000383ffff */
.L_x_22:
[----:B------:R-:W-:-:S04]  /*28a0*/  UISETP.NE.AND UP0, UPT, UR53, URZ, UPT ;  /* 0x000000ff3500728c */ /* 0x000fc8000bf05270 */
[----:B------:R-:W-:-:S09]  /*28b0*/  UISETP.NE.OR UP0, UPT, UR18, 0x1, UP0 ;  /* 0x000000011200788c */ /* 0x000fd20008705670 */
[----:B------:R-:W-:Y:S05]  /*28c0*/  BRA.U UP0, `(.L_x_40) ;  /* 0x0000000500487547 */ /* 0x000fea000b800000 */
[----:B------:R-:W-:Y:S01]  /*28d0*/  ISETP.GE.U32.AND P2, PT, R0, 0x2, PT ;  /* 0x000000020000780c */ /* 0x000fe20003f46070 */
[----:B------:R-:W-:Y:S01]  /*28e0*/  IMAD.MOV.U32 R12, RZ, RZ, 0x1 ;  /* 0x00000001ff0c7424 */ /* 0x000fe200078e00ff */
[----:B------:R-:W-:Y:S02]  /*28f0*/  CS2R R10, SRZ ;  /* 0x00000000000a7805 */ /* 0x000fe4000001ff00 */
[----:B------:R-:W-:Y:S01]  /*2900*/  CS2R R8, SRZ ;  /* 0x0000000000087805 */ /* 0x000fe2000001ff00 */
[----:B------:R-:W-:Y:S01]  /*2910*/  UMOV UR6, 0x400 ;  /* 0x0000040000067882 */ /* 0x000fe20000000000 */
[----:B------:R-:W-:Y:S01]  /*2920*/  UMOV UR5, URZ ;  /* 0x000000ff00057c82 */ /* 0x000fe20008000000 */
[----:B------:R-:W-:-:S12]  /*2930*/  ULEA UR6, UR53, UR6, 0x18 ;  /* 0x0000000635067291 */ /* 0x000fd8000f8ec0ff */
.L_x_44:
[----:B------:R-:W-:Y:S02]  /*2940*/  LEA R2, R8, UR6, 0x3 ;  /* 0x0000000608027c11 */ /* 0x000fe4000f8e18ff */
[----:B------:R-:W-:-:S03]  /*2950*/  SHF.L.U32 R5, R9, 0x1f, RZ ;  /* 0x0000001f09057819 */ /* 0x000fc600000006ff */
[----:B------:R-:W-:Y:S01]  /*2960*/  VIADD R4, R2, 0xf0 ;  /* 0x000000f002047836 */ /* 0x000fe20000000000 */
[----:B------:R-:W1:Y:S02]  /*2970*/  SYNCS.PHASECHK.TRANS64.TRYWAIT P0, [R2+URZ+0xe0], R5 ;  /* 0x0000e005020075a7 */ /* 0x000e6400080011ff */
[----:B-1----:R-:W-:Y:S05]  /*2980*/  @!P0 BRA `(.L_x_41) ;  /* 0x0000007000e88947 */ /* 0x002fea0003800000 */
.L_x_151:
[----:B------:R-:W-:Y:S01]  /*2990*/  ULEA UR4, UR5, UR6, 0x3 ;  /* 0x0000000605047291 */ /* 0x000fe2000f8e18ff */
[----:B------:R-:W-:Y:S02]  /*29a0*/  PRMT R4, RZ, 0x654, R4 ;  /* 0x00000654ff047816 */ /* 0x000fe40000000004 */
[----:B-1----:R-:W-:Y:S01]  /*29b0*/  SHF.L.U32 R5, R12, 0x1f, RZ ;  /* 0x0000001f0c057819 */ /* 0x002fe200000006ff */
[----:B------:R-:W-:Y:S01]  /*29c0*/  UIADD3 UR7, UPT, UPT, UR4, 0xa0, URZ ;  /* 0x000000a004077890 */ /* 0x000fe2000fffe0ff */
[----:B------:R1:W-:Y:S05]  /*29d0*/  SYNCS.ARRIVE.TRANS64.RED.A1T0 RZ, [R4+URZ], RZ ;  /* 0x000000ff04ff79a7 */ /* 0x0003ea00081004ff */
[----:B------:R-:W-:Y:S01]  /*29e0*/  IMAD.U32 R7, RZ, RZ, UR7 ;  /* 0x00000007ff077e24 */ /* 0x000fe2000f8e00ff */
[----:B------:R-:W2:Y:S04]  /*29f0*/  SYNCS.PHASECHK.TRANS64.TRYWAIT P0, [UR4+0xb0], R5 ;  /* 0x0000b005ff0075a7 */ /* 0x000ea80008001104 */
[----:B------:R-:W-:Y:S01]  /*2a00*/  PRMT R6, R0, 0x654, R7 ;  /* 0x0000065400067816 */ /* 0x000fe20000000007 */
[----:B-1----:R-:W-:Y:S01]  /*2a10*/  @!P2 IMAD.MOV.U32 R4, RZ, RZ, 0x10 ;  /* 0x00000010ff04a424 */ /* 0x002fe200078e00ff */
[----:B--2---:R-:W-:Y:S06]  /*2a20*/  @!P0 BRA `(.L_x_42) ;  /* 0x0000007000d48947 */ /* 0x004fec0003800000 */
.L_x_153:
[----:B------:R-:W-:Y:S01]  /*2a30*/  ULEA UR8, UR5, UR6, 0x4 ;  /* 0x0000000605087291 */ /* 0x000fe2000f8e20ff */
[----:B------:R-:W-:Y:S01]  /*2a40*/  SEL R3, R6, R3, !P2 ;  /* 0x0000000306037207 */ /* 0x000fe20005000000 */
[----:B------:R-:W-:Y:S01]  /*2a50*/  UIADD3 UR9, UPT, UPT, UR4, 0xa0, URZ ;  /* 0x000000a004097890 */ /* 0x000fe2000fffe0ff */
[----:B-1----:R-:W-:Y:S01]  /*2a60*/  LEA R2, R11, UR6, 0x3 ;  /* 0x000000060b027c11 */ /* 0x002fe2000f8e18ff */
[----:B------:R-:W-:Y:S01]  /*2a70*/  UIADD3 UR8, UPT, UPT, UR8, 0x110, URZ ;  /* 0x0000011008087890 */ /* 0x000fe2000fffe0ff */
[----:B------:R-:W-:Y:S01]  /*2a80*/  SHF.L.U32 R5, R10, 0x1f, RZ ;  /* 0x0000001f0a057819 */ /* 0x000fe200000006ff */
[----:B------:R1:W-:Y:S01]  /*2a90*/  @!P2 SYNCS.ARRIVE.TRANS64.RED RZ, [R3+URZ], R4 ;  /* 0x0000000403ffa9a7 */ /* 0x0003e200080004ff */
[----:B------:R-:W-:Y:S01]  /*2aa0*/  UIADD3 UR4, UPT, UPT, UR5, 0x1, URZ ;  /* 0x0000000105047890 */ /* 0x000fe2000fffe0ff */
[----:B------:R-:W-:-:S03]  /*2ab0*/  VIADD R8, R8, 0x1 ;  /* 0x0000000108087836 */ /* 0x000fc60000000000 */
[----:B------:R-:W-:Y:S02]  /*2ac0*/  UISETP.NE.AND UP0, UPT, UR4, 0x2, UPT ;  /* 0x000000020400788c */ /* 0x000fe4000bf05270 */
[----:B------:R-:W-:Y:S06]  /*2ad0*/  UGETNEXTWORKID.BROADCAST [UR8], [UR9] ;  /* 0x00000000080073ca */ /* 0x000fec0008000100 */
[----:B------:R-:W-:Y:S01]  /*2ae0*/  USEL UR7, URZ, 0x1, UP0 ;  /* 0x00000001ff077887 */ /* 0x000fe20008000000 */
[----:B------:R-:W-:Y:S01]  /*2af0*/  ISETP.NE.AND P0, PT, R8, 0x2, PT ;  /* 0x000000020800780c */ /* 0x000fe20003f05270 */
[----:B------:R-:W-:Y:S01]  /*2b00*/  USEL UR5, UR4, URZ, UP0 ;  /* 0x000000ff04057287 */ /* 0x000fe20008000000 */
[----:B------:R-:W2:Y:S03]  /*2b10*/  SYNCS.PHASECHK.TRANS64.TRYWAIT P1, [R2+URZ+0xa0], R5 ;  /* 0x0000a005020075a7 */ /* 0x000ea600080211ff */
[----:B------:R-:W-:Y:S01]  /*2b20*/  LOP3.LUT R12, R12, UR7, RZ, 0x3c, !PT ;  /* 0x000000070c0c7c12 */ /* 0x000fe2000f8e3cff */
[----:B-12---:R-:W-:Y:S07]  /*2b30*/  @!P1 BRA `(.L_x_43) ;  /* 0x0000007000a89947 */ /* 0x006fee0003800000 */
.L_x_154:
[C---:B------:R-:W-:Y:S01]  /*2b40*/  LEA R4, R11.reuse, UR6, 0x4 ;  /* 0x000000060b047c11 */ /* 0x040fe2000f8e20ff */
[----:B-1----:R-:W-:Y:S01]  /*2b50*/  VIADD R2, R2, 0xb0 ;  /* 0x000000b002027836 */ /* 0x002fe20000000000 */
[----:B------:R-:W-:Y:S01]  /*2b60*/  SEL R8, R8, RZ, P0 ;  /* 0x000000ff08087207 */ /* 0x000fe20000000000 */
[----:B------:R-:W-:-:S03]  /*2b70*/  VIADD R11, R11, 0x1 ;  /* 0x000000010b0b7836 */ /* 0x000fc60000000000 */
[----:B------:R-:W1:Y:S01]  /*2b80*/  LDS.128 R4, [R4+0x110] ;  /* 0x0001100004047984 */ /* 0x000e620000000c00 */
[----:B------:R-:W-:Y:S02]  /*2b90*/  PRMT R2, RZ, 0x654, R2 ;  /* 0x00000654ff027816 */ /* 0x000fe40000000002 */
[C---:B------:R-:W-:Y:S01]  /*2ba0*/  ISETP.NE.AND P1, PT, R11.reuse, 0x2, PT ;  /* 0x000000020b00780c */ /* 0x040fe20003f25270 */
[----:B------:R-:W-:Y:S01]  /*2bb0*/  @!PT LDS RZ, [RZ] ;  /* 0x00000000fffff984 */ /* 0x000fe20000000800 */
[----:B------:R-:W-:Y:S01]  /*2bc0*/  @!PT LDS RZ, [RZ] ;  /* 0x00000000fffff984 */ /* 0x000fe20000000800 */
[----:B------:R-:W-:Y:S01]  /*2bd0*/  @!PT LDS RZ, [RZ] ;  /* 0x00000000fffff984 */ /* 0x000fe20000000800 */
[----:B------:R-:W-:Y:S01]  /*2be0*/  @!PT LDS RZ, [RZ] ;  /* 0x00000000fffff984 */ /* 0x000fe20000000800 */
[----:B------:R2:W-:Y:S06]  /*2bf0*/  MEMBAR.ALL.CTA ;  /* 0x0000000000007992 */ /* 0x0005ec0000008000 */
[----:B--2---:R-:W2:Y:S01]  /*2c00*/  FENCE.VIEW.ASYNC.S ;  /* 0x00000000000073c6 */ /* 0x004ea20000000000 */
[----:B------:R-:W-:Y:S01]  /*2c10*/  SEL R11, R11, RZ, P1 ;  /* 0x000000ff0b0b7207 */ /* 0x000fe20000800000 */
[----:B--2---:R2:W-:Y:S01]  /*2c20*/  SYNCS.ARRIVE.TRANS64.RED.A1T0 RZ, [R2+URZ], RZ ;  /* 0x000000ff02ff79a7 */ /* 0x0045e200081004ff */
[----:B-1----:R-:W-:-:S02]  /*2c30*/  LOP3.LUT P3, RZ, R6, 0x1, RZ, 0xc0, !PT ;  /* 0x0000000106ff7812 */ /* 0x002fc4000786c0ff */
[----:B------:R-:W-:-:S04]  /*2c40*/  SEL R5, RZ, 0x1, P1 ;  /* 0x00000001ff057807 */ /* 0x000fc80000800000 */
[----:B------:R-:W-:Y:S02]  /*2c50*/  LOP3.LUT R10, R10, R5, RZ, 0x3c, !PT ;  /* 0x000000050a0a7212 */ /* 0x000fe400078e3cff */
[----:B--2---:R-:W-:-:S04]  /*2c60*/  SEL R2, RZ, 0x1, P0 ;  /* 0x00000001ff027807 */ /* 0x004fc80000000000 */
[----:B------:R-:W-:Y:S01]  /*2c70*/  LOP3.LUT R9, R9, R2, RZ, 0x3c, !PT ;  /* 0x0000000209097212 */ /* 0x000fe200078e3cff */
[----:B------:R-:W-:Y:S06]  /*2c80*/  @P3 BRA `(.L_x_44) ;  /* 0xfffffffc002c3947 */ /* 0x000fec000383ffff */
[----:B------:R-:W-:Y:S01]  /*2c90*/  ULEA UR4, UR5, UR6, 0x3 ;  /* 0x0000000605047291 */ /* 0x000fe2000f8e18ff */
[----:B------:R-:W-:-:S08]  /*2ca0*/  SHF.L.U32 R3, R12, 0x1f, RZ ;  /* 0x0000001f0c037819 */ /* 0x000fd000000006ff */
[----:B------:R-:W1:Y:S02]  /*2cb0*/  SYNCS.PHASECHK.TRANS64 P0, [UR4+0xb0], R3 ;  /* 0x0000b003ff0075a7 */ /* 0x000e640008001004 */
[----:B-1----:R-:W-:Y:S05]  /*2cc0*/  @P0 BRA `(.L_x_45) ;  /* 0x0000000000080947 */ /* 0x002fea0003800000 */
[----:B------:R-:W1:Y:S02]  /*2cd0*/  SYNCS.PHASECHK.TRANS64.TRYWAIT P0, [UR4+0xb0], R3 ;  /* 0x0000b003ff0075a7 */ /* 0x000e640008001104 */
[----:B-1----:R-:W-:Y:S05]  /*2ce0*/  @!P0 BRA `(.L_x_46) ;  /* 0x0000007000508947 */ /* 0x002fea0003800000 */
.L_x_45:
[----:B------:R-:W-:-:S04]  /*2cf0*/  UIADD3 UR7, UPT, UPT, UR5, 0x1, URZ ;  /* 0x0000000105077890 */ /* 0x000fc8000fffe0ff */
[----:B------:R-:W-:-:S04]  /*2d00*/  UISETP.NE.AND UP0, UPT, UR7, 0x2, UPT ;  /* 0x000000020700788c */ /* 0x000fc8000bf05270 */
[----:B------:R-:W-:Y:S02]  /*2d10*/  USEL UR8, URZ, 0x1, UP0 ;  /* 0x00000001ff087887 */ /* 0x000fe40008000000 */
[----:B------:R-:W-:-:S04]  /*2d20*/  USEL UR7, UR7, URZ, UP0 ;  /* 0x000000ff07077287 */ /* 0x000fc80008000000 */
[----:B------:R-:W-:Y:S01]  /*2d30*/  ULEA UR7, UR7, UR6, 0x3 ;  /* 0x0000000607077291 */ /* 0x000fe2000f8e18ff */
[----:B-1----:R-:W-:-:S04]  /*2d40*/  LOP3.LUT R3, R12, UR8, RZ, 0x3c, !PT ;  /* 0x000000080c037c12 */ /* 0x002fc8000f8e3cff */
[----:B------:R-:W-:-:S04]  /*2d50*/  SHF.L.U32 R0, R3, 0x1f, RZ ;  /* 0x0000001f03007819 */ /* 0x000fc800000006ff */
[----:B------:R-:W1:Y:S02]  /*2d60*/  SYNCS.PHASECHK.TRANS64 P0, [UR7+0xb0], R0 ;  /* 0x0000b000ff0075a7 */ /* 0x000e640008001007 */
[----:B-1----:R-:W-:Y:S05]  /*2d70*/  @P0 EXIT ;  /* 0x000000000000094d */ /* 0x002fea0003800000 */
[----:B------:R-:W-:Y:S02]  /*2d80*/  SHF.L.U32 R3, R3, 0x1f, RZ ;  /* 0x0000001f03037819 */ /* 0x000fe400000006ff */
[----:B------:R-:W-:-:S07]  /*2d90*/  MOV R0, UR7 ;  /* 0x0000000700007c02 */ /* 0x000fce0008000f00 */
.L_x_47:
[----:B-1----:R1:W2:Y:S02]  /*2da0*/  SYNCS.PHASECHK.TRANS64.TRYWAIT P0, [R0+URZ+0xb0], R3 ;  /* 0x0000b003000075a7 */ /* 0x0022a400080011ff */
[----:B--2---:R-:W-:Y:S05]  /*2db0*/  @!P0 NANOSLEEP.SYNCS 0x989680 ;  /* 0x009896800000895d */ /* 0x004fea0003900000 */
[----:B------:R-:W2:Y:S02]  /*2dc0*/  @!P0 SYNCS.PHASECHK.TRANS64 P0, [R0+URZ+0xb0], R3 ;  /* 0x0000b003000085a7 */ /* 0x000ea400080010ff */
[----:B--2---:R-:W-:Y:S05]  /*2dd0*/  @P0 EXIT ;  /* 0x000000000000094d */ /* 0x004fea0003800000 */
[----:B------:R-:W-:Y:S05]  /*2de0*/  BRA `(.L_x_47) ;  /* 0xfffffffc00ec7947 */ /* 0x000fea000383ffff */
.L_x_40:
[----:B------:R-:W-:Y:S05]  /*2df0*/  BRA.U UP5, `(.L_x_48) ;  /* 0x00000015056c7547 */ /* 0x000fea000b800000 */
[----:B------:R-:W-:Y:S01]  /*2e00*/  UMOV UR4, 0x40 ;  /* 0x0000004000047882 */ /* 0x000fe20000000000 */
[----:B------:R-:W-:Y:S01]  /*2e10*/  NOP ;  /* 0x0000000000007918 */ /* 0x000fe20000000000 */
[----:B------:R-:W-:Y:S01]  /*2e20*/  ULEA UR5, UR53, UR4, 0x18 ;  /* 0x0000000435057291 */ /* 0x000fe2000f8ec0ff */
[----:B------:R-:W-:Y:S02]  /*2e30*/  UMOV UR6, 0x400 ;  /* 0x0000040000067882 */ /* 0x000fe40000000000 */
[----:B------:R-:W-:-:S06]  /*2e40*/  ULEA UR6, UR53, UR6, 0x18 ;  /* 0x0000000635067291 */ /* 0x000fcc000f8ec0ff */
[----:B------:R-:W1:Y:S02]  /*2e50*/  LDS.U8 R0, [UR5+0x1c] ;  /* 0x00001c05ff007984 */ /* 0x000e640008000000 */
[----:B-1----:R-:W-:-:S13]  /*2e60*/  ISETP.NE.AND P0, PT, R0, RZ, PT ;  /* 0x000000ff0000720c */ /* 0x002fda0003f05270 */
[----:B------:R-:W-:Y:S05]  /*2e70*/  @P0 BRA `(.L_x_49) ;  /* 0x0000000400080947 */ /* 0x000fea0003800000 */
[----:B------:R-:W-:Y:S02]  /*2e80*/  UISETP.NE.U32.AND UP1, UPT, UR66, 0x1, UPT ;  /* 0x000000014200788c */ /* 0x000fe4000bf25070 */
[----:B------:R-:W-:-:S07]  /*2e90*/  UIADD3 UR7, UPT, UPT, UR5, 0x8, URZ ;  /* 0x0000000805077890 */ /* 0x000fce000fffe0ff */
[----:B------:R-:W-:Y:S05]  /*2ea0*/  BRA.U !UP1, `(.L_x_50) ;  /* 0x00000001099c7547 */ /* 0x000fea000b800000 */
[----:B------:R-:W-:Y:S01]  /*2eb0*/  ELECT P0, URZ, PT ;  /* 0x0000000000ff782f */ /* 0x000fe20003800000 */
[----:B------:R-:W-:-:S12]  /*2ec0*/  BSSY B0, `(.L_x_50) ;  /* 0x0000025000007945 */ /* 0x000fd80003800000 */
[----:B------:R-:W-:Y:S05]  /*2ed0*/  @!P0 BRA `(.L_x_51) ;  /* 0x00000000008c8947 */ /* 0x000fea0003800000 */
[----:B------:R-:W-:-:S05]  /*2ee0*/  UMOV UR4, 0x10 ;  /* 0x0000001000047882 */ /* 0x000fca0000000000 */
[----:B------:R-:W-:Y:S04]  /*2ef0*/  DEPBAR.LE SB1, 0x36 ;  /* 0x00009d800000791a */ /* 0x000fe80000000000 */
[----:B------:R-:W1:Y:S02]  /*2f00*/  UTCATOMSWS.2CTA.FIND_AND_SET.ALIGN UP0, UR4, UR4 ;  /* 0x00000004000475e3 */ /* 0x000e640008200800 */
[----:B-1----:R-:W-:Y:S01]  /*2f10*/  MOV R11, UR4 ;  /* 0x00000004000b7c02 */ /* 0x002fe20008000f00 */
[----:B------:R-:W-:Y:S06]  /*2f20*/  BRA.U UP0, `(.L_x_52) ;  /* 0x0000000100187547 */ /* 0x000fec000b800000 */
.L_x_53:
[----:B------:R-:W-:Y:S05]  /*2f30*/  NANOSLEEP 0x64 ;  /* 0x000000640000795d */ /* 0x000fea0003800000 */
[----:B------:R-:W-:-:S05]  /*2f40*/  UMOV UR4, 0x10 ;  /* 0x0000001000047882 */ /* 0x000fca0000000000 */
[----:B------:R-:W-:Y:S04]  /*2f50*/  DEPBAR.LE SB1, 0x36 ;  /* 0x00009d800000791a */ /* 0x000fe80000000000 */
[----:B------:R-:W1:Y:S02]  /*2f60*/  UTCATOMSWS.2CTA.FIND_AND_SET.ALIGN UP0, UR4, UR4 ;  /* 0x00000004000475e3 */ /* 0x000e640008200800 */
[----:B-1----:R-:W-:Y:S01]  /*2f70*/  MOV R11, UR4 ;  /* 0x00000004000b7c02 */ /* 0x002fe20008000f00 */
[----:B------:R-:W-:Y:S05]  /*2f80*/  BRA.U !UP0, `(.L_x_53) ;  /* 0xfffffffd08e87547 */ /* 0x000fea000b83ffff */
.L_x_52:
[----:B------:R-:W1:Y:S01]  /*2f90*/  LDS R7, [UR5+0x10] ;  /* 0x00001005ff077984 */ /* 0x000e620008000800 */
[----:B------:R-:W-:Y:S01]  /*2fa0*/  IMAD.U32 R5, RZ, RZ, UR6 ;  /* 0x00000006ff057e24 */ /* 0x000fe2000f8e00ff */
[----:B------:R-:W-:-:S03]  /*2fb0*/  MOV R4, UR64 ;  /* 0x0000004000047c02 */ /* 0x000fc60008000f00 */
[----:B------:R-:W-:Y:S01]  /*2fc0*/  VIADD R5, R5, 0x130 ;  /* 0x0000013005057836 */ /* 0x000fe20000000000 */
[----:B-1----:R-:W-:-:S04]  /*2fd0*/  SHF.L.U32 R7, R7, 0x1f, RZ ;  /* 0x0000001f07077819 */ /* 0x002fc800000006ff */
[----:B------:R-:W1:Y:S02]  /*2fe0*/  SYNCS.PHASECHK.TRANS64.TRYWAIT P0, [UR5+0x8], R7 ;  /* 0x00000807ff0075a7 */ /* 0x000e640008001105 */
[----:B-1----:R-:W-:Y:S05]  /*2ff0*/  @P0 BRA `(.L_x_54) ;  /* 0x0000000000080947 */ /* 0x002fea0003800000 */
[----:B------:R-:W1:Y:S02]  /*3000*/  SYNCS.PHASECHK.TRANS64.TRYWAIT P0, [UR5+0x8], R7 ;  /* 0x00000807ff0075a7 */ /* 0x000e640008001105 */
[----:B-1----:R-:W-:Y:S05]  /*3010*/  @!P0 BRA `(.L_x_55) ;  /* 0x0000006c009c8947 */ /* 0x002fea0003800000 */
.L_x_54:
[----:B-1----:R-:W-:Y:S01]  /*3020*/  HFMA2 R0, -RZ, RZ, 0, 5.9604644775390625e-08 ;  /* 0x00000001ff007431 */ /* 0x002fe200000001ff */
[----:B------:R-:W-:Y:S01]  /*3030*/  UPRMT UR4, UR64, 0x654, UR7 ;  /* 0x0000065440047896 */ /* 0x000fe20008000007 */
[----:B------:R-:W-:Y:S01]  /*3040*/  IMAD.MOV.U32 R8, RZ, RZ, 0xffff ;  /* 0x0000ffffff087424 */ /* 0x000fe200078e00ff */
[----:B------:R-:W-:Y:S01]  /*3050*/  PRMT R4, R4, 0x654, R5 ;  /* 0x0000065404047816 */ /* 0x000fe20000000005 */
[----:B------:R-:W-:Y:S02]  /*3060*/  IMAD.MOV.U32 R6, RZ, RZ, 0x4 ;  /* 0x00000004ff067424 */ /* 0x000fe400078e00ff */
[----:B------:R-:W-:Y:S01]  /*3070*/  IMAD.SHL.U32 R9, R11, 0x20, RZ ;  /* 0x000000200b097824 */ /* 0x000fe200078e00ff */
[----:B------:R-:W-:Y:S02]  /*3080*/  MOV R5, UR4 ;  /* 0x0000000400057c02 */ /* 0x000fe40008000f00 */
[-C--:B------:R-:W-:Y:S01]  /*3090*/  SHF.L.U32 R8, R8, R11.reuse, RZ ;  /* 0x0000000b08087219 */ /* 0x080fe200000006ff */
[----:B------:R1:W-:Y:S01]  /*30a0*/  SYNCS.ARRIVE.TRANS64.RED RZ, [UR4], R6 ;  /* 0x00000006ffff79a7 */ /* 0x0003e20008000404 */
[----:B------:R-:W-:Y:S01]  /*30b0*/  SHF.L.U32 R7, R0, R11, RZ ;  /* 0x0000000b00077219 */ /* 0x000fe200000006ff */
[----:B------:R1:W-:Y:S04]  /*30c0*/  STS [UR6+0x130], R9 ;  /* 0x00013009ff007988 */ /* 0x0003e80008000806 */
[----:B------:R1:W-:Y:S04]  /*30d0*/  STAS [R4.64], R11 ;  /* 0x0000000b04007dbd */ /* 0x0003e8000c0008ff */
[----:B------:R1:W-:Y:S04]  /*30e0*/  ATOMS.OR RZ, [UR5+0x14], R8 ;  /* 0x00001408ffff798c */ /* 0x0003e8000b000005 */
[----:B------:R1:W-:Y:S04]  /*30f0*/  ATOMS.OR RZ, [UR5+0x18], R7 ;  /* 0x00001807ffff798c */ /* 0x0003e8000b000005 */
[----:B------:R1:W-:Y:S02]  /*3100*/  ATOMS.XOR RZ, [UR5+0x10], R0 ;  /* 0x00001000ffff798c */ /* 0x0003e4000b800005 */
.L_x_51:
[----:B------:R-:W-:Y:S05]  /*3110*/  BSYNC B0 ;  /* 0x0000000000007941 */ /* 0x000fea0003800000 */
.L_x_50:
[----:B------:R-:W-:Y:S05]  /*3120*/  BRA.U UP1, `(.L_x_56) ;  /* 0x00000001016c7547 */ /* 0x000fea000b800000 */
[----:B------:R-:W-:-:S03]  /*3130*/  UMOV UR4, 0xffffffff ;  /* 0xffffffff00047882 */ /* 0x000fc60000000000 */
[----:B------:R-:W-:Y:S05]  /*3140*/  BRA.DIV UR4, `(.L_x_57) ;  /* 0x0000006e04687947 */ /* 0x000fea000b800000 */
[----:B------:R-:W-:-:S13]  /*3150*/  ELECT P0, URZ, PT ;  /* 0x0000000000ff782f */ /* 0x000fda0003800000 */
.L_x_158:
[----:B------:R-:W-:Y:S05]  /*3160*/  @!P0 BRA `(.L_x_56) ;  /* 0x00000000005c8947 */ /* 0x000fea0003800000 */
[----:B-1----:R-:W1:Y:S02]  /*3170*/  LDS R5, [UR5+0x10] ;  /* 0x00001005ff057984 */ /* 0x002e640008000800 */
[----:B-1----:R-:W-:-:S04]  /*3180*/  SHF.L.U32 R5, R5, 0x1f, RZ ;  /* 0x0000001f05057819 */ /* 0x002fc800000006ff */
[----:B------:R-:W1:Y:S02]  /*3190*/  SYNCS.PHASECHK.TRANS64.TRYWAIT P0, [UR5+0x8], R5 ;  /* 0x00000805ff0075a7 */ /* 0x000e640008001105 */
[----:B-1----:R-:W-:Y:S05]  /*31a0*/  @P0 BRA `(.L_x_58) ;  /* 0x0000000000080947 */ /* 0x002fea0003800000 */
[----:B------:R-:W1:Y:S02]  /*31b0*/  SYNCS.PHASECHK.TRANS64.TRYWAIT P0, [UR5+0x8], R5 ;  /* 0x00000805ff0075a7 */ /* 0x000e640008001105 */
[----:B-1----:R-:W-:Y:S05]  /*31c0*/  @!P0 BRA `(.L_x_59) ;  /* 0x0000006c006c8947 */ /* 0x002fea0003800000 */
.L_x_58:
[----:B------:R-:W2:Y:S01]  /*31d0*/  LDS R7, [UR6+0x130] ;  /* 0x00013006ff077984 */ /* 0x000ea20008000800 */
[----:B-1----:R-:W-:Y:S02]  /*31e0*/  HFMA2 R0, -RZ, RZ, 0, 5.9604644775390625e-08 ;  /* 0x00000001ff007431 */ /* 0x002fe400000001ff */
[----:B------:R-:W-:Y:S01]  /*31f0*/  IMAD.MOV.U32 R4, RZ, RZ, 0xffff ;  /* 0x0000ffffff047424 */ /* 0x000fe200078e00ff */
[----:B------:R-:W-:Y:S01]  /*3200*/  UPRMT UR4, UR64, 0x654, UR7 ;  /* 0x0000065440047896 */ /* 0x000fe20008000007 */
[----:B--2---:R-:W-:-:S03]  /*3210*/  IMAD.SHL.U32 R5, R7, 0x20, RZ ;  /* 0x0000002007057824 */ /* 0x004fc600078e00ff */
[-C--:B------:R-:W-:Y:S02]  /*3220*/  SHF.L.U32 R4, R4, R7.reuse, RZ ;  /* 0x0000000704047219 */ /* 0x080fe400000006ff */
[----:B------:R-:W-:Y:S01]  /*3230*/  SHF.L.U32 R7, R0, R7, RZ ;  /* 0x0000000700077219 */ /* 0x000fe200000006ff */
[----:B------:R2:W-:Y:S04]  /*3240*/  STS [UR6+0x130], R5 ;  /* 0x00013005ff007988 */ /* 0x0005e80008000806 */
[----:B------:R2:W-:Y:S04]  /*3250*/  ATOMS.OR RZ, [UR5+0x14], R4 ;  /* 0x00001404ffff798c */ /* 0x0005e8000b000005 */
[----:B------:R2:W-:Y:S01]  /*3260*/  ATOMS.OR RZ, [UR5+0x18], R7 ;  /* 0x00001807ffff798c */ /* 0x0005e2000b000005 */
[----:B------:R-:W-:Y:S03]  /*3270*/  SYNCS.ARRIVE.TRANS64.RED.A1T0 RZ, [UR4], RZ ;  /* 0x000000ffffff79a7 */ /* 0x000fe60008100404 */
[----:B------:R2:W-:Y:S01]  /*3280*/  ATOMS.XOR RZ, [UR5+0x10], R0 ;  /* 0x00001000ffff798c */ /* 0x0005e2000b800005 */
[----:B------:R-:W-:Y:S05]  /*3290*/  BRA `(.L_x_56) ;  /* 0x0000000000107947 */ /* 0x000fea0003800000 */
.L_x_49:
[----:B------:R-:W-:Y:S02]  /*32a0*/  MOV R0, 0xffffffff ;  /* 0xffffffff00007802 */ /* 0x000fe40000000f00 */
[----:B------:R-:W-:-:S03]  /*32b0*/  MOV R4, 0x32e0 ;  /* 0x000032e000047802 */ /* 0x000fc60000000f00 */
[----:B------:R1:W-:Y:S04]  /*32c0*/  STS [UR6+0x130], R0 ;  /* 0x00013000ff007988 */ /* 0x0003e80008000806 */
[----:B-1---5:R-:W-:Y:S05]  /*32d0*/  CALL.REL.NOINC `($__internal_1_$__cuda_sm10x_tcgen05_guardrail_trap_phase_invalid_during_alloc) ;  /* 0x0000007400107944 */ /* 0x022fea0003c00000 */
.L_x_56:
[----:B------:R-:W-:Y:S05]  /*32e0*/  WARPSYNC.ALL ;  /* 0x0000000000007948 */ /* 0x000fea0003800000 */
[----:B------:R-:W3:Y:S01]  /*32f0*/  S2UR UR4, SR_CgaCtaId ;  /* 0x00000000000479c3 */ /* 0x000ee20000008800 */
[----:B------:R-:W-:Y:S01]  /*3300*/  UMOV UR36, 0x400 ;  /* 0x0000040000247882 */ /* 0x000fe20000000000 */
[----:B------:R-:W-:-:S06]  /*3310*/  NOP ;  /* 0x0000000000007918 */ /* 0x000fcc0000000000 */
[----:B------:R-:W-:Y:S06]  /*3320*/  BAR.ARV 0x6, 0xa0 ;  /* 0x0182800000007b1d */ /* 0x000fec0000002000 */
[----:B------:R-:W4:Y:S01]  /*3330*/  LDCU UR8, c[0x0][0x38c] ;  /* 0x00007180ff0877ac */ /* 0x000f220008000800 */
[----:B------:R-:W-:Y:S01]  /*3340*/  LOP3.LUT R3, R3, 0xffff, RZ, 0xc0, !PT ;  /* 0x0000ffff03037812 */ /* 0x000fe200078ec0ff */
[----:B-1----:R-:W-:Y:S01]  /*3350*/  IMAD.MOV.U32 R9, RZ, RZ, 0x1 ;  /* 0x00000001ff097424 */ /* 0x002fe200078e00ff */
[----:B------:R-:W-:Y:S01]  /*3360*/  LOP3.LUT R2, R2, 0xffff, RZ, 0xc0, !PT ;  /* 0x0000ffff02027812 */ /* 0x000fe200078ec0ff */
[----:B------:R-:W-:Y:S01]  /*3370*/  IMAD.MOV.U32 R8, RZ, RZ, RZ ;  /* 0x000000ffff087224 */ /* 0x000fe200078e00ff */
[----:B------:R-:W-:Y:S01]  /*3380*/  R2UR UR37, R3 ;  /* 0x00000000032572ca */ /* 0x000fe200000e0000 */
[----:B------:R-:W-:Y:S01]  /*3390*/  UISETP.NE.AND UP3, UPT, UR66, URZ, UPT ;  /* 0x000000ff4200728c */ /* 0x000fe2000bf65270 */
[----:B------:R-:W-:-:S02]  /*33a0*/  R2UR UR62, R2 ;  /* 0x00000000023e72ca */ /* 0x000fc400000e0000 */
[----:B------:R-:W-:Y:S01]  /*33b0*/  CS2R R2, SRZ ;  /* 0x0000000000027805 */ /* 0x000fe2000001ff00 */
[----:B------:R-:W-:Y:S01]  /*33c0*/  UMOV UR59, URZ ;  /* 0x000000ff003b7c82 */ /* 0x000fe20008000000 */
[----:B---3--:R-:W-:Y:S01]  /*33d0*/  ULEA UR36, UR4, UR36, 0x18 ;  /* 0x0000002404247291 */ /* 0x008fe2000f8ec0ff */
[----:B------:R-:W-:-:S03]  /*33e0*/  UMOV UR32, URZ ;  /* 0x000000ff00207c82 */ /* 0x000fc60008000000 */
[----:B------:R-:W-:Y:S02]  /*33f0*/  UIADD3 UR7, UPT, UPT, UR36, 0x8400, URZ ;  /* 0x0000840024077890 */ /* 0x000fe4000fffe0ff */
[----:B------:R-:W-:Y:S02]  /*3400*/  UIADD3 UR6, UPT, UPT, UR36, 0x1c400, URZ ;  /* 0x0001c40024067890 */ /* 0x000fe4000fffe0ff */
[----:B----4-:R-:W-:Y:S01]  /*3410*/  UIADD3 UR8, UPT, UPT, UR8, 0xff, URZ ;  /* 0x000000ff08087890 */ /* 0x010fe2000fffe0ff */
[----:B--2---:R-:W1:Y:S01]  /*3420*/  LDS R0, [UR36+0x130] ;  /* 0x00013024ff007984 */ /* 0x004e620008000800 */
[----:B------:R-:W-:Y:S02]  /*3430*/  UIADD3 UR5, UPT, UPT, UR36, 0x30400, URZ ;  /* 0x0003040024057890 */ /* 0x000fe4000fffe0ff */
[----:B------:R-:W-:Y:S02]  /*3440*/  USHF.R.S32.HI UR4, URZ, 0x1f, UR8 ;  /* 0x0000001fff047899 */ /* 0x000fe40008011408 */
[----:B------:R-:W-:-:S02]  /*3450*/  UIADD3 UR9, UPT, UPT, UR36, 0x35400, URZ ;  /* 0x0003540024097890 */ /* 0x000fc4000fffe0ff */
[----:B------:R-:W-:Y:S02]  /*3460*/  ULEA.HI UR61, UR4, UR8, URZ, 0x8 ;  /* 0x00000008043d7291 */ /* 0x000fe4000f8f40ff */
[----:B------:R-:W-:Y:S02]  /*3470*/  UIADD3 UR10, UPT, UPT, UR36, 0x35e00, URZ ;  /* 0x00035e00240a7890 */ /* 0x000fe4000fffe0ff */
[----:B------:R-:W-:Y:S02]  /*3480*/  USHF.R.U32.HI UR8, URZ, 0x4, UR7 ;  /* 0x00000004ff087899 */ /* 0x000fe40008011607 */
[----:B------:R-:W-:Y:S02]  /*3490*/  USHF.R.U32.HI UR7, URZ, 0x4, UR6 ;  /* 0x00000004ff077899 */ /* 0x000fe40008011606 */
[----:B------:R-:W-:Y:S02]  /*34a0*/  USHF.R.U32.HI UR6, URZ, 0x4, UR5 ;  /* 0x00000004ff067899 */ /* 0x000fe40008011605 */
[----:B------:R-:W-:-:S02]  /*34b0*/  USHF.R.U32.HI UR5, URZ, 0x4, UR9 ;  /* 0x00000004ff057899 */ /* 0x000fc40008011609 */
[----:B------:R-:W-:Y:S02]  /*34c0*/  USHF.R.U32.HI UR4, URZ, 0x4, UR10 ;  /* 0x00000004ff047899 */ /* 0x000fe4000801160a */
[----:B------:R-:W-:Y:S02]  /*34d0*/  ULOP3.LUT UR7, UR7, 0x3fff, URZ, 0xc0, !UPT ;  /* 0x00003fff07077892 */ /* 0x000fe4000f8ec0ff */
[----:B------:R-:W-:Y:S02]  /*34e0*/  ULOP3.LUT UR6, UR6, 0x3fff, URZ, 0xc0, !UPT ;  /* 0x00003fff06067892 */ /* 0x000fe4000f8ec0ff */
[----:B------:R-:W-:Y:S02]  /*34f0*/  ULOP3.LUT UR5, UR5, 0x3fff, URZ, 0xc0, !UPT ;  /* 0x00003fff05057892 */ /* 0x000fe4000f8ec0ff */
[----:B------:R-:W-:Y:S02]  /*3500*/  ULOP3.LUT UR8, UR8, 0x3fff, URZ, 0xc0, !UPT ;  /* 0x00003fff08087892 */ /* 0x000fe4000f8ec0ff */
[----:B------:R-:W-:-:S02]  /*3510*/  ULOP3.LUT UR4, UR4, 0x3fff, URZ, 0xc0, !UPT ;  /* 0x00003fff04047892 */ /* 0x000fc4000f8ec0ff */
[----:B------:R-:W-:Y:S02]  /*3520*/  ULOP3.LUT UR55, UR7, 0x10000, URZ, 0xfc, !UPT ;  /* 0x0001000007377892 */ /* 0x000fe4000f8efcff */
[----:B------:R-:W-:Y:S02]  /*3530*/  ULOP3.LUT UR56, UR6, 0x10000, URZ, 0xfc, !UPT ;  /* 0x0001000006387892 */ /* 0x000fe4000f8efcff */
[----:B------:R-:W-:Y:S02]  /*3540*/  ULOP3.LUT UR57, UR5, 0x10000, URZ, 0xfc, !UPT ;  /* 0x0001000005397892 */ /* 0x000fe4000f8efcff */
[----:B------:R-:W-:Y:S02]  /*3550*/  ULOP3.LUT UR54, UR8, 0x10000, URZ, 0xfc, !UPT ;  /* 0x0001000008367892 */ /* 0x000fe4000f8efcff */
[----:B------:R-:W-:Y:S01]  /*3560*/  ULOP3.LUT UR58, UR4, 0x10000, URZ, 0xfc, !UPT ;  /* 0x00010000043a7892 */ /* 0x000fe2000f8efcff */
[----:B-1----:R-:W-:Y:S01]  /*3570*/  R2UR UR11, R0 ;  /* 0x00000000000b72ca */ /* 0x002fe200000e0000 */
[----:B------:R-:W-:-:S04]  /*3580*/  USHF.R.S32.HI UR61, URZ, 0x8, UR61 ;  /* 0x00000008ff3d7899 */ /* 0x000fc8000801143d */
[----:B------:R-:W-:-:S04]  /*3590*/  UISETP.LT.AND UP0, UPT, UR61, 0x1, UPT ;  /* 0x000000013d00788c */ /* 0x000fc8000bf01270 */
[----:B------:R-:W-:-:S04]  /*35a0*/  USEL UR63, UR61, 0x1, !UP0 ;  /* 0x000000013d3f7887 */ /* 0x000fc8000c000000 */
[----:B------:R-:W-:Y:S02]  /*35b0*/  UIADD3 UR52, UPT, UPT, UR11, 0x108, URZ ;  /* 0x000001080b347890 */ /* 0x000fe4000fffe0ff */
[----:B------:R-:W-:Y:S02]  /*35c0*/  UIADD3 UR53, UPT, UPT, UR11, 0x10c, URZ ;  /* 0x0000010c0b357890 */ /* 0x000fe4000fffe0ff */
[----:B------:R-:W-:Y:S02]  /*35d0*/  UIADD3 UR50, UPT, UPT, UR11, 0x40000108, URZ ;  /* 0x400001080b327890 */ /* 0x000fe4000fffe0ff */
[----:B------:R-:W-:Y:S02]  /*35e0*/  UIADD3 UR51, UPT, UPT, UR11, 0x4000010c, URZ ;  /* 0x4000010c0b337890 */ /* 0x000fe4000fffe0ff */
[----:B------:R-:W-:Y:S02]  /*35f0*/  UIADD3 UR48, UPT, UPT, UR11, -0x7ffffef8, URZ ;  /* 0x800001080b307890 */ /* 0x000fe4000fffe0ff */
[----:B------:R-:W-:-:S02]  /*3600*/  UIADD3 UR49, UPT, UPT, UR11, -0x7ffffef4, URZ ;  /* 0x8000010c0b317890 */ /* 0x000fc4000fffe0ff */
[----:B------:R-:W-:Y:S02]  /*3610*/  UIADD3 UR46, UPT, UPT, UR11, -0x3ffffef8, URZ ;  /* 0xc00001080b2e7890 */ /* 0x000fe4000fffe0ff */
[----:B------:R-:W-:Y:S02]  /*3620*/  UIADD3 UR47, UPT, UPT, UR11, -0x3ffffef4, URZ ;  /* 0xc000010c0b2f7890 */ /* 0x000fe4000fffe0ff */
[----:B------:R-:W-:Y:S02]  /*3630*/  USHF.R.U32.HI UR7, URZ, 0x11, UR52 ;  /* 0x00000011ff077899 */ /* 0x000fe40008011634 */
[----:B------:R-:W-:Y:S02]  /*3640*/  USHF.R.U32.HI UR6, URZ, 0x1a, UR53 ;  /* 0x0000001aff067899 */ /* 0x000fe40008011635 */
[----:B------:R-:W-:Y:S02]  /*3650*/  USHF.R.U32.HI UR5, URZ, 0x11, UR50 ;  /* 0x00000011ff057899 */ /* 0x000fe40008011632 */
[----:B------:R-:W-:-:S02]  /*3660*/  USHF.R.U32.HI UR4, URZ, 0x1a, UR51 ;  /* 0x0000001aff047899 */ /* 0x000fc40008011633 */
[----:B------:R-:W-:Y:S02]  /*3670*/  USHF.R.U32.HI UR8, URZ, 0x11, UR48 ;  /* 0x00000011ff087899 */ /* 0x000fe40008011630 */
[----:B------:R-:W-:Y:S02]  /*3680*/  USHF.R.U32.HI UR12, URZ, 0x1a, UR49 ;  /* 0x0000001aff0c7899 */ /* 0x000fe40008011631 */
[----:B------:R-:W-:Y:S02]  /*3690*/  USHF.R.U32.HI UR10, URZ, 0x11, UR46 ;  /* 0x00000011ff0a7899 */ /* 0x000fe4000801162e */
[----:B------:R-:W-:Y:S02]  /*36a0*/  USHF.R.U32.HI UR9, URZ, 0x1a, UR47 ;  /* 0x0000001aff097899 */ /* 0x000fe4000801162f */
[----:B------:R-:W-:Y:S02]  /*36b0*/  ULOP3.LUT UR13, UR7, 0x6000, URZ, 0xc0, !UPT ;  /* 0x00006000070d7892 */ /* 0x000fe4000f8ec0ff */
[----:B------:R-:W-:-:S02]  /*36c0*/  ULOP3.LUT UR7, UR6, 0x30, URZ, 0xc0, !UPT ;  /* 0x0000003006077892 */ /* 0x000fc4000f8ec0ff */
[----:B------:R-:W-:Y:S02]  /*36d0*/  ULOP3.LUT UR6, UR5, 0x6000, URZ, 0xc0, !UPT ;  /* 0x0000600005067892 */ /* 0x000fe4000f8ec0ff */
        /* <DEDUP_REMOVED lines=13> */
[----:B------:R-:W-:Y:S02]  /*37b0*/  UIADD3 UR44, UPT, UPT, UR11, 0x100, URZ ;  /* 0x000001000b2c7890 */ /* 0x000fe4000fffe0ff */
[----:B------:R-:W-:Y:S02]  /*37c0*/  UIADD3 UR42, UPT, UPT, UR11, 0x102, URZ ;  /* 0x000001020b2a7890 */ /* 0x000fe4000fffe0ff */
[----:B------:R-:W-:Y:S02]  /*37d0*/  UIADD3 UR40, UPT, UPT, UR11, 0x104, URZ ;  /* 0x000001040b287890 */ /* 0x000fe4000fffe0ff */
[----:B------:R-:W-:-:S02]  /*37e0*/  UIADD3 UR38, UPT, UPT, UR11, 0x106, URZ ;  /* 0x000001060b267890 */ /* 0x000fc4000fffe0ff */
[----:B------:R-:W-:Y:S02]  /*37f0*/  UIADD3 UR63, UPT, UPT, -UR63, URZ, URZ ;  /* 0x000000ff3f3f7290 */ /* 0x000fe4000fffe1ff */
[----:B------:R-:W-:Y:S02]  /*3800*/  UPRMT UR45, UR10, 0x5410, UR13 ;  /* 0x000054100a2d7896 */ /* 0x000fe4000800000d */
[----:B------:R-:W-:Y:S02]  /*3810*/  UPRMT UR43, UR8, 0x5410, UR9 ;  /* 0x00005410082b7896 */ /* 0x000fe40008000009 */
[----:B------:R-:W-:Y:S02]  /*3820*/  UPRMT UR41, UR6, 0x5410, UR7 ;  /* 0x0000541006297896 */ /* 0x000fe40008000007 */
[----:B------:R-:W-:-:S12]  /*3830*/  UPRMT UR39, UR4, 0x5410, UR5 ;  /* 0x0000541004277896 */ /* 0x000fd80008000005 */
.L_x_67:
[C---:B------:R-:W-:Y:S02]  /*3840*/  LEA R0, R8.reuse, UR36, 0x3 ;  /* 0x0000002408007c11 */ /* 0x040fe4000f8e18ff */
[----:B------:R-:W-:Y:S02]  /*3850*/  SHF.L.U32 R5, R3, 0x1f, RZ ;  /* 0x0000001f03057819 */ /* 0x000fe400000006ff */
[----:B------:R-:W-:Y:S02]  /*3860*/  LEA R4, R8, UR36, 0x4 ;  /* 0x0000002408047c11 */ /* 0x000fe4000f8e20ff */
[----:B------:R-:W1:Y:S02]  /*3870*/  SYNCS.PHASECHK.TRANS64.TRYWAIT P0, [R0+URZ+0xa0], R5 ;  /* 0x0000a005000075a7 */ /* 0x000e6400080011ff */
[----:B-1-3--:R-:W-:Y:S05]  /*3880*/  @!P0 BRA `(.L_x_60) ;  /* 0x0000006400d48947 */ /* 0x00afea0003800000 */
.L_x_159:
[----:B-1----:R-:W1:Y:S01]  /*3890*/  LDS.128 R4, [R4+0x110] ;  /* 0x0001100004047984 */ /* 0x002e620000000c00 */
[----:B------:R-:W-:Y:S02]  /*38a0*/  VIADD R0, R0, 0xb0 ;  /* 0x000000b000007836 */ /* 0x000fe40000000000 */
[----:B------:R-:W-:Y:S01]  /*38b0*/  VIADD R8, R8, 0x1 ;  /* 0x0000000108087836 */ /* 0x000fe20000000000 */
[----:B------:R-:W-:Y:S01]  /*38c0*/  @!PT LDS RZ, [RZ] ;  /* 0x00000000fffff984 */ /* 0x000fe20000000800 */
[----:B------:R-:W-:Y:S01]  /*38d0*/  @!PT LDS RZ, [RZ] ;  /* 0x00000000fffff984 */ /* 0x000fe20000000800 */
[----:B------:R-:W-:Y:S01]  /*38e0*/  @!PT LDS RZ, [RZ] ;  /* 0x00000000fffff984 */ /* 0x000fe20000000800 */
[----:B------:R-:W-:Y:S01]  /*38f0*/  @!PT LDS RZ, [RZ] ;  /* 0x00000000fffff984 */ /* 0x000fe20000000800 */
[----:B------:R2:W-:Y:S06]  /*3900*/  MEMBAR.ALL.CTA ;  /* 0x0000000000007992 */ /* 0x0005ec0000008000 */
[----:B--2---:R-:W2:Y:S01]  /*3910*/  FENCE.VIEW.ASYNC.S ;  /* 0x00000000000073c6 */ /* 0x004ea20000000000 */
[----:B------:R-:W-:-:S04]  /*3920*/  PRMT R0, RZ, 0x654, R0 ;  /* 0x00000654ff007816 */ /* 0x000fc80000000000 */
[----:B--2---:R2:W-:Y:S01]  /*3930*/  SYNCS.ARRIVE.TRANS64.RED.A1T0 RZ, [R0+URZ], RZ ;  /* 0x000000ff00ff79a7 */ /* 0x0045e200081004ff */
[----:B-1----:R-:W-:Y:S01]  /*3940*/  LOP3.LUT P1, RZ, R6, 0x1, RZ, 0xc0, !PT ;  /* 0x0000000106ff7812 */ /* 0x002fe2000782c0ff */
[----:B--2---:R-:W-:-:S12]  /*3950*/  BRA.U UP3, `(.L_x_61) ;  /* 0x0000000503347547 */ /* 0x004fd8000b800000 */
[----:B------:R-:W1:Y:S01]  /*3960*/  LDCU UR4, c[0x0][0x38c] ;  /* 0x00007180ff0477ac */ /* 0x000e620008000800 */
[----:B------:R-:W-:Y:S02]  /*3970*/  PLOP3.LUT P2, PT, PT, PT, PT, 0x80, 0x8 ;  /* 0x000000000008781c */ /* 0x000fe40003f4f070 */
[----:B------:R-:W-:Y:S01]  /*3980*/  SHF.L.U32 R5, R9, 0x1f, RZ ;  /* 0x0000001f09057819 */ /* 0x000fe200000006ff */
[----:B------:R-:W-:Y:S02]  /*3990*/  ULEA UR60, UR59, UR36, 0x3 ;  /* 0x000000243b3c7291 */ /* 0x000fe4000f8e18ff */
[----:B------:R-:W-:Y:S02]  /*39a0*/  ULEA UR30, UR59, UR11, 0x7 ;  /* 0x0000000b3b1e7291 */ /* 0x000fe4000f8e38ff */
[----:B-1----:R-:W-:-:S06]  /*39b0*/  UISETP.GE.AND UP0, UPT, UR4, 0x1, UPT ;  /* 0x000000010400788c */ /* 0x002fcc000bf06270 */
[----:B------:R-:W-:-:S05]  /*39c0*/  PLOP3.LUT P0, PT, PT, PT, UP0, 0x80, 0x8 ;  /* 0x000000000008781c */ /* 0x000fca0003f0f008 */
[----:B------:R-:W-:-:S08]  /*39d0*/  @UP0 ULEA UR4, UR32, UR36, 0x3 ;  /* 0x0000002420040291 */ /* 0x000fd0000f8e18ff */
[----:B------:R-:W-:-:S04]  /*39e0*/  @P0 SHF.L.U32 R0, R2, 0x1f, RZ ;  /* 0x0000001f02000819 */ /* 0x000fc800000006ff */
[----:B------:R1:W2:Y:S01]  /*39f0*/  @P0 SYNCS.PHASECHK.TRANS64.TRYWAIT P2, [UR4], R0 ;  /* 0x00000000ff0005a7 */ /* 0x0002a20008041104 */
[----:B------:R-:W3:Y:S02]  /*3a00*/  SYNCS.PHASECHK.TRANS64.TRYWAIT P0, [UR60+0xd0], R5 ;  /* 0x0000d005ff0075a7 */ /* 0x000ee4000800113c */
[----:B-123--:R-:W-:Y:S05]  /*3a10*/  @!P0 BRA `(.L_x_62) ;  /* 0x0000006400848947 */ /* 0x00efea0003800000 */
.L_x_161:
[----:B------:R-:W-:Y:S05]  /*3a20*/  BRA.U !UP0, `(.L_x_63) ;  /* 0x0000000108f47547 */ /* 0x000fea000b800000 */
[----:B------:R-:W-:Y:S01]  /*3a30*/  UMOV UR31, URZ ;  /* 0x000000ff001f7c82 */ /* 0x000fe20008000000 */
[----:B------:R-:W-:Y:S01]  /*3a40*/  UMOV UR34, UR63 ;  /* 0x0000003f00227c82 */ /* 0x000fe20008000000 */
[----:B------:R-:W-:Y:S01]  /*3a50*/  UMOV UR33, UR61 ;  /* 0x0000003d00217c82 */ /* 0x000fe20008000000 */
[----:B------:R-:W-:-:S05]  /*3a60*/  UMOV UR10, UR32 ;  /* 0x00000020000a7c82 */ /* 0x000fca0008000000 */
.L_x_66:
[----:B------:R-:W-:Y:S02]  /*3a70*/  UIADD3 UR34, UPT, UPT, UR34, 0x1, URZ ;  /* 0x0000000122227890 */ /* 0x000fe4000fffe0ff */
[----:B--2---:R-:W-:Y:S02]  /*3a80*/  ULEA UR7, UR10, UR36, 0x3 ;  /* 0x000000240a077291 */ /* 0x004fe4000f8e18ff */
[----:B------:R-:W-:Y:S01]  /*3a90*/  UISETP.NE.AND UP2, UPT, UR34, URZ, UPT ;  /* 0x000000ff2200728c */ /* 0x000fe2000bf45270 */
[----:B---3--:R-:W-:Y:S10]  /*3aa0*/  @P2 BRA `(.L_x_64) ;  /* 0x00000000000c2947 */ /* 0x008ff40003800000 */
[----:B-1----:R-:W-:Y:S04]  /*3ab0*/  SHF.L.U32 R5, R2, 0x1f, RZ ;  /* 0x0000001f02057819 */ /* 0x002fe800000006ff */
[----:B------:R-:W1:Y:S02]  /*3ac0*/  SYNCS.PHASECHK.TRANS64.TRYWAIT P0, [UR7], R5 ;  /* 0x00000005ff0075a7 */ /* 0x000e640008001107 */
[----:B-1----:R-:W-:Y:S05]  /*3ad0*/  @!P0 BRA `(.L_x_65) ;  /* 0x00000064006c8947 */ /* 0x002fea0003800000 */
.L_x_64:
[----:B------:R-:W-:Y:S01]  /*3ae0*/  UISETP.NE.AND UP0, UPT, UR33, 0x1, UPT ;  /* 0x000000012100788c */ /* 0x000fe2000bf05270 */
[----:B------:R-:W-:Y:S01]  /*3af0*/  PLOP3.LUT P2, PT, PT, PT, PT, 0x80, 0x8 ;  /* 0x000000000008781c */ /* 0x000fe20003f4f070 */
[----:B------:R-:W-:Y:S02]  /*3b00*/  UIADD3 UR4, UPT, UPT, UR10, 0x1, URZ ;  /* 0x000000010a047890 */ /* 0x000fe4000fffe0ff */
[----:B------:R-:W-:Y:S02]  /*3b10*/  ULEA UR14, UR10, UR56, 0x8 ;  /* 0x000000380a0e7291 */ /* 0x000fe4000f8e40ff */
[----:B------:R-:W-:Y:S01]  /*3b20*/  UISETP.NE.AND UP1, UPT, UR4, 0x5, UPT ;  /* 0x000000050400788c */ /* 0x000fe2000bf25270 */
[----:B------:R-:W-:Y:S01]  /*3b30*/  PLOP3.LUT P0, PT, PT, PT, UP0, 0x80, 0x8 ;  /* 0x000000000008781c */ /* 0x000fe20003f0f008 */
[----:B------:R-:W-:Y:S02]  /*3b40*/  ULEA UR6, UR10, UR55, 0xa ;  /* 0x000000370a067291 */ /* 0x000fe4000f8e50ff */
[----:B------:R-:W-:Y:S02]  /*3b50*/  USEL UR5, URZ, 0x1, UP1 ;  /* 0x00000001ff057887 */ /* 0x000fe40008800000 */
[----:B------:R-:W-:Y:S02]  /*3b60*/  USEL UR32, UR4, URZ, UP1 ;  /* 0x000000ff04207287 */ /* 0x000fe40008800000 */
[----:B------:R-:W-:Y:S02]  /*3b70*/  UIADD3 UR26, UPT, UPT, UR14, 0x80, URZ ;  /* 0x000000800e1a7890 */ /* 0x000fe4000fffe0ff */
[----:B------:R-:W-:Y:S01]  /*3b80*/  @UP0 ULEA UR4, UR32, UR36, 0x3 ;  /* 0x0000002420040291 */ /* 0x000fe2000f8e18ff */
[----:B------:R-:W-:Y:S01]  /*3b90*/  LOP3.LUT R2, R2, UR5, RZ, 0x3c, !PT ;  /* 0x0000000502027c12 */ /* 0x000fe2000f8e3cff */
[----:B------:R-:W-:Y:S02]  /*3ba0*/  ULEA UR28, UR10, UR57, 0x5 ;  /* 0x000000390a1c7291 */ /* 0x000fe4000f8e28ff */
[----:B------:R-:W-:Y:S01]  /*3bb0*/  UISETP.NE.U32.AND UP0, UPT, UR31, URZ, UPT ;  /* 0x000000ff1f00728c */ /* 0x000fe2000bf05070 */
[----:B-1----:R-:W-:Y:S01]  /*3bc0*/  @P0 SHF.L.U32 R0, R2, 0x1f, RZ ;  /* 0x0000001f02000819 */ /* 0x002fe200000006ff */
[----:B------:R-:W-:Y:S02]  /*3bd0*/  ULEA UR24, UR10, UR58, 0x5 ;  /* 0x0000003a0a187291 */ /* 0x000fe4000f8e28ff */
[----:B------:R-:W-:Y:S01]  /*3be0*/  UIADD3 UR22, UPT, UPT, UR6, 0x4, URZ ;  /* 0x0000000406167890 */ /* 0x000fe2000fffe0ff */
[----:B------:R2:W3:Y:S01]  /*3bf0*/  @P0 SYNCS.PHASECHK.TRANS64.TRYWAIT P2, [UR4], R0 ;  /* 0x00000000ff0005a7 */ /* 0x0004e20008041104 */
[----:B------:R-:W-:Y:S02]  /*3c00*/  ULEA UR4, UR10, UR54, 0xa ;  /* 0x000000360a047291 */ /* 0x000fe4000f8e50ff */
[----:B------:R-:W-:Y:S02]  /*3c10*/  UIADD3 UR18, UPT, UPT, UR6, 0x200, URZ ;  /* 0x0000020006127890 */ /* 0x000fe4000fffe0ff */
[----:B------:R-:W-:Y:S02]  /*3c20*/  UIADD3 UR20, UPT, UPT, UR4, 0x2, URZ ;  /* 0x0000000204147890 */ /* 0x000fe4000fffe0ff */
[----:B------:R-:W-:Y:S02]  /*3c30*/  UIADD3 UR16, UPT, UPT, UR4, 0x4, URZ ;  /* 0x0000000404107890 */ /* 0x000fe4000fffe0ff */
[----:B------:R-:W-:Y:S02]  /*3c40*/  UIADD3 UR12, UPT, UPT, UR6, 0x204, URZ ;  /* 0x00000204060c7890 */ /* 0x000fe4000fffe0ff */
[----:B------:R-:W-:Y:S02]  /*3c50*/  UIADD3 UR8, UPT, UPT, UR4, 0x6, URZ ;  /* 0x0000000604087890 */ /* 0x000fe4000fffe0ff */
[----:B------:R-:W-:Y:S02]  /*3c60*/  UIADD3 UR35, UPT, UPT, UR7, 0x28, URZ ;  /* 0x0000002807237890 */ /* 0x000fe4000fffe0ff */
[----:B------:R-:W-:Y:S01]  /*3c70*/  UIADD3 UR33, UPT, UPT, UR33, -0x1, URZ ;  /* 0xffffffff21217890 */ /* 0x000fe2000fffe0ff */
[----:B------:R-:W-:Y:S01]  /*3c80*/  UMOV UR15, 0x4008 ;  /* 0x00004008000f7882 */ /* 0x000fe20000000000 */
[----:B------:R-:W-:Y:S01]  /*3c90*/  UMOV UR27, 0x4008 ;  /* 0x00004008001b7882 */ /* 0x000fe20000000000 */
[----:B------:R2:W-:Y:S01]  /*3ca0*/  UTCCP.T.S.2CTA.128dp128bit tmem[UR11+0x100], gdesc[UR14] ;  /* 0x0001000e0b0079e7 */ /* 0x0005e20008380000 */
[----:B------:R2:W-:Y:S01]  /*3cb0*/  UTCCP.T.S.2CTA.128dp128bit tmem[UR11+0x104], gdesc[UR26] ;  /* 0x0001041a0b0079e7 */ /* 0x0005e20008380000 */
[----:B------:R-:W-:Y:S01]  /*3cc0*/  UMOV UR29, 0x4008 ;  /* 0x00004008001d7882 */ /* 0x000fe20000000000 */
[----:B------:R-:W-:Y:S01]  /*3cd0*/  UMOV UR25, 0x4008 ;  /* 0x0000400800197882 */ /* 0x000fe20000000000 */
[----:B------:R2:W-:Y:S01]  /*3ce0*/  UTCCP.T.S.2CTA.4x32dp128bit tmem[UR11+0x108], gdesc[UR28] ;  /* 0x0001081c0b0079e7 */ /* 0x0005e20009300000 */
[----:B------:R2:W-:Y:S01]  /*3cf0*/  UTCCP.T.S.2CTA.4x32dp128bit tmem[UR11+0x10c], gdesc[UR24] ;  /* 0x00010c180b0079e7 */ /* 0x0005e20009300000 */
[----:B------:R-:W-:Y:S01]  /*3d00*/  UMOV UR7, 0x40004040 ;  /* 0x4000404000077882 */ /* 0x000fe20000000000 */
[----:B------:R-:W-:Y:S01]  /*3d10*/  UMOV UR5, 0x40004040 ;  /* 0x4000404000057882 */ /* 0x000fe20000000000 */
[----:B------:R-:W-:Y:S01]  /*3d20*/  UMOV UR23, 0x40004040 ;  /* 0x4000404000177882 */ /* 0x000fe20000000000 */
[----:B------:R2:W-:Y:S01]  /*3d30*/  UTCQMMA.2CTA gdesc[UR4], gdesc[UR6], tmem[UR30], tmem[UR44], idesc[UR45], tmem[UR52], UP0 ;  /* 0x00342c0604007dea */ /* 0x0005e2000820031e */
[----:B------:R-:W-:Y:S01]  /*3d40*/  UMOV UR21, 0x40004040 ;  /* 0x4000404000157882 */ /* 0x000fe20000000000 */
[----:B------:R-:W-:Y:S01]  /*3d50*/  UMOV UR19, 0x40004040 ;  /* 0x4000404000137882 */ /* 0x000fe20000000000 */
[----:B------:R2:W-:Y:S01]  /*3d60*/  UTCQMMA.2CTA gdesc[UR20], gdesc[UR22], tmem[UR30], tmem[UR42], idesc[UR43], tmem[UR50], UPT ;  /* 0x00322a1614007dea */ /* 0x0005e2000ba0031e */
[----:B------:R-:W-:Y:S01]  /*3d70*/  UMOV UR17, 0x40004040 ;  /* 0x4000404000117882 */ /* 0x000fe20000000000 */
[----:B------:R-:W-:Y:S01]  /*3d80*/  UMOV UR13, 0x40004040 ;  /* 0x40004040000d7882 */ /* 0x000fe20000000000 */
[----:B------:R2:W-:Y:S01]  /*3d90*/  UTCQMMA.2CTA gdesc[UR16], gdesc[UR18], tmem[UR30], tmem[UR40], idesc[UR41], tmem[UR48], UPT ;  /* 0x0030281210007dea */ /* 0x0005e2000ba0031e */
[----:B------:R-:W-:Y:S01]  /*3da0*/  UMOV UR9, 0x40004040 ;  /* 0x4000404000097882 */ /* 0x000fe20000000000 */
[----:B------:R-:W-:Y:S01]  /*3db0*/  UMOV UR31, 0x1 ;  /* 0x00000001001f7882 */ /* 0x000fe20000000000 */
[----:B------:R2:W-:Y:S01]  /*3dc0*/  UTCQMMA.2CTA gdesc[UR8], gdesc[UR12], tmem[UR30], tmem[UR38], idesc[UR39], tmem[UR46], UPT ;  /* 0x002e260c08007dea */ /* 0x0005e2000ba0031e */
[----:B------:R2:W-:Y:S01]  /*3dd0*/  UTCBAR.2CTA.MULTICAST [UR35], URZ, UR37 ;  /* 0x000000ff230073e9 */ /* 0x0005e20008200825 */
[----:B------:R-:W-:Y:S01]  /*3de0*/  UMOV UR10, UR32 ;  /* 0x00000020000a7c82 */ /* 0x000fe20008000000 */
[----:B------:R-:W-:Y:S05]  /*3df0*/  BRA.U UP2, `(.L_x_66) ;  /* 0xfffffffd021c7547 */ /* 0x000fea000b83ffff */
.L_x_63:
[----:B--2---:R-:W-:-:S09]  /*3e00*/  UIADD3 UR4, UPT, UPT, UR60, 0xc0, URZ ;  /* 0x000000c03c047890 */ /* 0x004fd2000fffe0ff */
[----:B------:R2:W-:Y:S01]  /*3e10*/  UTCBAR.2CTA.MULTICAST [UR4], URZ, UR62 ;  /* 0x000000ff040073e9 */ /* 0x0005e2000820083e */
[----:B------:R-:W-:Y:S02]  /*3e20*/  NOP ;  /* 0x0000000000007918 */ /* 0x000fe40000000000 */
.L_x_61:
[----:B--2---:R-:W-:Y:S01]  /*3e30*/  UIADD3 UR4, UPT, UPT, UR59, 0x1, URZ ;  /* 0x000000013b047890 */ /* 0x004fe2000fffe0ff */
[----:B------:R-:W-:-:S03]  /*3e40*/  ISETP.NE.AND P0, PT, R8, 0x2, PT ;  /* 0x000000020800780c */ /* 0x000fc60003f05270 */
[----:B------:R-:W-:Y:S01]  /*3e50*/  UISETP.NE.AND UP0, UPT, UR4, 0x2, UPT ;  /* 0x000000020400788c */ /* 0x000fe2000bf05270 */
[----:B-1----:R-:W-:Y:S02]  /*3e60*/  SEL R0, RZ, 0x1, P0 ;  /* 0x00000001ff007807 */ /* 0x002fe40000000000 */
[----:B------:R-:W-:Y:S01]  /*3e70*/  SEL R8, R8, RZ, P0 ;  /* 0x000000ff08087207 */ /* 0x000fe20000000000 */
[----:B------:R-:W-:Y:S01]  /*3e80*/  USEL UR5, URZ, 0x1, UP0 ;  /* 0x00000001ff057887 */ /* 0x000fe20008000000 */
[----:B------:R-:W-:Y:S01]  /*3e90*/  LOP3.LUT R3, R3, R0, RZ, 0x3c, !PT ;  /* 0x0000000003037212 */ /* 0x000fe200078e3cff */
[----:B------:R-:W-:-:S04]  /*3ea0*/  USEL UR59, UR4, URZ, UP0 ;  /* 0x000000ff043b7287 */ /* 0x000fc80008000000 */
[----:B------:R-:W-:Y:S01]  /*3eb0*/  LOP3.LUT R9, R9, UR5, RZ, 0x3c, !PT ;  /* 0x0000000509097c12 */ /* 0x000fe2000f8e3cff */
[----:B------:R-:W-:Y:S07]  /*3ec0*/  @P1 BRA `(.L_x_67) ;  /* 0xfffffff8005c1947 */ /* 0x000fee000383ffff */
[----:B------:R-:W1:Y:S01]  /*3ed0*/  S2UR UR8, SR_CgaCtaId ;  /* 0x00000000000879c3 */ /* 0x000e620000008800 */
[----:B------:R-:W-:Y:S01]  /*3ee0*/  ELECT P0, URZ, PT ;  /* 0x0000000000ff782f */ /* 0x000fe20003800000 */
[----:B------:R-:W-:Y:S01]  /*3ef0*/  HFMA2 R0, -RZ, RZ, 0, 5.9604644775390625e-08 ;  /* 0x00000001ff007431 */ /* 0x000fe200000001ff */
[----:B------:R-:W-:-:S05]  /*3f00*/  UMOV UR4, 0x40 ;  /* 0x0000004000047882 */ /* 0x000fca0000000000 */
[----:B------:R-:W-:Y:S01]  /*3f10*/  UVIRTCOUNT.DEALLOC.SMPOOL 0x80 ;  /* 0x000000800000784c */ /* 0x000fe20000000000 */
[----:B------:R-:W-:Y:S02]  /*3f20*/  UISETP.NE.AND UP0, UPT, UR66, URZ, UPT ;  /* 0x000000ff4200728c */ /* 0x000fe4000bf05270 */
[----:B-1----:R-:W-:-:S09]  /*3f30*/  ULEA UR8, UR8, UR4, 0x18 ;  /* 0x0000000408087291 */ /* 0x002fd2000f8ec0ff */
[----:B------:R1:W-:Y:S01]  /*3f40*/  @P0 STS.U8 [UR8+0x1c], R0 ;  /* 0x00001c00ff000988 */ /* 0x0003e20008000008 */
[----:B------:R-:W-:Y:S05]  /*3f50*/  BRA.U UP0, `(.L_x_68) ;  /* 0x0000000100587547 */ /* 0x000fea000b800000 */
[----:B------:R-:W-:Y:S01]  /*3f60*/  UIADD3 UR5, UPT, UPT, UR36, 0xd0, URZ ;  /* 0x000000d024057890 */ /* 0x000fe2000fffe0ff */
[----:B------:R-:W-:-:S03]  /*3f70*/  SHF.L.U32 R3, R9, 0x1f, RZ ;  /* 0x0000001f09037819 */ /* 0x000fc600000006ff */
[----:B------:R-:W-:-:S09]  /*3f80*/  ULEA UR4, UR59, UR5, 0x3 ;  /* 0x000000053b047291 */ /* 0x000fd2000f8e18ff */
[----:B------:R-:W2:Y:S02]  /*3f90*/  SYNCS.PHASECHK.TRANS64.TRYWAIT P0, [UR4], R3 ;  /* 0x00000003ff0075a7 */ /* 0x000ea40008001104 */
[----:B--2---:R-:W-:Y:S05]  /*3fa0*/  @!P0 BRA `(.L_x_69) ;  /* 0x0000006000508947 */ /* 0x004fea0003800000 */
.L_x_164:
[----:B------:R-:W-:-:S04]  /*3fb0*/  UIADD3 UR4, UPT, UPT, UR59, 0x1, URZ ;  /* 0x000000013b047890 */ /* 0x000fc8000fffe0ff */
[----:B------:R-:W-:-:S04]  /*3fc0*/  UISETP.NE.AND UP1, UPT, UR4, 0x2, UPT ;  /* 0x000000020400788c */ /* 0x000fc8000bf25270 */
[----:B------:R-:W-:Y:S02]  /*3fd0*/  USEL UR6, URZ, 0x1, UP1 ;  /* 0x00000001ff067887 */ /* 0x000fe40008800000 */
[----:B------:R-:W-:-:S04]  /*3fe0*/  USEL UR4, UR4, URZ, UP1 ;  /* 0x000000ff04047287 */ /* 0x000fc80008800000 */
[----:B------:R-:W-:Y:S01]  /*3ff0*/  ULEA UR4, UR4, UR5, 0x3 ;  /* 0x0000000504047291 */ /* 0x000fe2000f8e18ff */
[----:B-1----:R-:W-:-:S04]  /*4000*/  LOP3.LUT R3, R9, UR6, RZ, 0x3c, !PT ;  /* 0x0000000609037c12 */ /* 0x002fc8000f8e3cff */
[----:B------:R-:W-:Y:S01]  /*4010*/  SHF.L.U32 R3, R3, 0x1f, RZ ;  /* 0x0000001f03037819 */ /* 0x000fe200000006ff */
[----:B------:R-:W-:-:S04]  /*4020*/  IMAD.U32 R0, RZ, RZ, UR4 ;  /* 0x00000004ff007e24 */ /* 0x000fc8000f8e00ff */
[----:B------:R1:W2:Y:S03]  /*4030*/  SYNCS.PHASECHK.TRANS64.TRYWAIT P0, [R0+URZ], R3 ;  /* 0x00000003000075a7 */ /* 0x0002a600080011ff */
[----:B--2---:R-:W-:Y:S05]  /*4040*/  @!P0 NANOSLEEP.SYNCS 0x989680 ;  /* 0x009896800000895d */ /* 0x004fea0003900000 */
[----:B------:R-:W2:Y:S02]  /*4050*/  @!P0 SYNCS.PHASECHK.TRANS64 P0, [R0+URZ], R3 ;  /* 0x00000003000085a7 */ /* 0x000ea400080010ff */
[----:B--2---:R-:W-:Y:S05]  /*4060*/  @P0 BRA `(.L_x_70) ;  /* 0x0000000000200947 */ /* 0x004fea0003800000 */
.L_x_71:
[----:B--2---:R2:W4:Y:S02]  /*4070*/  SYNCS.PHASECHK.TRANS64.TRYWAIT P0, [R0+URZ], R3 ;  /* 0x00000003000075a7 */ /* 0x00452400080011ff */
[----:B----4-:R-:W-:Y:S05]  /*4080*/  @!P0 NANOSLEEP.SYNCS 0x989680 ;  /* 0x009896800000895d */ /* 0x010fea0003900000 */
[----:B------:R-:W4:Y:S02]  /*4090*/  @!P0 SYNCS.PHASECHK.TRANS64 P0, [R0+URZ], R3 ;  /* 0x00000003000085a7 */ /* 0x000f2400080010ff */
[----:B----4-:R-:W-:Y:S05]  /*40a0*/  @!P0 BRA `(.L_x_71) ;  /* 0xfffffffc00f08947 */ /* 0x010fea000383ffff */
[----:B------:R-:W-:Y:S05]  /*40b0*/  BRA `(.L_x_70) ;  /* 0x00000000000c7947 */ /* 0x000fea0003800000 */
.L_x_68:
[----:B------:R-:W-:-:S04]  /*40c0*/  UIADD3 UR4, UPT, UPT, UR36, 0x100, URZ ;  /* 0x0000010024047890 */ /* 0x000fc8000fffe0ff */
[----:B------:R-:W-:-:S09]  /*40d0*/  UPRMT UR4, UR64, 0x654, UR4 ;  /* 0x0000065440047896 */ /* 0x000fd20008000004 */
[----:B------:R-:W-:Y:S03]  /*40e0*/  SYNCS.ARRIVE.TRANS64.RED.A1T0 RZ, [UR4], RZ ;  /* 0x000000ffffff79a7 */ /* 0x000fe60008100404 */
.L_x_70:
[----:B-12---:R-:W-:Y:S01]  /*40f0*/  SHF.L.U32 R3, RZ, 0x1f, RZ ;  /* 0x0000001fff037819 */ /* 0x006fe200000006ff */
[----:B------:R-:W-:Y:S01]  /*4100*/  UIADD3 UR4, UPT, UPT, UR36, 0x100, URZ ;  /* 0x0000010024047890 */ /* 0x000fe2000fffe0ff */
[----:B------:R-:W-:Y:S02]  /*4110*/  PLOP3.LUT P0, PT, PT, PT, UP0, 0x80, 0x8 ;  /* 0x000000000008781c */ /* 0x000fe40003f0f008 */
[----:B------:R-:W1:Y:S02]  /*4120*/  SYNCS.PHASECHK.TRANS64.TRYWAIT P1, [UR36+0x100], R3 ;  /* 0x00010003ff0075a7 */ /* 0x000e640008021124 */
[----:B-1----:R-:W-:Y:S09]  /*4130*/  @!P1 BRA `(.L_x_72) ;  /* 0x0000006000049947 */ /* 0x002ff20003800000 */
.L_x_166:
[----:B------:R-:W-:Y:S01]  /*4140*/  @!UP0 UPRMT UR4, UR64, 0x654, UR4 ;  /* 0x0000065440048896 */ /* 0x000fe20008000004 */
[----:B------:R-:W-:Y:S01]  /*4150*/  UMOV UR5, 0xffff ;  /* 0x0000ffff00057882 */ /* 0x000fe20000000000 */
[----:B------:R-:W-:-:S07]  /*4160*/  UMOV UR6, 0x1 ;  /* 0x0000000100067882 */ /* 0x000fce0000000000 */
[----:B------:R-:W-:Y:S01]  /*4170*/  @!P0 SYNCS.ARRIVE.TRANS64.RED.A1T0 RZ, [UR4], RZ ;  /* 0x000000ffffff89a7 */ /* 0x000fe20008100404 */
[----:B------:R-:W-:Y:S01]  /*4180*/  NOP ;  /* 0x0000000000007918 */ /* 0x000fe20000000000 */
[----:B-1----:R-:W1:Y:S01]  /*4190*/  LDS R0, [UR8+0x14] ;  /* 0x00001408ff007984 */ /* 0x002e620008000800 */
[----:B------:R-:W-:-:S04]  /*41a0*/  ULOP3.LUT UR4, UR11, 0xffff, URZ, 0xc0, !UPT ;  /* 0x0000ffff0b047892 */ /* 0x000fc8000f8ec0ff */
[----:B------:R-:W-:-:S04]  /*41b0*/  USHF.R.U32.HI UR4, URZ, 0x5, UR4 ;  /* 0x00000005ff047899 */ /* 0x000fc80008011604 */
[----:B------:R-:W-:Y:S02]  /*41c0*/  USHF.L.U32 UR5, UR5, UR4, URZ ;  /* 0x0000000405057299 */ /* 0x000fe400080006ff */
[----:B------:R-:W-:-:S04]  /*41d0*/  USHF.L.U32 UR4, UR6, UR4, URZ ;  /* 0x0000000406047299 */ /* 0x000fc800080006ff */
[----:B-1----:R-:W-:-:S04]  /*41e0*/  LOP3.LUT R0, R0, UR5, RZ, 0xc0, !PT ;  /* 0x0000000500007c12 */ /* 0x002fc8000f8ec0ff */
[----:B------:R-:W-:-:S13]  /*41f0*/  ISETP.NE.AND P0, PT, R0, UR5, PT ;  /* 0x0000000500007c0c */ /* 0x000fda000bf05270 */
[----:B------:R-:W-:Y:S05]  /*4200*/  @P0 BRA `(.L_x_73) ;  /* 0x0000000000580947 */ /* 0x000fea0003800000 */
[----:B------:R-:W1:Y:S02]  /*4210*/  LDS R0, [UR8+0x18] ;  /* 0x00001808ff007984 */ /* 0x000e640008000800 */
[----:B-1----:R-:W-:-:S04]  /*4220*/  LOP3.LUT R0, R0, UR4, RZ, 0xc0, !PT ;  /* 0x0000000400007c12 */ /* 0x002fc8000f8ec0ff */
[----:B------:R-:W-:-:S13]  /*4230*/  ISETP.NE.AND P0, PT, R0, UR4, PT ;  /* 0x0000000400007c0c */ /* 0x000fda000bf05270 */
[----:B------:R-:W-:Y:S05]  /*4240*/  @P0 BRA `(.L_x_74) ;  /* 0x00000000003c0947 */ /* 0x000fea0003800000 */
[----:B------:R-:W1:Y:S01]  /*4250*/  S2R R2, SR_LANEID ;  /* 0x0000000000027919 */ /* 0x000e620000000000 */
[----:B------:R-:W-:Y:S01]  /*4260*/  ULOP3.LUT UR5, URZ, UR5, URZ, 0x33, !UPT ;  /* 0x00000005ff057292 */ /* 0x000fe2000f8e33ff */
[----:B------:R-:W-:Y:S01]  /*4270*/  LOP3.LUT R4, RZ, UR4, RZ, 0x33, !PT ;  /* 0x00000004ff047c12 */ /* 0x000fe2000f8e33ff */
[----:B------:R-:W-:Y:S02]  /*4280*/  VOTEU.ANY UR4, UPT, PT ;  /* 0x0000000000047886 */ /* 0x000fe400038e0100 */
[----:B------:R-:W-:Y:S01]  /*4290*/  UFLO.U32 UR4, UR4 ;  /* 0x00000004000472bd */ /* 0x000fe200080e0000 */
[----:B------:R-:W2:Y:S01]  /*42a0*/  REDUX UR6, R4 ;  /* 0x00000000040673c4 */ /* 0x000ea20000000000 */
[----:B------:R-:W-:-:S06]  /*42b0*/  IMAD.U32 R0, RZ, RZ, UR5 ;  /* 0x00000005ff007e24 */ /* 0x000fcc000f8e00ff */
[----:B------:R4:W-:Y:S01]  /*42c0*/  UTCATOMSWS.AND URZ, UR5 ;  /* 0x0000000500ff79e3 */ /* 0x0009e20008000000 */
[----:B------:R-:W3:Y:S01]  /*42d0*/  REDUX UR7, R0 ;  /* 0x00000000000773c4 */ /* 0x000ee20000000000 */
[----:B-1----:R-:W-:Y:S01]  /*42e0*/  ISETP.EQ.U32.AND P0, PT, R2, UR4, PT ;  /* 0x0000000402007c0c */ /* 0x002fe2000bf02070 */
[----:B--2---:R-:W-:Y:S01]  /*42f0*/  IMAD.U32 R2, RZ, RZ, UR6 ;  /* 0x00000006ff027e24 */ /* 0x004fe2000f8e00ff */
[----:B---3--:R-:W-:-:S11]  /*4300*/  MOV R3, UR7 ;  /* 0x0000000700037c02 */ /* 0x008fd60008000f00 */
[----:B------:R4:W-:Y:S04]  /*4310*/  @P0 ATOMS.AND RZ, [UR8+0x14], R3 ;  /* 0x00001403ffff098c */ /* 0x0009e8000a800008 */
[----:B------:R4:W-:Y:S01]  /*4320*/  @P0 ATOMS.AND RZ, [UR8+0x18], R2 ;  /* 0x00001802ffff098c */ /* 0x0009e2000a800008 */
[----:B------:R-:W-:Y:S05]  /*4330*/  BRA `(.L_x_75) ;  /* 0x0000000000147947 */ /* 0x000fea0003800000 */
.L_x_74:
[----:B------:R-:W-:Y:S02]  /*4340*/  MOV R2, 0x4360 ;  /* 0x0000436000027802 */ /* 0x000fe40000000f00 */
[----:B---3-5:R-:W-:Y:S05]  /*4350*/  CALL.REL.NOINC `($__internal_0_$__cuda_sm10x_tcgen05_guardrail_trap_col_being_dealloced_not_returned_by_alloc) ;  /* 0x0000006000e47944 */ /* 0x028fea0003c00000 */
[----:B------:R-:W-:Y:S05]  /*4360*/  BRA `(.L_x_75) ;  /* 0x0000000000087947 */ /* 0x000fea0003800000 */
.L_x_73:
[----:B------:R-:W-:Y:S02]  /*4370*/  MOV R2, 0x4390 ;  /* 0x0000439000027802 */ /* 0x000fe40000000f00 */
[----:B---3-5:R-:W-:Y:S05]  /*4380*/  CALL.REL.NOINC `($__internal_2_$__cuda_sm10x_tcgen05_guardrail_trap_unallocated_columns_being_dealloced) ;  /* 0x0000006000f07944 */ /* 0x028fea0003c00000 */
.L_x_75:
[----:B------:R-:W-:Y:S01]  /*4390*/  NOP ;  /* 0x0000000000007918 */ /* 0x000fe20000000000 */
[----:B----4-:R-:W-:Y:S05]  /*43a0*/  EXIT ;  /* 0x000000000000794d */ /* 0x010fea0003800000 */
.L_x_48:
[----:B------:R-:W-:-:S09]  /*43b0*/  UISETP.NE.OR UP0, UPT, UR18, 0x3, !UP4 ;  /* 0x000000031200788c */ /* 0x000fd2000e705670 */
[----:B------:R-:W-:Y:S05]  /*43c0*/  BRA.U UP0, `(.L_x_76) ;  /* 0x0000001100887547 */ /* 0x000fea000b800000 */
[----:B------:R-:W1:Y:S01]  /*43d0*/  LDCU.64 UR4, c[0x0][0xf08] ;  /* 0x0001e100ff0477ac */ /* 0x000e620008000a00 */
[----:B------:R-:W2:Y:S01]  /*43e0*/  LDC.64 R12, c[0x0][0x348] ;  /* 0x0000d200ff0c7b82 */ /* 0x000ea20000000a00 */
[----:B------:R-:W-:Y:S02]  /*43f0*/  HFMA2 R9, -RZ, RZ, 0, 0 ;  /* 0x00000000ff097431 */ /* 0x000fe400000001ff */
[----:B------:R-:W-:Y:S01]  /*4400*/  IMAD.MOV.U32 R11, RZ, RZ, 0x1 ;  /* 0x00000001ff0b7424 */ /* 0x000fe200078e00ff */
[----:B------:R-:W3:Y:S01]  /*4410*/  LDCU UR37, c[0x0][0x370] ;  /* 0x00006e00ff2577ac */ /* 0x000ee20008000800 */
[----:B------:R-:W-:Y:S01]  /*4420*/  IMAD.MOV.U32 R10, RZ, RZ, RZ ;  /* 0x000000ffff0a7224 */ /* 0x000fe200078e00ff */
[----:B------:R-:W-:Y:S01]  /*4430*/  MOV R3, 0x2000 ;  /* 0x0000200000037802 */ /* 0x000fe20000000f00 */
[----:B------:R-:W3:Y:S01]  /*4440*/  LDCU.128 UR44, c[0x0][0x1190] ;  /* 0x00023200ff2c77ac */ /* 0x000ee20008000c00 */
[----:B------:R-:W4:Y:S01]  /*4450*/  LDCU UR31, c[0x0][0x374] ;  /* 0x00006e80ff1f77ac */ /* 0x000f220008000800 */
[----:B------:R-:W4:Y:S01]  /*4460*/  LDCU.64 UR40, c[0x0][0xf10] ;  /* 0x0001e200ff2877ac */ /* 0x000f220008000a00 */
[----:B------:R-:W4:Y:S01]  /*4470*/  LDCU UR15, c[0x0][0x118c] ;  /* 0x00023180ff0f77ac */ /* 0x000f220008000800 */
[----:B-1----:R-:W-:Y:S01]  /*4480*/  UISETP.NE.U32.AND UP0, UPT, UR4, URZ, UPT ;  /* 0x000000ff0400728c */ /* 0x002fe2000bf05070 */
[----:B------:R-:W1:Y:S01]  /*4490*/  LDCU UR49, c[0x0][0x11a0] ;  /* 0x00023400ff3177ac */ /* 0x000e620008000800 */
[----:B------:R-:W1:Y:S01]  /*44a0*/  LDCU UR4, c[0x0][0x11b0] ;  /* 0x00023600ff0477ac */ /* 0x000e620008000800 */
[----:B------:R-:W-:Y:S01]  /*44b0*/  UMOV UR21, 0x400 ;  /* 0x0000040000157882 */ /* 0x000fe20000000000 */
[----:B---3--:R-:W-:-:S02]  /*44c0*/  UIMAD.WIDE.U32 UR6, UR37, UR44, URZ ;  /* 0x0000002c250672a5 */ /* 0x008fc4000f8e00ff */
[----:B----4-:R-:W-:Y:S02]  /*44d0*/  UIMAD.WIDE.U32 UR8, UR31, UR47, URZ ;  /* 0x0000002f1f0872a5 */ /* 0x010fe4000f8e00ff */
[----:B------:R-:W-:Y:S02]  /*44e0*/  ULEA UR21, UR53, UR21, 0x18 ;  /* 0x0000001535157291 */ /* 0x000fe4000f8ec0ff */
[----:B------:R-:W-:Y:S02]  /*44f0*/  UISETP.NE.AND.EX UP5, UPT, UR5, URZ, UPT, UP0 ;  /* 0x000000ff0500728c */ /* 0x000fe4000bfa5300 */
[----:B------:R-:W-:Y:S02]  /*4500*/  UISETP.NE.AND UP0, UPT, UR18, 0x2, UPT ;  /* 0x000000021200788c */ /* 0x000fe4000bf05270 */
[----:B------:R-:W-:Y:S02]  /*4510*/  UISETP.NE.U32.AND UP6, UPT, UR40, URZ, UPT ;  /* 0x000000ff2800728c */ /* 0x000fe4000bfc5070 */
[----:B------:R-:W-:-:S02]  /*4520*/  UIADD3 UR38, UPT, UPT, UR21, 0x68, URZ ;  /* 0x0000006815267890 */ /* 0x000fc4000fffe0ff */
[----:B------:R-:W-:Y:S01]  /*4530*/  USEL UR48, URZ, 0x1, UP0 ;  /* 0x00000001ff307887 */ /* 0x000fe20008000000 */
[----:B------:R-:W-:Y:S01]  /*4540*/  UMOV UR6, UR7 ;  /* 0x0000000700067c82 */ /* 0x000fe20008000000 */
[----:B------:R-:W-:Y:S01]  /*4550*/  UMOV UR42, UR9 ;  /* 0x00000009002a7c82 */ /* 0x000fe20008000000 */
[----:B------:R-:W-:Y:S02]  /*4560*/  UISETP.GE.AND UP3, UPT, UR39, 0x1, UPT ;  /* 0x000000012700788c */ /* 0x000fe4000bf66270 */
[----:B------:R-:W-:Y:S02]  /*4570*/  UISETP.NE.AND UP0, UPT, UR15, 0x1, UPT ;  /* 0x000000010f00788c */ /* 0x000fe4000bf05270 */
[----:B------:R-:W-:Y:S02]  /*4580*/  UPLOP3.LUT UP4, UPT, UPT, UPT, UPT, 0x40, 0x4 ;  /* 0x000000000004789c */ /* 0x000fe40003f8e870 */
[----:B------:R-:W-:Y:S01]  /*4590*/  UISETP.NE.AND UP2, UPT, UR39, 0x1, UPT ;  /* 0x000000012700788c */ /* 0x000fe2000bf45270 */
[----:B------:R-:W3:Y:S01]  /*45a0*/  LDCU.64 UR22, c[0x0][0x11a8] ;  /* 0x00023500ff1677ac */ /* 0x000ee20008000a00 */
[----:B------:R-:W-:-:S02]  /*45b0*/  UISETP.NE.AND.EX UP6, UPT, UR41, URZ, UPT, UP6 ;  /* 0x000000ff2900728c */ /* 0x000fc4000bfc5360 */
[----:B------:R-:W-:Y:S02]  /*45c0*/  UIADD3 UR33, UPT, UPT, UR21, 0x50, URZ ;  /* 0x0000005015217890 */ /* 0x000fe4000fffe0ff */
[----:B------:R-:W-:Y:S02]  /*45d0*/  UIADD3 UR25, UPT, UPT, UR21, 0x58, URZ ;  /* 0x0000005815197890 */ /* 0x000fe4000fffe0ff */
[----:B------:R-:W-:Y:S02]  /*45e0*/  UIADD3 UR17, UPT, UPT, UR21, 0x60, URZ ;  /* 0x0000006015117890 */ /* 0x000fe4000fffe0ff */
[----:B------:R-:W-:Y:S02]  /*45f0*/  UPRMT UR38, UR53, 0x654, UR38 ;  /* 0x0000065435267896 */ /* 0x000fe40008000026 */
[----:B------:R-:W-:Y:S02]  /*4600*/  USHF.R.U32.HI UR43, URZ, UR45, UR6 ;  /* 0x0000002dff2b7299 */ /* 0x000fe40008011606 */
[----:B-1----:R-:W-:-:S02]  /*4610*/  USHF.R.U32.HI UR42, URZ, UR49, UR42 ;  /* 0x00000031ff2a7299 */ /* 0x002fc4000801162a */
[----:B------:R-:W-:Y:S02]  /*4620*/  UISETP.NE.AND UP0, UPT, UR46, 0x1, UPT ;  /* 0x000000012e00788c */ /* 0x000fe4000bf05270 */
[----:B--2---:R-:W-:-:S11]  /*4630*/  UISETP.NE.AND UP3, UPT, UR4, 0x1, UPT ;  /* 0x000000010400788c */ /* 0x004fd6000bf65270 */
.L_x_87:
[C---:B------:R-:W-:Y:S02]  /*4640*/  LEA R8, R10.reuse, UR21, 0x3 ;  /* 0x000000150a087c11 */ /* 0x040fe4000f8e18ff */
[----:B------:R-:W-:Y:S02]  /*4650*/  SHF.L.U32 R5, R9, 0x1f, RZ ;  /* 0x0000001f09057819 */ /* 0x000fe400000006ff */
[----:B------:R-:W-:Y:S02]  /*4660*/  LEA R6, R10, UR21, 0x4 ;  /* 0x000000150a067c11 */ /* 0x000fe4000f8e20ff */
[----:B-1----:R-:W1:Y:S02]  /*4670*/  SYNCS.PHASECHK.TRANS64.TRYWAIT P0, [R8+URZ+0xa0], R5 ;  /* 0x0000a005080075a7 */ /* 0x002e6400080011ff */
[----:B-1----:R-:W-:Y:S05]  /*4680*/  @!P0 BRA `(.L_x_77) ;  /* 0x0000005800c88947 */ /* 0x002fea0003800000 */
.L_x_167:
[----:B-1----:R-:W1:Y:S01]  /*4690*/  LDS.128 R4, [R6+0x110] ;  /* 0x0001100006047984 */ /* 0x002e620000000c00 */
[----:B------:R-:W-:Y:S01]  /*46a0*/  UISETP.GE.AND UP0, UPT, UR39, 0x1, UPT ;  /* 0x000000012700788c */ /* 0x000fe2000bf06270 */
[----:B------:R-:W-:Y:S01]  /*46b0*/  @!PT LDS RZ, [RZ] ;  /* 0x00000000fffff984 */ /* 0x000fe20000000800 */
[----:B------:R-:W-:Y:S01]  /*46c0*/  @!PT LDS RZ, [RZ] ;  /* 0x00000000fffff984 */ /* 0x000fe20000000800 */
[----:B------:R-:W-:Y:S01]  /*46d0*/  @!PT LDS RZ, [RZ] ;  /* 0x00000000fffff984 */ /* 0x000fe20000000800 */
[----:B------:R-:W-:Y:S01]  /*46e0*/  @!PT LDS RZ, [RZ] ;  /* 0x00000000fffff984 */ /* 0x000fe20000000800 */
[----:B------:R2:W-:Y:S06]  /*46f0*/  MEMBAR.ALL.CTA ;  /* 0x0000000000007992 */ /* 0x0005ec0000008000 */
[----:B--2---:R-:W2:Y:S01]  /*4700*/  FENCE.VIEW.ASYNC.S ;  /* 0x00000000000073c6 */ /* 0x004ea20000000000 */
[----:B-1----:R-:W-:Y:S11]  /*4710*/  LOP3.LUT P0, RZ, R6, 0x1, RZ, 0xc0, !PT ;  /* 0x0000000106ff7812 */ /* 0x002ff6000780c0ff */
[----:B------:R-:W-:Y:S02]  /*4720*/  @!UPT UIADD3 URZ, UPT, UPT, URZ, URZ, URZ ;  /* 0x000000fffffff290 */ /* 0x000fe4000fffe0ff */
[----:B--2---:R-:W-:Y:S01]  /*4730*/  VOTEU.ANY UP2, P0 ;  /* 0x0000000000ff7886 */ /* 0x004fe20000040100 */
[----:B------:R-:W-:Y:S11]  /*4740*/  PLOP3.LUT P0, PT, PT, PT, UP2, 0x80, 0x8 ;  /* 0x000000000008781c */ /* 0x000ff60003f0f028 */
[----:B------:R-:W-:Y:S02]  /*4750*/  @!UPT UIADD3 URZ, UPT, UPT, URZ, URZ, URZ ;  /* 0x000000fffffff290 */ /* 0x000fe4000fffe0ff */
[----:B------:R-:W-:Y:S02]  /*4760*/  @P0 SHF.R.U32.HI R0, RZ, 0x10, R5 ;  /* 0x00000010ff000819 */ /* 0x000fe40000011605 */
[----:B------:R-:W-:Y:S02]  /*4770*/  @P0 MOV R2, R4 ;  /* 0x0000000400020202 */ /* 0x000fe40000000f00 */
[----:B------:R-:W-:Y:S01]  /*4780*/  @P0 R2UR UR4, R0 ;  /* 0x00000000000402ca */ /* 0x000fe200000e0000 */
[----:B------:R-:W-:Y:S01]  /*4790*/  VIADD R0, R8, 0xb0 ;  /* 0x000000b008007836 */ /* 0x000fe20000000000 */
[----:B------:R-:W-:Y:S02]  /*47a0*/  @P0 LOP3.LUT R4, R5, 0xffff, RZ, 0xc0, !PT ;  /* 0x0000ffff05040812 */ /* 0x000fe400078ec0ff */
[----:B------:R-:W-:Y:S02]  /*47b0*/  @P0 R2UR UR6, R2 ;  /* 0x00000000020602ca */ /* 0x000fe400000e0000 */
[----:B------:R-:W-:Y:S02]  /*47c0*/  PRMT R0, RZ, 0x654, R0 ;  /* 0x00000654ff007816 */ /* 0x000fe40000000000 */
[----:B------:R-:W-:Y:S02]  /*47d0*/  @P0 R2UR UR5, R4 ;  /* 0x00000000040502ca */ /* 0x000fe400000e0000 */
[----:B------:R1:W-:Y:S03]  /*47e0*/  SYNCS.ARRIVE.TRANS64.RED.A1T0 RZ, [R0+URZ], RZ ;  /* 0x000000ff00ff79a7 */ /* 0x0003e600081004ff */
[----:B------:R-:W-:Y:S04]  /*47f0*/  @UP2 UMOV UR30, UR4 ;  /* 0x00000004001e2c82 */ /* 0x000fe80008000000 */
[----:B------:R-:W-:Y:S04]  /*4800*/  @UP2 UMOV UR14, UR6 ;  /* 0x00000006000e2c82 */ /* 0x000fe80008000000 */
[----:B------:R-:W-:Y:S01]  /*4810*/  @UP2 UMOV UR13, UR5 ;  /* 0x00000005000d2c82 */ /* 0x000fe20008000000 */
[----:B------:R-:W-:Y:S05]  /*4820*/  BRA.U !UP0, `(.L_x_78) ;  /* 0x0000000108c07547 */ /* 0x000fea000b800000 */
[----:B------:R-:W-:Y:S02]  /*4830*/  UIMAD.WIDE.U32 UR26, UR13, UR47, URZ ;  /* 0x0000002f0d1a72a5 */ /* 0x000fe4000f8e00ff */
[----:B------:R-:W-:Y:S02]  /*4840*/  UP2UR UR16, UPR, URZ, 0x4 ;  /* 0x00000004ff107883 */ /* 0x000fe40008000000 */
[----:B------:R-:W-:Y:S02]  /*4850*/  UISETP.NE.AND UP2, UPT, UR46, 0x1, UPT ;  /* 0x000000012e00788c */ /* 0x000fe4000bf45270 */
[----:B------:R-:W-:Y:S02]  /*4860*/  UIMAD.WIDE.U32 UR28, UR14, UR44, URZ ;  /* 0x0000002c0e1c72a5 */ /* 0x000fe4000f8e00ff */
[----:B------:R-:W-:Y:S02]  /*4870*/  USEL UR4, UR31, UR42, !UP2 ;  /* 0x0000002a1f047287 */ /* 0x000fe4000d000000 */
[----:B------:R-:W-:Y:S02]  /*4880*/  UISETP.NE.AND UP0, UPT, UR15, 0x1, UPT ;  /* 0x000000010f00788c */ /* 0x000fe4000bf05270 */
[----:B------:R-:W-:Y:S02]  /*4890*/  UP2UR UR18, UPR, URZ, 0x2 ;  /* 0x00000002ff127883 */ /* 0x000fe40008000000 */
[----:B------:R-:W-:Y:S02]  /*48a0*/  UISETP.NE.AND UP1, UPT, UR39, 0x1, UPT ;  /* 0x000000012700788c */ /* 0x000fe4000bf25270 */
[----:B---3--:R-:W-:Y:S02]  /*48b0*/  UIMAD.WIDE.U32 UR8, UR4, UR22, URZ ;  /* 0x00000016040872a5 */ /* 0x008fe4000f8e00ff */
[----:B------:R-:W-:Y:S01]  /*48c0*/  USEL UR7, UR37, UR43, !UP0 ;  /* 0x0000002b25077287 */ /* 0x000fe2000c000000 */
[----:B------:R-:W-:Y:S02]  /*48d0*/  UMOV UR5, UR27 ;  /* 0x0000001b00057c82 */ /* 0x000fe40008000000 */
[----:B------:R-:W-:Y:S02]  /*48e0*/  USHF.R.U32.HI UR6, URZ, UR49, UR5 ;  /* 0x00000031ff067299 */ /* 0x000fe40008011605 */
[----:B------:R-:W-:Y:S02]  /*48f0*/  UIMAD.WIDE.U32 UR10, UR7, UR22, URZ ;  /* 0x00000016070a72a5 */ /* 0x000fe4000f8e00ff */
[----:B------:R-:W-:Y:S02]  /*4900*/  USEL UR6, UR13, UR6, !UP2 ;  /* 0x000000060d067287 */ /* 0x000fe4000d000000 */
[----:B------:R-:W-:Y:S01]  /*4910*/  UISETP.NE.AND UP2, UPT, UR16, URZ, UPT ;  /* 0x000000ff1000728c */ /* 0x000fe2000bf45270 */
[----:B------:R-:W-:Y:S02]  /*4920*/  UMOV UR5, UR29 ;  /* 0x0000001d00057c82 */ /* 0x000fe40008000000 */
[----:B------:R-:W-:Y:S03]  /*4930*/  USHF.R.U32.HI UR12, URZ, UR45, UR5 ;  /* 0x0000002dff0c7299 */ /* 0x000fe60008011605 */
[----:B------:R-:W-:Y:S02]  /*4940*/  UMOV UR5, UR9 ;  /* 0x0000000900057c82 */ /* 0x000fe40008000000 */
[----:B------:R-:W-:Y:S03]  /*4950*/  @UP1 USHF.R.U32.HI UR4, URZ, UR23, UR5 ;  /* 0x00000017ff041299 */ /* 0x000fe60008011605 */
[----:B------:R-:W-:Y:S01]  /*4960*/  UMOV UR5, UR11 ;  /* 0x0000000b00057c82 */ /* 0x000fe20008000000 */
[----:B------:R-:W-:Y:S02]  /*4970*/  UIMAD UR4, UR39, UR4, URZ ;  /* 0x00000004270472a4 */ /* 0x000fe4000f8e02ff */
[----:B------:R-:W-:Y:S02]  /*4980*/  @UP1 USHF.R.U32.HI UR7, URZ, UR23, UR5 ;  /* 0x00000017ff071299 */ /* 0x000fe40008011605 */
[----:B------:R-:W-:Y:S02]  /*4990*/  USEL UR5, UR14, UR12, !UP0 ;  /* 0x0000000c0e057287 */ /* 0x000fe4000c000000 */
[----:B------:R-:W-:Y:S02]  /*49a0*/  UIMAD.WIDE.U32 UR10, UR6, UR22, URZ ;  /* 0x00000016060a72a5 */ /* 0x000fe4000f8e00ff */
[----:B------:R-:W-:Y:S02]  /*49b0*/  UIMAD UR8, UR39, UR7, URZ ;  /* 0x00000007270872a4 */ /* 0x000fe4000f8e02ff */
[----:B------:R-:W-:Y:S03]  /*49c0*/  UISETP.GE.AND UP0, UPT, UR6, UR4, UPT ;  /* 0x000000040600728c */ /* 0x000fe6000bf06270 */
[----:B------:R-:W-:Y:S01]  /*49d0*/  UMOV UR4, UR11 ;  /* 0x0000000b00047c82 */ /* 0x000fe20008000000 */
[----:B------:R-:W-:Y:S02]  /*49e0*/  UISETP.GE.OR UP0, UPT, UR5, UR8, UP0 ;  /* 0x000000080500728c */ /* 0x000fe40008706670 */
[----:B------:R-:W-:Y:S02]  /*49f0*/  USHF.R.U32.HI UR4, URZ, UR23, UR4 ;  /* 0x00000017ff047299 */ /* 0x000fe40008011604 */
[----:B------:R-:W-:Y:S02]  /*4a00*/  UIMAD.WIDE.U32 UR8, UR5, UR22, URZ ;  /* 0x00000016050872a5 */ /* 0x000fe4000f8e00ff */
[----:B------:R-:W-:Y:S04]  /*4a10*/  USEL UR10, UR6, UR4, !UP1 ;  /* 0x00000004060a7287 */ /* 0x000fe8000c800000 */
[----:B------:R-:W-:Y:S01]  /*4a20*/  UIADD3 UR11, UPT, UPT, -UR10, URZ, URZ ;  /* 0x000000ff0a0b7290 */ /* 0x000fe2000fffe1ff */
[----:B------:R-:W-:Y:S02]  /*4a30*/  @!UP0 UMOV UR4, UR9 ;  /* 0x0000000900048c82 */ /* 0x000fe40008000000 */
[----:B------:R-:W-:Y:S02]  /*4a40*/  @!UP0 USHF.R.U32.HI UR4, URZ, UR23, UR4 ;  /* 0x00000017ff048299 */ /* 0x000fe40008011604 */
[----:B------:R-:W-:Y:S02]  /*4a50*/  UIMAD UR8, UR39, UR11, UR6 ;  /* 0x0000000b270872a4 */ /* 0x000fe4000f8e0206 */
[----:B------:R-:W-:Y:S02]  /*4a60*/  @!UP0 USEL UR4, UR5, UR4, !UP1 ;  /* 0x0000000405048287 */ /* 0x000fe4000c800000 */
[----:B------:R-:W-:Y:S02]  /*4a70*/  UISETP.NE.AND UP1, UPT, UR18, URZ, UPT ;  /* 0x000000ff1200728c */ /* 0x000fe4000bf25270 */
[----:B------:R-:W-:Y:S02]  /*4a80*/  @!UP0 UIMAD UR8, UR7, UR8, UR4 ;  /* 0x00000008070882a4 */ /* 0x000fe4000f8e0204 */
[----:B------:R-:W-:Y:S02]  /*4a90*/  @!UP0 UIADD3 UR9, UPT, UPT, UR10, -UR4, URZ ;  /* 0x800000040a098290 */ /* 0x000fe4000fffe0ff */
[----:B------:R-:W-:Y:S02]  /*4aa0*/  UIADD3 UR4, UPT, UPT, -UR5, URZ, URZ ;  /* 0x000000ff05047290 */ /* 0x000fe4000fffe1ff */
[----:B------:R-:W-:Y:S02]  /*4ab0*/  UIADD3 UR7, UPT, UPT, -UR6, URZ, URZ ;  /* 0x000000ff06077290 */ /* 0x000fe4000fffe1ff */
[----:B------:R-:W-:Y:S02]  /*4ac0*/  @!UP0 UIMAD UR6, UR9, UR39, UR5 ;  /* 0x00000027090682a4 */ /* 0x000fe4000f8e0205 */
[----:B------:R-:W-:Y:S02]  /*4ad0*/  UIMAD UR14, UR15, UR4, UR14 ;  /* 0x000000040f0e72a4 */ /* 0x000fe4000f8e020e */
[----:B------:R-:W-:Y:S01]  /*4ae0*/  UIMAD UR13, UR46, UR7, UR13 ;  /* 0x000000072e0d72a4 */ /* 0x000fe2000f8e020d */
[----:B------:R-:W-:Y:S02]  /*4af0*/  @!UP0 UMOV UR5, UR8 ;  /* 0x0000000800058c82 */ /* 0x000fe40008000000 */
[----:B------:R-:W-:Y:S02]  /*4b00*/  UIMAD UR14, UR5, UR15, UR14 ;  /* 0x0000000f050e72a4 */ /* 0x000fe4000f8e020e */
[----:B------:R-:W-:Y:S11]  /*4b10*/  UIMAD UR13, UR6, UR46, UR13 ;  /* 0x0000002e060d72a4 */ /* 0x000ff6000f8e020d */
[----:B------:R-:W-:Y:S01]  /*4b20*/  @!UPT UIADD3 URZ, UPT, UPT, URZ, URZ, URZ ;  /* 0x000000fffffff290 */ /* 0x000fe2000fffe0ff */
.L_x_78:
[----:B------:R-:W2:Y:S01]  /*4b30*/  @!UP3 LDCU.128 UR8, c[0x0][0x1190] ;  /* 0x00023200ff08b7ac */ /* 0x000ea20008000c00 */
[----:B------:R-:W-:Y:S02]  /*4b40*/  ISETP.NE.U32.AND P0, PT, RZ, UR40, PT ;  /* 0x00000028ff007c0c */ /* 0x000fe4000bf05070 */
[----:B------:R-:W-:Y:S02]  /*4b50*/  SHF.L.U32 R4, R11, 0x1f, RZ ;  /* 0x0000001f0b047819 */ /* 0x000fe400000006ff */
[----:B------:R-:W-:Y:S01]  /*4b60*/  ISETP.NE.AND.EX P0, PT, RZ, UR41, PT, P0 ;  /* 0x00000029ff007c0c */ /* 0x000fe2000bf05300 */
[----:B------:R-:W4:Y:S01]  /*4b70*/  @!UP3 LDCU UR5, c[0x0][0x118c] ;  /* 0x00023180ff05b7ac */ /* 0x000f220008000800 */
[----:B------:R-:W-:Y:S02]  /*4b80*/  USHF.L.U32 UR35, UR20, 0x7, URZ ;  /* 0x0000000714237899 */ /* 0x000fe400080006ff */
[----:B------:R-:W-:Y:S02]  /*4b90*/  USHF.L.U32 UR34, UR19, 0x7, URZ ;  /* 0x0000000713227899 */ /* 0x000fe400080006ff */
[----:B--2---:R-:W-:Y:S07]  /*4ba0*/  UIMAD.WIDE.U32 UR6, UR14, UR8, URZ ;  /* 0x000000080e0672a5 */ /* 0x004fee000f8e00ff */
[----:B------:R-:W-:Y:S01]  /*4bb0*/  @!UP3 UMOV UR4, UR7 ;  /* 0x000000070004bc82 */ /* 0x000fe20008000000 */
[----:B----4-:R-:W-:Y:S02]  /*4bc0*/  @!UP3 UISETP.NE.AND UP0, UPT, UR5, 0x1, UPT ;  /* 0x000000010500b88c */ /* 0x010fe4000bf05270 */
[----:B------:R-:W-:Y:S02]  /*4bd0*/  @!UP3 USHF.R.U32.HI UR4, URZ, UR9, UR4 ;  /* 0x00000009ff04b299 */ /* 0x000fe40008011604 */
[----:B------:R-:W-:Y:S02]  /*4be0*/  UIMAD.WIDE.U32 UR6, UR13, UR11, URZ ;  /* 0x0000000b0d0672a5 */ /* 0x000fe4000f8e00ff */
[----:B------:R-:W-:Y:S02]  /*4bf0*/  @!UP3 USEL UR8, UR14, UR4, !UP0 ;  /* 0x000000040e08b287 */ /* 0x000fe4000c000000 */
[----:B------:R-:W-:Y:S03]  /*4c00*/  @!UP3 UISETP.NE.AND UP0, UPT, UR10, 0x1, UPT ;  /* 0x000000010a00b88c */ /* 0x000fe6000bf05270 */
[----:B------:R-:W-:Y:S02]  /*4c10*/  @!UP3 UMOV UR6, UR7 ;  /* 0x000000070006bc82 */ /* 0x000fe40008000000 */
[----:B------:R-:W2:Y:S02]  /*4c20*/  @!UP3 LDCU UR4, c[0x0][0x11a0] ;  /* 0x00023400ff04b7ac */ /* 0x000ea40008000800 */
[----:B--2---:R-:W-:Y:S04]  /*4c30*/  @!UP3 USHF.R.U32.HI UR6, URZ, UR4, UR6 ;  /* 0x00000004ff06b299 */ /* 0x004fe80008011606 */
[----:B------:R-:W-:Y:S04]  /*4c40*/  @!UP3 USEL UR6, UR13, UR6, !UP0 ;  /* 0x000000060d06b287 */ /* 0x000fe8000c000000 */
[----:B------:R-:W-:Y:S02]  /*4c50*/  @!UP3 UIADD3 UR4, UPT, UPT, -UR8, UR6, URZ ;  /* 0x000000060804b290 */ /* 0x000fe4000fffe1ff */
[----:B------:R-:W-:Y:S02]  /*4c60*/  @!UP3 UIADD3 UR6, UPT, UPT, UR8, -UR6, URZ ;  /* 0x800000060806b290 */ /* 0x000fe4000fffe0ff */
[----:B------:R-:W-:Y:S02]  /*4c70*/  @!UP3 UIMAD UR14, UR4, UR5, UR14 ;  /* 0x00000005040eb2a4 */ /* 0x000fe4000f8e020e */
[----:B------:R-:W-:Y:S01]  /*4c80*/  @!UP3 UIMAD UR13, UR6, UR10, UR13 ;  /* 0x0000000a060db2a4 */ /* 0x000fe2000f8e020d */
[----:B------:R-:W-:Y:S11]  /*4c90*/  BRA.U UP4, `(.L_x_79) ;  /* 0x0000000104107547 */ /* 0x000ff6000b800000 */
[----:B-1----:R-:W-:Y:S04]  /*4ca0*/  MOV R0, UR48 ;  /* 0x0000003000007c02 */ /* 0x002fe80008000f00 */
[----:B------:R-:W-:Y:S04]  /*4cb0*/  SHF.L.U32 R5, R0, 0x1f, RZ ;  /* 0x0000001f00057819 */ /* 0x000fe800000006ff */
[----:B------:R-:W1:Y:S02]  /*4cc0*/  SYNCS.PHASECHK.TRANS64.TRYWAIT P1, [UR21+0x98], R5 ;  /* 0x00009805ff0075a7 */ /* 0x000e640008021115 */
[----:B-1----:R-:W-:Y:S05]  /*4cd0*/  @!P1 BRA `(.L_x_80) ;  /* 0x0000005400489947 */ /* 0x002fea0003800000 */
.L_x_79:
[----:B------:R-:W-:Y:S05]  /*4ce0*/  BRA.U !UP6, `(.L_x_81) ;  /* 0x000000010e387547 */ /* 0x000fea000b800000 */
[----:B------:R-:W-:Y:S01]  /*4cf0*/  UPLOP3.LUT UP1, UPT, UPT, UPT, UP5, 0x80, 0x8 ;  /* 0x000000000008789c */ /* 0x000fe20003f2f050 */
[----:B-1----:R-:W-:Y:S01]  /*4d00*/  HFMA2 R0, -RZ, RZ, 0, 5.9604644775390625e-08 ;  /* 0x00000001ff007431 */ /* 0x002fe200000001ff */
[----:B------:R-:W1:Y:S01]  /*4d10*/  LDCU.64 UR8, c[0x0][0x358] ;  /* 0x00006b00ff0877ac */ /* 0x000e620008000a00 */
[----:B------:R-:W-:Y:S03]  /*4d20*/  IMAD.MOV.U32 R80, RZ, RZ, 0x1 ;  /* 0x00000001ff507424 */ /* 0x000fe600078e00ff */
[----:B------:R-:W-:Y:S05]  /*4d30*/  PLOP3.LUT P1, PT, PT, PT, UP1, 0x80, 0x8 ;  /* 0x000000000008781c */ /* 0x000fea0003f2f018 */
[----:B------:R-:W2:Y:S01]  /*4d40*/  @UP1 LDCU.64 UR4, c[0x0][0xf08] ;  /* 0x0001e100ff0417ac */ /* 0x000ea20008000a00 */
[----:B------:R-:W-:Y:S07]  /*4d50*/  @UP1 UIMAD UR6, UR52, UR40, URZ ;  /* 0x00000028340612a4 */ /* 0x000fee000f8e02ff */
[----:B------:R-:W-:Y:S01]  /*4d60*/  @!P1 PRMT R80, R0, 0x7610, R80 ;  /* 0x0000761000509816 */ /* 0x000fe20000000050 */
[----:B--2---:R-:W-:Y:S06]  /*4d70*/  @UP1 UIMAD.WIDE UR4, UR6, 0x4, UR4 ;  /* 0x00000004060418a5 */ /* 0x004fec000f8e0204 */
[----:B------:R-:W-:Y:S01]  /*4d80*/  IMAD.U32 R6, RZ, RZ, UR4 ;  /* 0x00000004ff067e24 */ /* 0x000fe2000f8e00ff */
[----:B------:R-:W-:Y:S04]  /*4d90*/  MOV R7, UR5 ;  /* 0x0000000500077c02 */ /* 0x000fe80008000f00 */
[----:B------:R-:W2:Y:S01]  /*4da0*/  @!UP1 LDCU UR4, c[0x0][0xf00] ;  /* 0x0001e000ff0497ac */ /* 0x000ea20008000800 */
[----:B-1---5:R4:W5:Y:S02]  /*4db0*/  @P1 LDG.E R41, desc[UR8][R6.64] ;  /* 0x0000000806291981 */ /* 0x022964000c1e1900 */
[----:B--2-4-:R-:W-:Y:S07]  /*4dc0*/  @!P1 IMAD.U32 R41, RZ, RZ, UR4 ;  /* 0x00000004ff299e24 */ /* 0x014fee000f8e00ff */
.L_x_81:
[----:B-----5:R-:W-:Y:S01]  /*4dd0*/  @!P0 FSETP.EQ.AND P2, PT, R41, RZ, PT ;  /* 0x000000ff2900820b */ /* 0x020fe20003f42000 */
[----:B------:R-:W-:Y:S01]  /*4de0*/  @!UPT UIADD3 URZ, UPT, UPT, URZ, URZ, URZ ;  /* 0x000000fffffff290 */ /* 0x000fe2000fffe0ff */
[----:B------:R-:W-:Y:S11]  /*4df0*/  @!P0 BRA `(.L_x_82) ;  /* 0x0000000000148947 */ /* 0x000ff60003800000 */
[----:B------:R-:W-:Y:S02]  /*4e00*/  LOP3.LUT P0, RZ, R80, 0xff, RZ, 0xc0, !PT ;  /* 0x000000ff50ff7812 */ /* 0x000fe4000780c0ff */
[----:B------:R-:W-:Y:S04]  /*4e10*/  PLOP3.LUT P2, PT, PT, PT, UP1, 0x80, 0x8 ;  /* 0x000000000008781c */ /* 0x000fe80003f4f018 */
[----:B------:R-:W-:Y:S07]  /*4e20*/  PLOP3.LUT P2, PT, P2, PT, PT, 0x8, 0x80 ;  /* 0x000000000080781c */ /* 0x000fee000174e170 */
[----:B------:R-:W-:Y:S11]  /*4e30*/  @P0 FSETP.EQ.AND P2, PT, R41, RZ, PT ;  /* 0x000000ff2900020b */ /* 0x000ff60003f42000 */
[----:B------:R-:W-:Y:S02]  /*4e40*/  @!UPT UIADD3 URZ, UPT, UPT, URZ, URZ, URZ ;  /* 0x000000fffffff290 */ /* 0x000fe4000fffe0ff */
.L_x_82:
[----:B------:R-:W2:Y:S01]  /*4e50*/  SYNCS.PHASECHK.TRANS64.TRYWAIT P0, [UR21+0x70], R4 ;  /* 0x00007004ff0075a7 */ /* 0x000ea20008001115 */
[----:B------:R-:W-:Y:S04]  /*4e60*/  ELECT P1, URZ, PT ;  /* 0x0000000000ff782f */ /* 0x000fe80003820000 */
[----:B------:R-:W-:Y:S01]  /*4e70*/  PLOP3.LUT P1, PT, P2, P1, PT, 0xf2, 0x2f ;  /* 0x00000000002f781c */ /* 0x000fe20001723e72 */
[----:B------:R-:W-:Y:S01]  /*4e80*/  @!UPT UIADD3 URZ, UPT, UPT, URZ, URZ, URZ ;  /* 0x000000fffffff290 */ /* 0x000fe2000fffe0ff */
[----:B--2---:R-:W-:Y:S11]  /*4e90*/  @!P0 BRA `(.L_x_83) ;  /* 0x0000005000f08947 */ /* 0x004ff60003800000 */
.L_x_170:
[----:B------:R-:W-:Y:S01]  /*4ea0*/  @!P1 IADD3 R2, P0, PT, R12, 0xc00, RZ ;  /* 0x00000c000c029810 */ /* 0x000fe20007f1e0ff */
[----:B------:R-:W-:Y:S01]  /*4eb0*/  VOTEU.ALL UP0, P1 ;  /* 0x0000000000ff7886 */ /* 0x000fe20000800000 */
[----:B------:R-:W-:Y:S01]  /*4ec0*/  UMOV UR6, 0x0 ;  /* 0x0000000000067882 */ /* 0x000fe20000000000 */
[----:B------:R-:W-:Y:S01]  /*4ed0*/  UMOV UR7, 0x10000000 ;  /* 0x1000000000077882 */ /* 0x000fe20000000000 */
[----:B------:R-:W-:Y:S01]  /*4ee0*/  @!P1 R2UR UR5, R2 ;  /* 0x00000000020592ca */ /* 0x000fe200000e0000 */
[----:B-1----:R-:W-:Y:S01]  /*4ef0*/  @!P1 IMAD.X R0, RZ, RZ, R13, P0 ;  /* 0x000000ffff009224 */ /* 0x002fe200000e060d */
[----:B------:R-:W-:Y:S01]  /*4f00*/  @!UP0 UIADD3 UR32, UPT, UPT, UR21, 0x200, URZ ;  /* 0x0000020015208890 */ /* 0x000fe2000fffe0ff */
[----:B------:R-:W-:Y:S01]  /*4f10*/  VOTEU.ALL UP0, P1 ;  /* 0x0000000000ff7886 */ /* 0x000fe20000800000 */
[----:B------:R-:W-:Y:S02]  /*4f20*/  UMOV UR36, UR52 ;  /* 0x0000003400247c82 */ /* 0x000fe40008000000 */
[----:B------:R-:W-:Y:S01]  /*4f30*/  @!P1 R2UR UR4, R0 ;  /* 0x00000000000492ca */ /* 0x000fe200000e0000 */
[----:B------:R-:W-:Y:S06]  /*4f40*/  @!P1 IMAD.MOV.U32 R0, RZ, RZ, 0x2000 ;  /* 0x00002000ff009424 */ /* 0x000fec00078e00ff */
[----:B------:R-:W-:Y:S06]  /*4f50*/  IMAD.U32 R6, RZ, RZ, UR5 ;  /* 0x00000005ff067e24 */ /* 0x000fec000f8e00ff */
[----:B------:R-:W-:Y:S01]  /*4f60*/  IMAD.U32 R7, RZ, RZ, UR4 ;  /* 0x00000004ff077e24 */ /* 0x000fe2000f8e00ff */
[----:B------:R-:W-:Y:S04]  /*4f70*/  @!P1 R2UR UR4, R6 ;  /* 0x00000000060492ca */ /* 0x000fe800000e0000 */
[----:B------:R-:W-:Y:S11]  /*4f80*/  @!P1 R2UR UR5, R7 ;  /* 0x00000000070592ca */ /* 0x000ff600000e0000 */
[----:B------:R-:W-:Y:S02]  /*4f90*/  @!UPT UIADD3 URZ, UPT, UPT, URZ, URZ, URZ ;  /* 0x000000fffffff290 */ /* 0x000fe4000fffe0ff */
[----:B------:R1:W-:Y:S01]  /*4fa0*/  @!UP0 UTMALDG.3D [UR32], [UR4], desc[UR6] ;  /* 0x00000620040085b4 */ /* 0x0003e20008011000 */
[----:B------:R2:W-:Y:S01]  /*4fb0*/  @!P1 SYNCS.ARRIVE.TRANS64.RED.A0TR RZ, [UR21+0x50], R0 ;  /* 0x00005000ffff99a7 */ /* 0x0005e20008300415 */
[----:B-1----:R-:W-:Y:S09]  /*4fc0*/  UPRMT UR4, UR53, 0x654, UR33 ;  /* 0x0000065435047896 */ /* 0x002ff20008000021 */
[----:B------:R-:W-:Y:S01]  /*4fd0*/  SYNCS.ARRIVE.TRANS64.RED.A1T0 RZ, [UR4], RZ ;  /* 0x000000ffffff79a7 */ /* 0x000fe20008100404 */
[----:B------:R-:W1:Y:S02]  /*4fe0*/  SYNCS.PHASECHK.TRANS64.TRYWAIT P0, [UR21+0x78], R4 ;  /* 0x00007804ff0075a7 */ /* 0x000e640008001115 */
[----:B-12---:R-:W-:Y:S05]  /*4ff0*/  @!P0 BRA `(.L_x_84) ;  /* 0x0000005000b08947 */ /* 0x006fea0003800000 */
.L_x_172:
[----:B------:R-:W-:Y:S01]  /*5000*/  @!P1 IADD3 R2, P0, PT, R12, 0xc00, RZ ;  /* 0x00000c000c029810 */ /* 0x000fe20007f1e0ff */
[----:B------:R-:W-:Y:S01]  /*5010*/  VOTEU.ALL UP0, P1 ;  /* 0x0000000000ff7886 */ /* 0x000fe20000800000 */
[----:B------:R-:W-:Y:S01]  /*5020*/  UMOV UR6, 0x0 ;  /* 0x0000000000067882 */ /* 0x000fe20000000000 */
[----:B------:R-:W-:Y:S01]  /*5030*/  UMOV UR7, 0x10000000 ;  /* 0x1000000000077882 */ /* 0x000fe20000000000 */
[----:B------:R-:W-:Y:S01]  /*5040*/  @!P1 R2UR UR5, R2 ;  /* 0x00000000020592ca */ /* 0x000fe200000e0000 */
[----:B------:R-:W-:Y:S01]  /*5050*/  @!P1 IMAD.X R0, RZ, RZ, R13, P0 ;  /* 0x000000ffff009224 */ /* 0x000fe200000e060d */
[----:B------:R-:W-:Y:S02]  /*5060*/  @!UP0 UIADD3 UR26, UPT, UPT, UR34, 0x20, URZ ;  /* 0x00000020221a8890 */ /* 0x000fe4000fffe0ff */
[----:B------:R-:W-:Y:S02]  /*5070*/  @!UP0 UIADD3 UR24, UPT, UPT, UR21, 0x2200, URZ ;  /* 0x0000220015188890 */ /* 0x000fe4000fffe0ff */
[----:B------:R-:W-:Y:S01]  /*5080*/  @!P1 R2UR UR4, R0 ;  /* 0x00000000000492ca */ /* 0x000fe200000e0000 */
[----:B------:R-:W-:Y:S01]  /*5090*/  VOTEU.ALL UP0, P1 ;  /* 0x0000000000ff7886 */ /* 0x000fe20000800000 */
[----:B------:R-:W-:Y:S01]  /*50a0*/  UMOV UR27, UR35 ;  /* 0x00000023001b7c82 */ /* 0x000fe20008000000 */
[----:B------:R-:W-:Y:S01]  /*50b0*/  UMOV UR28, UR52 ;  /* 0x00000034001c7c82 */ /* 0x000fe20008000000 */
[----:B------:R-:W-:Y:S03]  /*50c0*/  @!P1 IMAD.MOV.U32 R0, RZ, RZ, 0x2000 ;  /* 0x00002000ff009424 */ /* 0x000fe600078e00ff */
[----:B------:R-:W-:Y:S06]  /*50d0*/  IMAD.U32 R6, RZ, RZ, UR5 ;  /* 0x00000005ff067e24 */ /* 0x000fec000f8e00ff */
[----:B------:R-:W-:Y:S01]  /*50e0*/  IMAD.U32 R7, RZ, RZ, UR4 ;  /* 0x00000004ff077e24 */ /* 0x000fe2000f8e00ff */
[----:B------:R-:W-:Y:S04]  /*50f0*/  @!P1 R2UR UR4, R6 ;  /* 0x00000000060492ca */ /* 0x000fe800000e0000 */
[----:B------:R-:W-:Y:S11]  /*5100*/  @!P1 R2UR UR5, R7 ;  /* 0x00000000070592ca */ /* 0x000ff600000e0000 */
[----:B------:R-:W-:Y:S02]  /*5110*/  @!UPT UIADD3 URZ, UPT, UPT, URZ, URZ, URZ ;  /* 0x000000fffffff290 */ /* 0x000fe4000fffe0ff */
[----:B------:R2:W-:Y:S01]  /*5120*/  @!UP0 UTMALDG.3D [UR24], [UR4], desc[UR6] ;  /* 0x00000618040085b4 */ /* 0x0005e20008011000 */
[----:B------:R4:W-:Y:S01]  /*5130*/  @!P1 SYNCS.ARRIVE.TRANS64.RED.A0TR RZ, [UR21+0x58], R0 ;  /* 0x00005800ffff99a7 */ /* 0x0009e20008300415 */
[----:B--2---:R-:W-:Y:S09]  /*5140*/  UPRMT UR4, UR53, 0x654, UR25 ;  /* 0x0000065435047896 */ /* 0x004ff20008000019 */
[----:B------:R-:W-:Y:S01]  /*5150*/  SYNCS.ARRIVE.TRANS64.RED.A1T0 RZ, [UR4], RZ ;  /* 0x000000ffffff79a7 */ /* 0x000fe20008100404 */
[----:B------:R-:W2:Y:S02]  /*5160*/  SYNCS.PHASECHK.TRANS64.TRYWAIT P0, [UR21+0x80], R4 ;  /* 0x00008004ff0075a7 */ /* 0x000ea40008001115 */
[----:B--2-4-:R-:W-:Y:S05]  /*5170*/  @!P0 BRA `(.L_x_85) ;  /* 0x0000005000688947 */ /* 0x014fea0003800000 */
.L_x_174:
[----:B------:R-:W-:Y:S01]  /*5180*/  @!P1 IADD3 R2, P0, PT, R12, 0xc00, RZ ;  /* 0x00000c000c029810 */ /* 0x000fe20007f1e0ff */
[----:B------:R-:W-:Y:S01]  /*5190*/  VOTEU.ALL UP0, P1 ;  /* 0x0000000000ff7886 */ /* 0x000fe20000800000 */
[----:B------:R-:W-:Y:S01]  /*51a0*/  UMOV UR6, 0x0 ;  /* 0x0000000000067882 */ /* 0x000fe20000000000 */
[----:B------:R-:W-:Y:S01]  /*51b0*/  UMOV UR7, 0x10000000 ;  /* 0x1000000000077882 */ /* 0x000fe20000000000 */
[----:B------:R-:W-:Y:S01]  /*51c0*/  @!P1 R2UR UR5, R2 ;  /* 0x00000000020592ca */ /* 0x000fe200000e0000 */
[----:B------:R-:W-:Y:S01]  /*51d0*/  @!P1 IMAD.X R0, RZ, RZ, R13, P0 ;  /* 0x000000ffff009224 */ /* 0x000fe200000e060d */
[----:B------:R-:W-:Y:S01]  /*51e0*/  @!UP0 UIADD3 UR18, UPT, UPT, UR34, 0x40, URZ ;  /* 0x0000004022128890 */ /* 0x000fe2000fffe0ff */
[----:B------:R-:W-:Y:S01]  /*51f0*/  VIADD R10, R10, 0x1 ;  /* 0x000000010a0a7836 */ /* 0x000fe20000000000 */
        /* <DEDUP_REMOVED lines=17> */
.L_x_176:
[----:B------:R-:W-:Y:S01]  /*5310*/  @!P1 IADD3 R2, P0, PT, R12, 0xc00, RZ ;  /* 0x00000c000c029810 */ /* 0x000fe20007f1e0ff */
[----:B------:R-:W-:Y:S01]  /*5320*/  VOTEU.ALL UP0, P1 ;  /* 0x0000000000ff7886 */ /* 0x000fe20000800000 */
[----:B------:R-:W-:Y:S01]  /*5330*/  UMOV UR6, 0x0 ;  /* 0x0000000000067882 */ /* 0x000fe20000000000 */
[----:B------:R-:W-:Y:S01]  /*5340*/  UMOV UR7, 0x10000000 ;  /* 0x1000000000077882 */ /* 0x000fe20000000000 */
[----:B------:R-:W-:Y:S01]  /*5350*/  @!P1 R2UR UR5, R2 ;  /* 0x00000000020592ca */ /* 0x000fe200000e0000 */
[----:B------:R-:W-:Y:S01]  /*5360*/  @!P1 IMAD.X R0, RZ, RZ, R13, P0 ;  /* 0x000000ffff009224 */ /* 0x000fe200000e060d */
[----:B------:R-:W-:Y:S01]  /*5370*/  @!UP0 UIADD3 UR10, UPT, UPT, UR34, 0x60, URZ ;  /* 0x00000060220a8890 */ /* 0x000fe2000fffe0ff */
[----:B------:R-:W-:Y:S01]  /*5380*/  R2UR UR16, R82 ;  /* 0x00000000521072ca */ /* 0x000fe200000e0000 */
[----:B------:R-:W-:Y:S01]  /*5390*/  @!UP0 UIADD3 UR8, UPT, UPT, UR21, 0x6200, URZ ;  /* 0x0000620015088890 */ /* 0x000fe2000fffe0ff */
[----:B------:R-:W-:Y:S01]  /*53a0*/  ISETP.NE.AND P0, PT, R10, 0x2, PT ;  /* 0x000000020a00780c */ /* 0x000fe20003f05270 */
[----:B------:R-:W-:Y:S01]  /*53b0*/  @!UP0 UIADD3 UR9, UPT, UPT, UR21, 0x68, URZ ;  /* 0x0000006815098890 */ /* 0x000fe2000fffe0ff */
[----:B------:R-:W-:Y:S01]  /*53c0*/  @!P1 R2UR UR4, R0 ;  /* 0x00000000000492ca */ /* 0x000fe200000e0000 */
[----:B------:R-:W-:Y:S01]  /*53d0*/  VOTEU.ALL UP0, P1 ;  /* 0x0000000000ff7886 */ /* 0x000fe20000800000 */
[----:B------:R-:W-:Y:S01]  /*53e0*/  UMOV UR11, UR35 ;  /* 0x00000023000b7c82 */ /* 0x000fe20008000000 */
[----:B------:R-:W-:Y:S01]  /*53f0*/  UMOV UR12, UR52 ;  /* 0x00000034000c7c82 */ /* 0x000fe20008000000 */
[----:B------:R-:W-:Y:S01]  /*5400*/  SEL R0, RZ, 0x1, P0 ;  /* 0x00000001ff007807 */ /* 0x000fe20000000000 */
[----:B------:R-:W-:Y:S01]  /*5410*/  UIADD3 UR20, UPT, UPT, UR14, UR63, URZ ;  /* 0x0000003f0e147290 */ /* 0x000fe2000fffe0ff */
[----:B-1----:R-:W-:Y:S01]  /*5420*/  IMAD.U32 R4, RZ, RZ, UR5 ;  /* 0x00000005ff047e24 */ /* 0x002fe2000f8e00ff */
[----:B------:R-:W-:Y:S01]  /*5430*/  LOP3.LUT R11, R11, 0x1, RZ, 0x3c, !PT ;  /* 0x000000010b0b7812 */ /* 0x000fe200078e3cff */
[----:B------:R-:W-:Y:S01]  /*5440*/  UMOV UR52, UR30 ;  /* 0x0000001e00347c82 */ /* 0x000fe20008000000 */
[----:B------:R-:W-:Y:S01]  /*5450*/  LOP3.LUT R9, R9, R0, RZ, 0x3c, !PT ;  /* 0x0000000009097212 */ /* 0x000fe200078e3cff */
[----:B------:R-:W-:Y:S01]  /*5460*/  UIADD3 UR19, UPT, UPT, UR13, UR16, URZ ;  /* 0x000000100d137290 */ /* 0x000fe2000fffe0ff */
[----:B------:R-:W-:Y:S01]  /*5470*/  SEL R10, R10, RZ, P0 ;  /* 0x000000ff0a0a7207 */ /* 0x000fe20000000000 */
[----:B------:R-:W-:Y:S01]  /*5480*/  UPLOP3.LUT UP4, UPT, UPT, UPT, UPT, 0x80, 0x8 ;  /* 0x000000000008789c */ /* 0x000fe20003f8f070 */
[----:B------:R-:W-:Y:S01]  /*5490*/  IMAD.U32 R5, RZ, RZ, UR4 ;  /* 0x00000004ff057e24 */ /* 0x000fe2000f8e00ff */
[----:B------:R-:W-:Y:S04]  /*54a0*/  @!P1 R2UR UR4, R4 ;  /* 0x00000000040492ca */ /* 0x000fe800000e0000 */
[----:B------:R-:W-:Y:S11]  /*54b0*/  @!P1 R2UR UR5, R5 ;  /* 0x00000000050592ca */ /* 0x000ff600000e0000 */
[----:B------:R-:W-:Y:S02]  /*54c0*/  @!UPT UIADD3 URZ, UPT, UPT, URZ, URZ, URZ ;  /* 0x000000fffffff290 */ /* 0x000fe4000fffe0ff */
[----:B------:R1:W-:Y:S01]  /*54d0*/  @!UP0 UTMALDG.3D [UR8], [UR4], desc[UR6] ;  /* 0x00000608040085b4 */ /* 0x0003e20008011000 */
[----:B------:R1:W-:Y:S01]  /*54e0*/  @!P1 SYNCS.ARRIVE.TRANS64.RED.A0TR RZ, [UR21+0x68], R3 ;  /* 0x00006803ffff99a7 */ /* 0x0003e20008300415 */
[----:B------:R-:W-:Y:S01]  /*54f0*/  SYNCS.ARRIVE.TRANS64.RED.A1T0 RZ, [UR38], RZ ;  /* 0x000000ffffff79a7 */ /* 0x000fe20008100426 */
[----:B------:R-:W-:Y:S05]  /*5500*/  BRA.U UP2, `(.L_x_87) ;  /* 0xfffffff1024c7547 */ /* 0x000fea000b83ffff */
[----:B-1----:R-:W-:-:S04]  /*5510*/  SHF.L.U32 R3, R11, 0x1f, RZ ;  /* 0x0000001f0b037819 */ /* 0x002fc800000006ff */
[----:B------:R-:W1:Y:S02]  /*5520*/  SYNCS.PHASECHK.TRANS64.TRYWAIT P0, [UR21+0x70], R3 ;  /* 0x00007003ff0075a7 */ /* 0x000e640008001115 */
[----:B-1----:R-:W-:Y:S05]  /*5530*/  @!P0 BRA `(.L_x_88) ;  /* 0x0000004c00a88947 */ /* 0x002fea0003800000 */
.L_x_178:
[----:B------:R-:W2:Y:S02]  /*5540*/  SYNCS.PHASECHK.TRANS64.TRYWAIT P0, [UR21+0x78], R3 ;  /* 0x00007803ff0075a7 */ /* 0x000ea40008001115 */
[----:B--2---:R-:W-:Y:S05]  /*5550*/  @!P0 BRA `(.L_x_89) ;  /* 0x0000004c00b88947 */ /* 0x004fea0003800000 */
.L_x_180:
[----:B------:R-:W2:Y:S02]  /*5560*/  SYNCS.PHASECHK.TRANS64.TRYWAIT P0, [UR21+0x80], R3 ;  /* 0x00008003ff0075a7 */ /* 0x000ea40008001115 */
[----:B--2---:R-:W-:Y:S05]  /*5570*/  @!P0 BRA `(.L_x_90) ;  /* 0x0000004c00c88947 */ /* 0x004fea0003800000 */
.L_x_182:
[----:B-1----:R-:W-:-:S07]  /*5580*/  MOV R0, UR21 ;  /* 0x0000001500007c02 */ /* 0x002fce0008000f00 */
.L_x_91:
[----:B-1----:R-:W-:-:S04]  /*5590*/  SHF.L.U32 R3, R11, 0x1f, RZ ;  /* 0x0000001f0b037819 */ /* 0x002fc800000006ff */
[----:B------:R1:W2:Y:S03]  /*55a0*/  SYNCS.PHASECHK.TRANS64.TRYWAIT P0, [R0+URZ+0x88], R3 ;  /* 0x00008803000075a7 */ /* 0x0002a600080011ff */
[----:B--2---:R-:W-:Y:S05]  /*55b0*/  @!P0 NANOSLEEP.SYNCS 0x989680 ;  /* 0x009896800000895d */ /* 0x004fea0003900000 */
[----:B------:R-:W2:Y:S02]  /*55c0*/  @!P0 SYNCS.PHASECHK.TRANS64 P0, [R0+URZ+0x88], R3 ;  /* 0x00008803000085a7 */ /* 0x000ea400080010ff */
[----:B--23--:R-:W-:Y:S05]  /*55d0*/  @P0 EXIT ;  /* 0x000000000000094d */ /* 0x00cfea0003800000 */
[----:B------:R-:W-:Y:S05]  /*55e0*/  BRA `(.L_x_91) ;  /* 0xfffffffc00e87947 */ /* 0x000fea000383ffff */
.L_x_76:
[----:B------:R-:W-:-:S06]  /*55f0*/  UISETP.GE.AND UP0, UPT, UR18, 0x4, UPT ;  /* 0x000000041200788c */ /* 0x000fcc000bf06270 */
[----:B------:R-:W-:-:S13]  /*5600*/  PLOP3.LUT P0, PT, PT, PT, UP0, 0x80, 0x8 ;  /* 0x000000000008781c */ /* 0x000fda0003f0f008 */
[----:B------:R-:W-:Y:S05]  /*5610*/  @!P0 EXIT ;  /* 0x000000000000894d */ /* 0x000fea0003800000 */
[----:B------:R-:W-:Y:S01]  /*5620*/  BAR.SYNC.DEFER_BLOCKING 0x6, 0xa0 ;  /* 0x0182800000007b1d */ /* 0x000fe20000010000 */
[C---:B------:R-:W-:Y:S01]  /*5630*/  IMAD.SHL.U32 R2, R94.reuse, 0x20, RZ ;  /* 0x000000205e027824 */ /* 0x040fe200078e00ff */
[C---:B------:R-:W-:Y:S01]  /*5640*/  SHF.L.U32 R37, R94.reuse, 0x10, RZ ;  /* 0x000000105e257819 */ /* 0x040fe200000006ff */
[C---:B------:R-:W-:Y:S01]  /*5650*/  IMAD.SHL.U32 R93, R94.reuse, 0x4, RZ ;  /* 0x000000045e5d7824 */ /* 0x040fe200078e00ff */
[----:B------:R-:W-:Y:S01]  /*5660*/  LOP3.LUT R95, R94, 0x60, RZ, 0xc0, !PT ;  /* 0x000000605e5f7812 */ /* 0x000fe200078ec0ff */
[----:B------:R-:W-:Y:S01]  /*5670*/  HFMA2 R86, -RZ, RZ, 0, 0 ;  /* 0x00000000ff567431 */ /* 0x000fe200000001ff */
[----:B------:R-:W-:Y:S02]  /*5680*/  UMOV UR43, 0x400 ;  /* 0x00000400002b7882 */ /* 0x000fe40000000000 */
[----:B------:R-:W1:Y:S01]  /*5690*/  LDC.64 R78, c[0x0][0xf30] ;  /* 0x0003cc00ff4e7b82 */ /* 0x000e620000000a00 */
[----:B------:R-:W-:Y:S01]  /*56a0*/  ULEA UR43, UR53, UR43, 0x18 ;  /* 0x0000002b352b7291 */ /* 0x000fe2000f8ec0ff */
[----:B------:R-:W-:Y:S01]  /*56b0*/  LOP3.LUT R6, R2, 0xc0, RZ, 0xc0, !PT ;  /* 0x000000c002067812 */ /* 0x000fe200078ec0ff */
[----:B------:R-:W2:Y:S01]  /*56c0*/  LDCU.64 UR6, c[0x0][0xf10] ;  /* 0x0001e200ff0677ac */ /* 0x000ea20008000a00 */
[----:B------:R-:W-:Y:S01]  /*56d0*/  LOP3.LUT R92, R94, 0x2, RZ, 0xc0, !PT ;  /* 0x000000025e5c7812 */ /* 0x000fe200078ec0ff */
[----:B------:R-:W-:Y:S01]  /*56e0*/  IMAD.MOV.U32 R90, RZ, RZ, 0x1 ;  /* 0x00000001ff5a7424 */ /* 0x000fe200078e00ff */
[----:B------:R-:W-:Y:S01]  /*56f0*/  LOP3.LUT R93, R6, 0x18, R93, 0xf8, !PT ;  /* 0x00000018065d7812 */ /* 0x000fe200078ef85d */
[----:B------:R-:W-:Y:S01]  /*5700*/  UIADD3 UR4, UPT, UPT, UR43, 0x200, URZ ;  /* 0x000002002b047890 */ /* 0x000fe2000fffe0ff */
[----:B------:R-:W3:Y:S01]  /*5710*/  LDC.64 R76, c[0x0][0xf28] ;  /* 0x0003ca00ff4c7b82 */ /* 0x000ee20000000a00 */
[----:B------:R-:W-:Y:S01]  /*5720*/  LOP3.LUT R37, R37, 0x600000, RZ, 0xc0, !PT ;  /* 0x0060000025257812 */ /* 0x000fe200078ec0ff */
[----:B------:R-:W-:Y:S01]  /*5730*/  IMAD.MOV.U32 R36, RZ, RZ, RZ ;  /* 0x000000ffff247224 */ /* 0x000fe200078e00ff */
[----:B------:R-:W-:-:S02]  /*5740*/  LOP3.LUT R93, R93, 0xf20, R2, 0xf8, !PT ;  /* 0x00000f205d5d7812 */ /* 0x000fc400078ef802 */
[----:B------:R-:W-:Y:S01]  /*5750*/  CS2R R88, SRZ ;  /* 0x0000000000587805 */ /* 0x000fe2000001ff00 */
[----:B------:R-:W-:Y:S01]  /*5760*/  IMAD.U32 R84, RZ, RZ, UR4 ;  /* 0x00000004ff547e24 */ /* 0x000fe2000f8e00ff */
[----:B------:R-:W-:Y:S01]  /*5770*/  LOP3.LUT R94, R94, 0x4, RZ, 0xc0, !PT ;  /* 0x000000045e5e7812 */ /* 0x000fe200078ec0ff */
[----:B------:R-:W4:Y:S01]  /*5780*/  LDCU UR60, c[0x0][0x370] ;  /* 0x00006e00ff3c77ac */ /* 0x000f220008000800 */
[----:B------:R-:W4:Y:S02]  /*5790*/  LDS R0, [UR43+0x130] ;  /* 0x0001302bff007984 */ /* 0x000f240008000800 */
[----:B------:R-:W-:Y:S01]  /*57a0*/  LEA R93, R93, R84, 0x1 ;  /* 0x000000545d5d7211 */ /* 0x000fe200078e08ff */
[----:B------:R-:W1:Y:S01]  /*57b0*/  LDCU UR42, c[0x0][0x118c] ;  /* 0x00023180ff2a77ac */ /* 0x000e620008000800 */
[----:B--2---:R-:W-:Y:S01]  /*57c0*/  IMAD.U32 R97, RZ, RZ, UR6 ;  /* 0x00000006ff617e24 */ /* 0x004fe2000f8e00ff */
[----:B------:R-:W-:Y:S02]  /*57d0*/  MOV R96, UR7 ;  /* 0x0000000700607c02 */ /* 0x000fe40008000f00 */
[--C-:B------:R-:W-:Y:S01]  /*57e0*/  IMAD R92, R92, -0x10, R93.reuse ;  /* 0xfffffff05c5c7824 */ /* 0x100fe200078e025d */
[----:B------:R-:W2:Y:S01]  /*57f0*/  LDCU UR38, c[0x0][0x11b0] ;  /* 0x00023600ff2677ac */ /* 0x000ea20008000800 */
[----:B------:R-:W-:Y:S01]  /*5800*/  IMAD R91, R94, -0x10, R93 ;  /* 0xfffffff05e5b7824 */ /* 0x000fe200078e025d */
[----:B------:R-:W1:Y:S01]  /*5810*/  LDCU.64 UR54, c[0x0][0xf08] ;  /* 0x0001e100ff3677ac */ /* 0x000e620008000a00 */
[----:B------:R-:W1:Y:S01]  /*5820*/  LDCU.64 UR40, c[0x0][0x11a8] ;  /* 0x00023500ff2877ac */ /* 0x000e620008000a00 */
[----:B------:R-:W1:Y:S01]  /*5830*/  LDCU.128 UR56, c[0x0][0x1190] ;  /* 0x00023200ff3877ac */ /* 0x000e620008000c00 */
[----:B------:R-:W1:Y:S01]  /*5840*/  LDCU UR47, c[0x0][0x374] ;  /* 0x00006e80ff2f77ac */ /* 0x000e620008000800 */
[----:B------:R-:W-:Y:S01]  /*5850*/  UMOV UR46, URZ ;  /* 0x000000ff002e7c82 */ /* 0x000fe20008000000 */
[----:B------:R-:W-:Y:S01]  /*5860*/  UMOV UR45, URZ ;  /* 0x000000ff002d7c82 */ /* 0x000fe20008000000 */
[----:B-1234-:R-:W-:-:S07]  /*5870*/  IMAD.IADD R37, R0, 0x1, R37 ;  /* 0x0000000100257824 */ /* 0x01efce00078e0225 */
.L_x_135:
[----:B------:R-:W-:Y:S02]  /*5880*/  LEA R3, R86, UR43, 0x3 ;  /* 0x0000002b56037c11 */ /* 0x000fe4000f8e18ff */
[----:B------:R-:W-:Y:S02]  /*5890*/  SHF.L.U32 R0, R88, 0x1f, RZ ;  /* 0x0000001f58007819 */ /* 0x000fe400000006ff */
[----:B------:R-:W-:Y:S02]  /*58a0*/  LEA R5, R86, UR43, 0x4 ;  /* 0x0000002b56057c11 */ /* 0x000fe4000f8e20ff */
[----:B-1----:R-:W1:Y:S02]  /*58b0*/  SYNCS.PHASECHK.TRANS64.TRYWAIT P0, [R3+URZ+0xa0], R0 ;  /* 0x0000a000030075a7 */ /* 0x002e6400080011ff */
[----:B-12---:R-:W-:Y:S05]  /*58c0*/  @!P0 BRA `(.L_x_92) ;  /* 0x0000004c000c8947 */ /* 0x006fea0003800000 */
.L_x_183:
[----:B------:R-:W2:Y:S01]  /*58d0*/  LDS.128 R4, [R5+0x110] ;  /* 0x0001100005047984 */ /* 0x000ea20000000c00 */
[----:B------:R-:W-:Y:S01]  /*58e0*/  UISETP.GE.AND UP0, UPT, UR39, 0x1, UPT ;  /* 0x000000012700788c */ /* 0x000fe2000bf06270 */
[----:B------:R-:W-:Y:S01]  /*58f0*/  @!PT LDS RZ, [RZ] ;  /* 0x00000000fffff984 */ /* 0x000fe20000000800 */
[----:B------:R-:W-:Y:S01]  /*5900*/  @!PT LDS RZ, [RZ] ;  /* 0x00000000fffff984 */ /* 0x000fe20000000800 */
[----:B------:R-:W-:Y:S01]  /*5910*/  @!PT LDS RZ, [RZ] ;  /* 0x00000000fffff984 */ /* 0x000fe20000000800 */
[----:B------:R-:W-:Y:S01]  /*5920*/  @!PT LDS RZ, [RZ] ;  /* 0x00000000fffff984 */ /* 0x000fe20000000800 */
[----:B------:R3:W-:Y:S06]  /*5930*/  MEMBAR.ALL.CTA ;  /* 0x0000000000007992 */ /* 0x0007ec0000008000 */
[----:B---3--:R-:W3:Y:S01]  /*5940*/  FENCE.VIEW.ASYNC.S ;  /* 0x00000000000073c6 */ /* 0x008ee20000000000 */
[----:B--2---:R-:W-:Y:S11]  /*5950*/  LOP3.LUT P0, RZ, R6, 0x1, RZ, 0xc0, !PT ;  /* 0x0000000106ff7812 */ /* 0x004ff6000780c0ff */
[----:B------:R-:W-:Y:S02]  /*5960*/  @!UPT UIADD3 URZ, UPT, UPT, URZ, URZ, URZ ;  /* 0x000000fffffff290 */ /* 0x000fe4000fffe0ff */
[----:B---3--:R-:W-:Y:S01]  /*5970*/  VOTEU.ANY UP1, P0 ;  /* 0x0000000000ff7886 */ /* 0x008fe20000020100 */
[----:B------:R-:W-:Y:S01]  /*5980*/  PLOP3.LUT P0, PT, PT, PT, UP1, 0x80, 0x8 ;  /* 0x000000000008781c */ /* 0x000fe20003f0f018 */
[----:B------:R-:W-:Y:S11]  /*5990*/  UP2UR UR62, UPR, URZ, 0x2 ;  /* 0x00000002ff3e7883 */ /* 0x000ff60008000000 */
[----:B------:R-:W-:Y:S01]  /*59a0*/  @!UPT UIADD3 URZ, UPT, UPT, URZ, URZ, URZ ;  /* 0x000000fffffff290 */ /* 0x000fe2000fffe0ff */
[----:B-1----:R-:W-:Y:S02]  /*59b0*/  @P0 SHF.R.U32.HI R0, RZ, 0x10, R5 ;  /* 0x00000010ff000819 */ /* 0x002fe40000011605 */
        /* <DEDUP_REMOVED lines=12> */
[----:B------:R-:W2:Y:S01]  /*5a80*/  LDCU UR12, c[0x0][0x11a0] ;  /* 0x00023400ff0c77ac */ /* 0x000ea20008000800 */
[----:B------:R-:W-:Y:S02]  /*5a90*/  UIMAD.WIDE.U32 UR4, UR47, UR59, URZ ;  /* 0x0000003b2f0472a5 */ /* 0x000fe4000f8e00ff */
[----:B------:R-:W-:Y:S02]  /*5aa0*/  UIMAD.WIDE.U32 UR6, UR60, UR56, URZ ;  /* 0x000000383c0672a5 */ /* 0x000fe4000f8e00ff */
[----:B------:R-:W-:Y:S02]  /*5ab0*/  UISETP.NE.AND UP0, UPT, UR58, 0x1, UPT ;  /* 0x000000013a00788c */ /* 0x000fe4000bf05270 */
[----:B------:R-:W-:Y:S02]  /*5ac0*/  UIMAD.WIDE.U32 UR8, UR36, UR59, URZ ;  /* 0x0000003b240872a5 */ /* 0x000fe4000f8e00ff */
[----:B------:R-:W-:Y:S02]  /*5ad0*/  UIMAD.WIDE.U32 UR10, UR37, UR56, URZ ;  /* 0x00000038250a72a5 */ /* 0x000fe4000f8e00ff */
[----:B------:R-:W-:Y:S02]  /*5ae0*/  UISETP.NE.AND UP1, UPT, UR42, 0x1, UPT ;  /* 0x000000012a00788c */ /* 0x000fe4000bf25270 */
[----:B------:R-:W-:Y:S01]  /*5af0*/  UISETP.NE.AND UP2, UPT, UR39, 0x1, UPT ;  /* 0x000000012700788c */ /* 0x000fe2000bf45270 */
[----:B------:R-:W-:Y:S02]  /*5b00*/  UMOV UR4, UR5 ;  /* 0x0000000500047c82 */ /* 0x000fe40008000000 */
[----:B--2---:R-:W-:Y:S03]  /*5b10*/  USHF.R.U32.HI UR5, URZ, UR12, UR4 ;  /* 0x0000000cff057299 */ /* 0x004fe60008011604 */
[----:B------:R-:W-:Y:S02]  /*5b20*/  UMOV UR4, UR7 ;  /* 0x0000000700047c82 */ /* 0x000fe40008000000 */
[----:B------:R-:W-:Y:S02]  /*5b30*/  USHF.R.U32.HI UR7, URZ, UR57, UR4 ;  /* 0x00000039ff077299 */ /* 0x000fe40008011604 */
[----:B------:R-:W-:Y:S02]  /*5b40*/  USEL UR4, UR47, UR5, !UP0 ;  /* 0x000000052f047287 */ /* 0x000fe4000c000000 */
[----:B------:R-:W-:Y:S01]  /*5b50*/  USEL UR7, UR60, UR7, !UP1 ;  /* 0x000000073c077287 */ /* 0x000fe2000c800000 */
[----:B------:R-:W-:Y:S01]  /*5b60*/  UMOV UR5, UR9 ;  /* 0x0000000900057c82 */ /* 0x000fe20008000000 */
[----:B------:R-:W-:Y:S02]  /*5b70*/  UIMAD.WIDE.U32 UR8, UR4, UR40, URZ ;  /* 0x00000028040872a5 */ /* 0x000fe4000f8e00ff */
[----:B------:R-:W-:Y:S03]  /*5b80*/  USHF.R.U32.HI UR6, URZ, UR12, UR5 ;  /* 0x0000000cff067299 */ /* 0x000fe60008011605 */
[----:B------:R-:W-:Y:S01]  /*5b90*/  UMOV UR5, UR11 ;  /* 0x0000000b00057c82 */ /* 0x000fe20008000000 */
[----:B------:R-:W-:Y:S02]  /*5ba0*/  UIMAD.WIDE.U32 UR10, UR7, UR40, URZ ;  /* 0x00000028070a72a5 */ /* 0x000fe4000f8e00ff */
[----:B------:R-:W-:Y:S02]  /*5bb0*/  USHF.R.U32.HI UR12, URZ, UR57, UR5 ;  /* 0x00000039ff0c7299 */ /* 0x000fe40008011605 */
[----:B------:R-:W-:Y:S01]  /*5bc0*/  USEL UR6, UR36, UR6, !UP0 ;  /* 0x0000000624067287 */ /* 0x000fe2000c000000 */
[----:B------:R-:W-:Y:S02]  /*5bd0*/  UMOV UR5, UR9 ;  /* 0x0000000900057c82 */ /* 0x000fe40008000000 */
[----:B------:R-:W-:Y:S01]  /*5be0*/  UMOV UR10, UR11 ;  /* 0x0000000b000a7c82 */ /* 0x000fe20008000000 */
[----:B------:R-:W-:Y:S02]  /*5bf0*/  @UP2 USHF.R.U32.HI UR4, URZ, UR41, UR5 ;  /* 0x00000029ff042299 */ /* 0x000fe40008011605 */
[----:B------:R-:W-:Y:S02]  /*5c00*/  @UP2 USHF.R.U32.HI UR7, URZ, UR41, UR10 ;  /* 0x00000029ff072299 */ /* 0x000fe4000801160a */
[----:B------:R-:W-:Y:S02]  /*5c10*/  UIMAD UR4, UR39, UR4, URZ ;  /* 0x00000004270472a4 */ /* 0x000fe4000f8e02ff */
[----:B------:R-:W-:Y:S02]  /*5c20*/  UIMAD.WIDE.U32 UR10, UR6, UR40, URZ ;  /* 0x00000028060a72a5 */ /* 0x000fe4000f8e00ff */
[----:B------:R-:W-:Y:S02]  /*5c30*/  USEL UR5, UR37, UR12, !UP1 ;  /* 0x0000000c25057287 */ /* 0x000fe4000c800000 */
[----:B------:R-:W-:Y:S02]  /*5c40*/  UIMAD UR8, UR39, UR7, URZ ;  /* 0x00000007270872a4 */ /* 0x000fe4000f8e02ff */
[----:B------:R-:W-:Y:S03]  /*5c50*/  UISETP.GE.AND UP0, UPT, UR6, UR4, UPT ;  /* 0x000000040600728c */ /* 0x000fe6000bf06270 */
[----:B------:R-:W-:Y:S01]  /*5c60*/  UMOV UR4, UR11 ;  /* 0x0000000b00047c82 */ /* 0x000fe20008000000 */
[----:B------:R-:W-:Y:S02]  /*5c70*/  UISETP.GE.OR UP0, UPT, UR5, UR8, UP0 ;  /* 0x000000080500728c */ /* 0x000fe40008706670 */
[----:B------:R-:W-:Y:S02]  /*5c80*/  USHF.R.U32.HI UR4, URZ, UR41, UR4 ;  /* 0x00000029ff047299 */ /* 0x000fe40008011604 */
[----:B------:R-:W-:Y:S02]  /*5c90*/  UIMAD.WIDE.U32 UR8, UR5, UR40, URZ ;  /* 0x00000028050872a5 */ /* 0x000fe4000f8e00ff */
[----:B------:R-:W-:Y:S02]  /*5ca0*/  USEL UR11, UR6, UR4, !UP2 ;  /* 0x00000004060b7287 */ /* 0x000fe4000d000000 */
[----:B------:R-:W-:Y:S02]  /*5cb0*/  UIADD3 UR8, UPT, UPT, -UR5, URZ, URZ ;  /* 0x000000ff05087290 */ /* 0x000fe4000fffe1ff */
[----:B------:R-:W-:Y:S01]  /*5cc0*/  UIADD3 UR10, UPT, UPT, -UR11, URZ, URZ ;  /* 0x000000ff0b0a7290 */ /* 0x000fe2000fffe1ff */
[----:B------:R-:W-:Y:S01]  /*5cd0*/  @!UP0 UMOV UR4, UR9 ;  /* 0x0000000900048c82 */ /* 0x000fe20008000000 */
[----:B------:R-:W-:Y:S02]  /*5ce0*/  UIADD3 UR9, UPT, UPT, -UR6, URZ, URZ ;  /* 0x000000ff06097290 */ /* 0x000fe4000fffe1ff */
[----:B------:R-:W-:Y:S02]  /*5cf0*/  @!UP0 USHF.R.U32.HI UR4, URZ, UR41, UR4 ;  /* 0x00000029ff048299 */ /* 0x000fe40008011604 */
[----:B------:R-:W-:Y:S02]  /*5d00*/  UIMAD UR10, UR39, UR10, UR6 ;  /* 0x0000000a270a72a4 */ /* 0x000fe4000f8e0206 */
[----:B------:R-:W-:Y:S04]  /*5d10*/  @!UP0 USEL UR4, UR5, UR4, !UP2 ;  /* 0x0000000405048287 */ /* 0x000fe8000d000000 */
[----:B------:R-:W-:Y:S02]  /*5d20*/  @!UP0 UIMAD UR10, UR7, UR10, UR4 ;  /* 0x0000000a070a82a4 */ /* 0x000fe4000f8e0204 */
[----:B------:R-:W-:Y:S02]  /*5d30*/  @!UP0 UIADD3 UR11, UPT, UPT, UR11, -UR4, URZ ;  /* 0x800000040b0b8290 */ /* 0x000fe4000fffe0ff */
[----:B------:R-:W-:Y:S02]  /*5d40*/  UIMAD UR7, UR42, UR8, UR37 ;  /* 0x000000082a0772a4 */ /* 0x000fe4000f8e0225 */
[----:B------:R-:W-:Y:S02]  /*5d50*/  @!UP0 UIMAD UR6, UR11, UR39, UR5 ;  /* 0x000000270b0682a4 */ /* 0x000fe4000f8e0205 */
[----:B------:R-:W-:Y:S01]  /*5d60*/  UIMAD UR4, UR58, UR9, UR36 ;  /* 0x000000093a0472a4 */ /* 0x000fe2000f8e0224 */
[----:B------:R-:W-:Y:S02]  /*5d70*/  @!UP0 UMOV UR5, UR10 ;  /* 0x0000000a00058c82 */ /* 0x000fe40008000000 */
[----:B------:R-:W-:Y:S02]  /*5d80*/  UIMAD UR37, UR5, UR42, UR7 ;  /* 0x0000002a052572a4 */ /* 0x000fe4000f8e0207 */
[----:B------:R-:W-:Y:S11]  /*5d90*/  UIMAD UR36, UR6, UR58, UR4 ;  /* 0x0000003a062472a4 */ /* 0x000ff6000f8e0204 */
[----:B------:R-:W-:Y:S01]  /*5da0*/  @!UPT UIADD3 URZ, UPT, UPT, URZ, URZ, URZ ;  /* 0x000000fffffff290 */ /* 0x000fe2000fffe0ff */
.L_x_93:
[----:B------:R-:W-:Y:S01]  /*5db0*/  UISETP.NE.AND UP0, UPT, UR38, 0x1, UPT ;  /* 0x000000012600788c */ /* 0x000fe2000bf05270 */
[----:B------:R-:W-:Y:S01]  /*5dc0*/  LOP3.LUT P0, RZ, R84, 0x1b0, RZ, 0xc0, !PT ;  /* 0x000001b054ff7812 */ /* 0x000fe2000780c0ff */
[----:B------:R-:W-:Y:S01]  /*5dd0*/  USHF.L.U32 UR49, UR19, 0x7, URZ ;  /* 0x0000000713317899 */ /* 0x000fe200080006ff */
[----:B------:R-:W-:Y:S01]  /*5de0*/  BSSY.RECONVERGENT B6, `(.L_x_94) ;  /* 0x0000034000067945 */ /* 0x000fe20003800200 */
[----:B------:R-:W-:Y:S01]  /*5df0*/  USHF.L.U32 UR50, UR20, 0x7, URZ ;  /* 0x0000000714327899 */ /* 0x000fe200080006ff */
[----:B------:R-:W-:Y:S06]  /*5e00*/  IADD3 R86, PT, PT, R86, 0x1, RZ ;  /* 0x0000000156567810 */ /* 0x000fec0007ffe0ff */
[----:B------:R-:W2:Y:S01]  /*5e10*/  @!UP0 LDCU.128 UR12, c[0x0][0x1190] ;  /* 0x00023200ff0c87ac */ /* 0x000ea20008000c00 */
[----:B------:R-:W3:Y:S01]  /*5e20*/  @!UP0 LDCU UR5, c[0x0][0x118c] ;  /* 0x00023180ff0587ac */ /* 0x000ee20008000800 */
[----:B------:R-:W4:Y:S01]  /*5e30*/  @!UP0 LDCU UR10, c[0x0][0x11a0] ;  /* 0x00023400ff0a87ac */ /* 0x000f220008000800 */
[----:B--2---:R-:W-:Y:S02]  /*5e40*/  UIMAD.WIDE.U32 UR8, UR37, UR12, URZ ;  /* 0x0000000c250872a5 */ /* 0x004fe4000f8e00ff */
[----:B------:R-:W-:Y:S02]  /*5e50*/  UIMAD.WIDE.U32 UR6, UR36, UR15, URZ ;  /* 0x0000000f240672a5 */ /* 0x000fe4000f8e00ff */
[----:B------:R-:W-:Y:S03]  /*5e60*/  @!UP0 UISETP.NE.AND UP1, UPT, UR14, 0x1, UPT ;  /* 0x000000010e00888c */ /* 0x000fe6000bf25270 */
[----:B------:R-:W-:Y:S01]  /*5e70*/  @!UP0 UMOV UR4, UR9 ;  /* 0x0000000900048c82 */ /* 0x000fe20008000000 */
[----:B---3--:R-:W-:Y:S02]  /*5e80*/  @!UP0 UISETP.NE.AND UP2, UPT, UR5, 0x1, UPT ;  /* 0x000000010500888c */ /* 0x008fe4000bf45270 */
[----:B------:R-:W-:Y:S01]  /*5e90*/  @!UP0 USHF.R.U32.HI UR4, URZ, UR13, UR4 ;  /* 0x0000000dff048299 */ /* 0x000fe20008011604 */
[----:B------:R-:W-:Y:S02]  /*5ea0*/  @!UP0 UMOV UR6, UR7 ;  /* 0x0000000700068c82 */ /* 0x000fe40008000000 */
[----:B----4-:R-:W-:Y:S02]  /*5eb0*/  @!UP0 USHF.R.U32.HI UR6, URZ, UR10, UR6 ;  /* 0x0000000aff068299 */ /* 0x010fe40008011606 */
[----:B------:R-:W-:Y:S02]  /*5ec0*/  @!UP0 USEL UR7, UR37, UR4, !UP2 ;  /* 0x0000000425078287 */ /* 0x000fe4000d000000 */
[----:B------:R-:W-:Y:S04]  /*5ed0*/  @!UP0 USEL UR6, UR36, UR6, !UP1 ;  /* 0x0000000624068287 */ /* 0x000fe8000c800000 */
[----:B------:R-:W-:Y:S02]  /*5ee0*/  @!UP0 UIADD3 UR4, UPT, UPT, -UR7, UR6, URZ ;  /* 0x0000000607048290 */ /* 0x000fe4000fffe1ff */
[----:B------:R-:W-:Y:S02]  /*5ef0*/  @!UP0 UIADD3 UR6, UPT, UPT, UR7, -UR6, URZ ;  /* 0x8000000607068290 */ /* 0x000fe4000fffe0ff */
[----:B------:R-:W-:Y:S02]  /*5f00*/  @!UP0 UIMAD UR37, UR4, UR5, UR37 ;  /* 0x00000005042582a4 */ /* 0x000fe4000f8e0225 */
[----:B------:R-:W-:Y:S01]  /*5f10*/  @!UP0 UIMAD UR36, UR6, UR14, UR36 ;  /* 0x0000000e062482a4 */ /* 0x000fe2000f8e0224 */
[----:B------:R-:W-:Y:S11]  /*5f20*/  @!P0 BRA `(.L_x_95) ;  /* 0x00000000007c8947 */ /* 0x000ff60003800000 */
[----:B------:R-:W2:Y:S01]  /*5f30*/  LDCU.64 UR8, c[0x4][0xc8] ;  /* 0x01001900ff0877ac */ /* 0x000ea20008000a00 */
[----:B------:R-:W-:Y:S01]  /*5f40*/  MOV R2, 0x0 ;  /* 0x0000000000027802 */ /* 0x000fe20000000f00 */
[----:B------:R-:W-:Y:S02]  /*5f50*/  HFMA2 R12, -RZ, RZ, 0, 5.9604644775390625e-08 ;  /* 0x00000001ff0c7431 */ /* 0x000fe400000001ff */
[----:B------:R-:W-:Y:S01]  /*5f60*/  IMAD.MOV.U32 R8, RZ, RZ, 0x70 ;  /* 0x00000070ff087424 */ /* 0x000fe200078e00ff */
[----:B------:R3:W4:Y:S01]  /*5f70*/  LDC.64 R14, c[0x4][R2] ;  /* 0x01000000020e7b82 */ /* 0x0007220000000a00 */
[----:B------:R-:W1:Y:S01]  /*5f80*/  LDCU.64 UR6, c[0x4][0xd0] ;  /* 0x01001a00ff0677ac */ /* 0x000e620008000a00 */
[----:B------:R-:W-:Y:S01]  /*5f90*/  IMAD.MOV.U32 R13, RZ, RZ, RZ ;  /* 0x000000ffff0d7224 */ /* 0x000fe200078e00ff */
[----:B------:R-:W1:Y:S01]  /*5fa0*/  LDCU.64 UR4, c[0x4][0x18] ;  /* 0x01000300ff0477ac */ /* 0x000e620008000a00 */
[----:B--2---:R-:W-:Y:S01]  /*5fb0*/  MOV R5, UR9 ;  /* 0x0000000900057c02 */ /* 0x004fe20008000f00 */
[----:B------:R-:W-:Y:S01]  /*5fc0*/  IMAD.U32 R4, RZ, RZ, UR8 ;  /* 0x00000008ff047e24 */ /* 0x000fe2000f8e00ff */
[----:B-1----:R-:W-:Y:S01]  /*5fd0*/  MOV R7, UR7 ;  /* 0x0000000700077c02 */ /* 0x002fe20008000f00 */
[----:B------:R-:W-:Y:S01]  /*5fe0*/  IMAD.U32 R6, RZ, RZ, UR6 ;  /* 0x00000006ff067e24 */ /* 0x000fe2000f8e00ff */
[----:B------:R-:W-:Y:S01]  /*5ff0*/  MOV R11, UR5 ;  /* 0x00000005000b7c02 */ /* 0x000fe20008000f00 */
[----:B------:R-:W-:Y:S02]  /*6000*/  IMAD.U32 R10, RZ, RZ, UR4 ;  /* 0x00000004ff0a7e24 */ /* 0x000fe4000f8e00ff */
[----:B------:R-:W-:Y:S07]  /*6010*/  LEPC R20, `(.L_x_96) ;  /* 0x000000001014794e */ /* 0x000fee0000000000 */
[----:B---345:R-:W-:Y:S05]  /*6020*/  CALL.ABS.NOINC R14 ;  /* 0x000000000e007343 */ /* 0x038fea0003c00000 */
.L_x_96:
[----:B------:R-:W1:Y:S01]  /*6030*/  LDCU.64 UR8, c[0x4][0xc8] ;  /* 0x01001900ff0877ac */ /* 0x000e620008000a00 */
[----:B------:R-:W2:Y:S01]  /*6040*/  LDC.64 R2, c[0x4][R2] ;  /* 0x0100000002027b82 */ /* 0x000ea20000000a00 */
[----:B------:R-:W-:Y:S02]  /*6050*/  HFMA2 R12, -RZ, RZ, 0, 5.9604644775390625e-08 ;  /* 0x00000001ff0c7431 */ /* 0x000fe400000001ff */
[----:B------:R-:W-:Y:S02]  /*6060*/  IMAD.MOV.U32 R8, RZ, RZ, 0x70 ;  /* 0x00000070ff087424 */ /* 0x000fe400078e00ff */
[----:B------:R-:W-:Y:S01]  /*6070*/  IMAD.MOV.U32 R13, RZ, RZ, RZ ;  /* 0x000000ffff0d7224 */ /* 0x000fe200078e00ff */
[----:B------:R-:W3:Y:S01]  /*6080*/  LDCU.64 UR6, c[0x4][0xd0] ;  /* 0x01001a00ff0677ac */ /* 0x000ee20008000a00 */
[----:B------:R-:W4:Y:S01]  /*6090*/  LDCU.64 UR4, c[0x4][0x18] ;  /* 0x01000300ff0477ac */ /* 0x000f220008000a00 */
[----:B-1----:R-:W-:Y:S02]  /*60a0*/  MOV R4, UR8 ;  /* 0x0000000800047c02 */ /* 0x002fe40008000f00 */
[----:B------:R-:W-:Y:S02]  /*60b0*/  MOV R5, UR9 ;  /* 0x0000000900057c02 */ /* 0x000fe40008000f00 */
[----:B---3--:R-:W-:Y:S01]  /*60c0*/  MOV R7, UR7 ;  /* 0x0000000700077c02 */ /* 0x008fe20008000f00 */
[----:B------:R-:W-:Y:S01]  /*60d0*/  IMAD.U32 R6, RZ, RZ, UR6 ;  /* 0x00000006ff067e24 */ /* 0x000fe2000f8e00ff */
[----:B----4-:R-:W-:Y:S01]  /*60e0*/  MOV R11, UR5 ;  /* 0x00000005000b7c02 */ /* 0x010fe20008000f00 */
[----:B------:R-:W-:Y:S02]  /*60f0*/  IMAD.U32 R10, RZ, RZ, UR4 ;  /* 0x00000004ff0a7e24 */ /* 0x000fe4000f8e00ff */
[----:B------:R-:W-:Y:S07]  /*6100*/  LEPC R20, `(.L_x_95) ;  /* 0x000000001014794e */ /* 0x000fee0000000000 */
[----:B--2---:R-:W-:Y:S05]  /*6110*/  CALL.ABS.NOINC R2 ;  /* 0x0000000002007343 */ /* 0x004fea0003c00000 */
.L_x_95:
[----:B------:R-:W-:Y:S05]  /*6120*/  BSYNC.RECONVERGENT B6 ;  /* 0x0000000000067941 */ /* 0x000fea0003800200 */
.L_x_94:
[----:B------:R-:W-:Y:S02]  /*6130*/  R2UR UR6, R83 ;  /* 0x00000000530672ca */ /* 0x000fe400000e0000 */
[----:B------:R-:W-:Y:S02]  /*6140*/  R2UR UR5, R97 ;  /* 0x00000000610572ca */ /* 0x000fe400000e0000 */
[----:B------:R-:W-:Y:S02]  /*6150*/  R2UR UR4, R96 ;  /* 0x00000000600472ca */ /* 0x000fe400000e0000 */
[----:B------:R-:W-:Y:S02]  /*6160*/  ISETP.NE.U32.AND P4, PT, R78, RZ, PT ;  /* 0x000000ff4e00720c */ /* 0x000fe40003f85070 */
[----:B------:R-:W-:Y:S02]  /*6170*/  ISETP.NE.U32.AND P2, PT, RZ, UR54, PT ;  /* 0x00000036ff007c0c */ /* 0x000fe4000bf45070 */
[----:B------:R-:W-:Y:S02]  /*6180*/  ISETP.NE.AND.EX P4, PT, R79, RZ, PT, P4 ;  /* 0x000000ff4f00720c */ /* 0x000fe40003f85340 */
[----:B------:R-:W-:Y:S01]  /*6190*/  ISETP.NE.AND.EX P2, PT, RZ, UR55, PT, P2 ;  /* 0x00000037ff007c0c */ /* 0x000fe2000bf45320 */
[----:B------:R-:W-:Y:S02]  /*61a0*/  UISETP.NE.AND UP2, UPT, UR6, URZ, UPT ;  /* 0x000000ff0600728c */ /* 0x000fe4000bf45270 */
[----:B------:R-:W-:Y:S04]  /*61b0*/  UISETP.NE.U32.AND UP0, UPT, UR5, URZ, UPT ;  /* 0x000000ff0500728c */ /* 0x000fe8000bf05070 */
[----:B------:R-:W-:Y:S01]  /*61c0*/  UISETP.NE.AND.EX UP1, UPT, UR4, URZ, UPT, UP0 ;  /* 0x000000ff0400728c */ /* 0x000fe2000bf25300 */
[----:B------:R-:W-:Y:S01]  /*61d0*/  PLOP3.LUT P1, PT, PT, PT, UP2, 0x80, 0x8 ;  /* 0x000000000008781c */ /* 0x000fe20003f2f028 */
[----:B------:R-:W-:Y:S03]  /*61e0*/  UPLOP3.LUT UP0, UPT, UPT, UPT, UPT, 0x40, 0x4 ;  /* 0x000000000004789c */ /* 0x000fe60003f0e870 */
[----:B------:R-:W-:Y:S06]  /*61f0*/  @UP2 UPLOP3.LUT UP0, UPT, UPT, UPT, UP1, 0x80, 0x8 ;  /* 0x000000000008289c */ /* 0x000fec0003f0f010 */
[----:B------:R-:W-:Y:S01]  /*6200*/  PLOP3.LUT P0, PT, PT, PT, UP0, 0x80, 0x8 ;  /* 0x000000000008781c */ /* 0x000fe20003f0f008 */
[----:B------:R-:W-:Y:S01]  /*6210*/  @!UPT UIADD3 URZ, UPT, UPT, URZ, URZ, URZ ;  /* 0x000000fffffff290 */ /* 0x000fe2000fffe0ff */
[----:B------:R-:W-:Y:S11]  /*6220*/  BRA.U !UP1, `(.L_x_97) ;  /* 0x0000000109407547 */ /* 0x000ff6000b800000 */
[----:B------:R-:W-:Y:S01]  /*6230*/  UISETP.NE.U32.AND UP0, UPT, UR54, URZ, UPT ;  /* 0x000000ff3600728c */ /* 0x000fe2000bf05070 */
[----:B------:R-:W-:Y:S01]  /*6240*/  R2UR UR6, R97 ;  /* 0x00000000610672ca */ /* 0x000fe200000e0000 */
[----:B------:R-:W2:Y:S01]  /*6250*/  LDCU.64 UR8, c[0x0][0x358] ;  /* 0x00006b00ff0877ac */ /* 0x000ea20008000a00 */
[----:B------:R-:W-:Y:S02]  /*6260*/  HFMA2 R80, -RZ, RZ, 0, 5.9604644775390625e-08 ;  /* 0x00000001ff507431 */ /* 0x000fe400000001ff */
[----:B-1----:R-:W-:Y:S01]  /*6270*/  IMAD.MOV.U32 R0, RZ, RZ, 0x1 ;  /* 0x00000001ff007424 */ /* 0x002fe200078e00ff */
[----:B------:R-:W-:Y:S06]  /*6280*/  UISETP.NE.AND.EX UP0, UPT, UR55, URZ, UPT, UP0 ;  /* 0x000000ff3700728c */ /* 0x000fec000bf05300 */
[----:B------:R-:W-:Y:S05]  /*6290*/  PLOP3.LUT P3, PT, PT, PT, UP0, 0x80, 0x8 ;  /* 0x000000000008781c */ /* 0x000fea0003f6f008 */
[----:B------:R-:W1:Y:S01]  /*62a0*/  @UP0 LDCU.64 UR4, c[0x0][0xf08] ;  /* 0x0001e100ff0407ac */ /* 0x000e620008000a00 */
[----:B------:R-:W-:Y:S07]  /*62b0*/  @UP0 UIMAD UR6, UR52, UR6, URZ ;  /* 0x00000006340602a4 */ /* 0x000fee000f8e02ff */
[----:B------:R-:W-:Y:S01]  /*62c0*/  @!P3 PRMT R80, R0, 0x7610, R80 ;  /* 0x000076100050b816 */ /* 0x000fe20000000050 */
[----:B-1----:R-:W-:Y:S06]  /*62d0*/  @UP0 UIMAD.WIDE UR4, UR6, 0x4, UR4 ;  /* 0x00000004060408a5 */ /* 0x002fec000f8e0204 */
[----:B------:R-:W-:Y:S02]  /*62e0*/  IMAD.U32 R2, RZ, RZ, UR4 ;  /* 0x00000004ff027e24 */ /* 0x000fe4000f8e00ff */
[----:B------:R-:W-:Y:S03]  /*62f0*/  IMAD.U32 R3, RZ, RZ, UR5 ;  /* 0x00000005ff037e24 */ /* 0x000fe6000f8e00ff */
[----:B------:R-:W1:Y:S02]  /*6300*/  @!UP0 LDCU UR4, c[0x0][0xf00] ;  /* 0x0001e000ff0487ac */ /* 0x000e640008000800 */
[----:B--2--5:R2:W5:Y:S02]  /*6310*/  @P3 LDG.E R41, desc[UR8][R2.64] ;  /* 0x0000000802293981 */ /* 0x024564000c1e1900 */
[----:B-12---:R-:W-:Y:S02]  /*6320*/  @!P3 MOV R41, UR4 ;  /* 0x000000040029bc02 */ /* 0x006fe40008000f00 */
.L_x_97:
[----:B------:R-:W-:Y:S05]  /*6330*/  @!P4 BRA `(.L_x_98) ;  /* 0x000000000024c947 */ /* 0x000fea0003800000 */
[----:B------:R-:W-:Y:S01]  /*6340*/  ISETP.NE.U32.AND P3, PT, R76, RZ, PT ;  /* 0x000000ff4c00720c */ /* 0x000fe20003f65070 */
[----:B------:R-:W2:Y:S03]  /*6350*/  LDCU.64 UR4, c[0x0][0x358] ;  /* 0x00006b00ff0477ac */ /* 0x000ea60008000a00 */
[----:B------:R-:W-:Y:S11]  /*6360*/  ISETP.NE.AND.EX P3, PT, R77, RZ, PT, P3 ;  /* 0x000000ff4d00720c */ /* 0x000ff60003f65330 */
[----:B------:R-:W-:Y:S02]  /*6370*/  @!UPT UIADD3 URZ, UPT, UPT, URZ, URZ, URZ ;  /* 0x000000fffffff290 */ /* 0x000fe4000fffe0ff */
[----:B------:R-:W3:Y:S01]  /*6380*/  @P3 LDC.64 R2, c[0x0][0xf28] ;  /* 0x0003ca00ff023b82 */ /* 0x000ee20000000a00 */
[----:B-1----:R-:W-:Y:S04]  /*6390*/  @P3 IMAD R0, R78, UR52, RZ ;  /* 0x000000344e003c24 */ /* 0x002fe8000f8e02ff */
[----:B---3--:R-:W-:Y:S05]  /*63a0*/  @P3 IMAD.WIDE R2, R0, 0x4, R2 ;  /* 0x0000000400023825 */ /* 0x008fea00078e0202 */
[----:B--2--5:R2:W5:Y:S02]  /*63b0*/  @P3 LDG.E R38, desc[UR4][R2.64] ;  /* 0x0000000402263981 */ /* 0x024564000c1e1900 */
[----:B--2---:R-:W3:Y:S02]  /*63c0*/  @!P3 LDC R38, c[0x0][0xf20] ;  /* 0x0003c800ff26bb82 */ /* 0x004ee40000000800 */
.L_x_98:
[----:B-----5:R-:W-:Y:S01]  /*63d0*/  FSETP.NEU.AND P3, PT, R41, RZ, PT ;  /* 0x000000ff2900720b */ /* 0x020fe20003f6d000 */
[----:B------:R-:W-:Y:S01]  /*63e0*/  BSSY B1, `(.L_x_99) ;  /* 0x0000039000017945 */ /* 0x000fe20003800000 */
[----:B------:R-:W-:Y:S01]  /*63f0*/  SEL R3, RZ, 0xffffffff, P2 ;  /* 0xffffffffff037807 */ /* 0x000fe20001000000 */
[----:B------:R-:W-:Y:S01]  /*6400*/  IMAD.MOV.U32 R47, RZ, RZ, 0x1 ;  /* 0x00000001ff2f7424 */ /* 0x000fe200078e00ff */
[----:B------:R-:W-:Y:S01]  /*6410*/  @P1 LOP3.LUT P2, RZ, R80, 0xff, RZ, 0xc0, !PT ;  /* 0x000000ff50ff1812 */ /* 0x000fe2000784c0ff */
[----:B------:R-:W-:Y:S01]  /*6420*/  IMAD R39, R36, 0x80, R37 ;  /* 0x0000008024277824 */ /* 0x000fe200078e0225 */
[----:B------:R-:W-:Y:S01]  /*6430*/  @P1 SEL R2, RZ, 0xffffffff, P3 ;  /* 0xffffffffff021807 */ /* 0x000fe20001800000 */
[----:B------:R-:W-:Y:S01]  /*6440*/  IMAD R87, R94, -0x10, R92 ;  /* 0xfffffff05e577824 */ /* 0x000fe200078e025c */
[----:B------:R-:W-:Y:S01]  /*6450*/  LOP3.LUT R90, R90, 0x1, RZ, 0x3c, !PT ;  /* 0x000000015a5a7812 */ /* 0x000fe200078e3cff */
[----:B------:R-:W-:Y:S01]  /*6460*/  IMAD.MOV.U32 R46, RZ, RZ, RZ ;  /* 0x000000ffff2e7224 */ /* 0x000fe200078e00ff */
[----:B------:R-:W-:Y:S02]  /*6470*/  @P0 SEL R2, R3, R2, !P2 ;  /* 0x0000000203020207 */ /* 0x000fe40005000000 */
[----:B------:R-:W-:Y:S02]  /*6480*/  CS2R R74, SRZ ;  /* 0x00000000004a7805 */ /* 0x000fe4000001ff00 */
[----:B------:R-:W-:Y:S02]  /*6490*/  LEA R99, R36, UR43, 0x3 ;  /* 0x0000002b24637c11 */ /* 0x000fe4000f8e18ff */
[----:B------:R-:W-:Y:S02]  /*64a0*/  CS2R R72, SRZ ;  /* 0x0000000000487805 */ /* 0x000fe4000001ff00 */
[----:B------:R-:W-:Y:S02]  /*64b0*/  @P1 LOP3.LUT R2, R2, 0x1, RZ, 0xc0, !PT ;  /* 0x0000000102021812 */ /* 0x000fe400078ec0ff */
[----:B------:R-:W-:Y:S02]  /*64c0*/  CS2R R66, SRZ ;  /* 0x0000000000427805 */ /* 0x000fe4000001ff00 */
[----:B-1----:R-:W-:Y:S02]  /*64d0*/  SHF.L.U32 R0, R89, 0x1f, RZ ;  /* 0x0000001f59007819 */ /* 0x002fe400000006ff */
[----:B------:R-:W-:Y:S02]  /*64e0*/  CS2R R64, SRZ ;  /* 0x0000000000407805 */ /* 0x000fe4000001ff00 */
[----:B------:R-:W-:Y:S02]  /*64f0*/  ISETP.NE.U32.OR P5, PT, R2, 0x1, !P1 ;  /* 0x000000010200780c */ /* 0x000fe40004fa5470 */
[----:B------:R-:W-:Y:S02]  /*6500*/  CS2R R58, SRZ ;  /* 0x00000000003a7805 */ /* 0x000fe4000001ff00 */
[----:B------:R-:W-:Y:S02]  /*6510*/  PLOP3.LUT P2, PT, PT, PT, UP1, 0x80, 0x8 ;  /* 0x000000000008781c */ /* 0x000fe40003f4f018 */
[----:B------:R-:W-:Y:S02]  /*6520*/  CS2R R56, SRZ ;  /* 0x0000000000387805 */ /* 0x000fe4000001ff00 */
[----:B------:R-:W-:Y:S02]  /*6530*/  LOP3.LUT P4, R85, R80, 0xff, RZ, 0xc0, !PT ;  /* 0x000000ff50557812 */ /* 0x000fe4000788c0ff */
[----:B------:R-:W-:Y:S02]  /*6540*/  CS2R R50, SRZ ;  /* 0x0000000000327805 */ /* 0x000fe4000001ff00 */
[----:B------:R-:W-:Y:S02]  /*6550*/  SEL R2, RZ, 0xffffffff, P3 ;  /* 0xffffffffff027807 */ /* 0x000fe40001800000 */
[----:B------:R-:W-:Y:S02]  /*6560*/  CS2R R48, SRZ ;  /* 0x0000000000307805 */ /* 0x000fe4000001ff00 */
[----:B------:R-:W-:Y:S02]  /*6570*/  P2R R98, PR, RZ, 0x20 ;  /* 0x00000020ff627803 */ /* 0x000fe40000000000 */
[----:B------:R-:W-:Y:S02]  /*6580*/  @P5 SHF.L.U32 R4, R90, 0x1f, RZ ;  /* 0x0000001f5a045819 */ /* 0x000fe400000006ff */
[----:B------:R-:W-:Y:S02]  /*6590*/  @P2 SEL R2, R3, R2, !P4 ;  /* 0x0000000203022207 */ /* 0x000fe40006000000 */
[----:B------:R-:W1:Y:S02]  /*65a0*/  @P5 SYNCS.PHASECHK.TRANS64.TRYWAIT P1, [UR43+0x50], R4 ;  /* 0x00005004ff0055a7 */ /* 0x000e64000802112b */
[----:B------:R-:W-:Y:S04]  /*65b0*/  LOP3.LUT R2, R2, 0x1, RZ, 0xc0, !PT ;  /* 0x0000000102027812 */ /* 0x000fe800078ec0ff */
[----:B------:R-:W-:Y:S04]  /*65c0*/  ISETP.NE.U32.AND P2, PT, R2, 0x1, PT ;  /* 0x000000010200780c */ /* 0x000fe80003f45070 */
[----:B------:R-:W-:Y:S01]  /*65d0*/  P2R R60, PR, RZ, 0x4 ;  /* 0x00000004ff3c7803 */ /* 0x000fe20000000000 */
[----:B------:R2:W4:Y:S01]  /*65e0*/  SYNCS.PHASECHK.TRANS64.TRYWAIT P0, [R99+URZ+0xc0], R0 ;  /* 0x0000c000630075a7 */ /* 0x00052200080011ff */
[----:B-1----:R-:W-:Y:S01]  /*65f0*/  @P5 SEL R47, RZ, 0x1, !P1 ;  /* 0x00000001ff2f5807 */ /* 0x002fe20004800000 */
[----:B--2---:R-:W-:Y:S06]  /*6600*/  @!P5 BRA `(.L_x_100) ;  /* 0x000000000058d947 */ /* 0x004fec0003800000 */
[----:B------:R-:W-:Y:S01]  /*6610*/  IMAD.MOV.U32 R75, RZ, RZ, RZ ;  /* 0x000000ffff4b7224 */ /* 0x000fe200078e00ff */
[----:B------:R-:W-:Y:S01]  /*6620*/  ISETP.NE.AND P1, PT, R47, RZ, PT ;  /* 0x000000ff2f00720c */ /* 0x000fe20003f25270 */
[----:B------:R-:W-:Y:S01]  /*6630*/  BSSY B0, `(.L_x_101) ;  /* 0x000000c000007945 */ /* 0x000fe20003800000 */
[----:B------:R-:W-:Y:S02]  /*6640*/  CS2R R50, SRZ ;  /* 0x0000000000327805 */ /* 0x000fe4000001ff00 */
[----:B------:R-:W-:Y:S02]  /*6650*/  CS2R R48, SRZ ;  /* 0x0000000000307805 */ /* 0x000fe4000001ff00 */
[----:B------:R-:W-:Y:S02]  /*6660*/  CS2R R58, SRZ ;  /* 0x00000000003a7805 */ /* 0x000fe4000001ff00 */
[----:B------:R-:W-:Y:S02]  /*6670*/  CS2R R56, SRZ ;  /* 0x0000000000387805 */ /* 0x000fe4000001ff00 */
[----:B------:R-:W-:Y:S02]  /*6680*/  CS2R R66, SRZ ;  /* 0x0000000000427805 */ /* 0x000fe4000001ff00 */
[----:B------:R-:W-:Y:S02]  /*6690*/  CS2R R64, SRZ ;  /* 0x0000000000407805 */ /* 0x000fe4000001ff00 */
[----:B------:R-:W-:Y:S01]  /*66a0*/  CS2R R72, SRZ ;  /* 0x0000000000487805 */ /* 0x000fe2000001ff00 */
[----:B------:R-:W-:Y:S06]  /*66b0*/  @P1 BRA `(.L_x_102) ;  /* 0x00000000000c1947 */ /* 0x000fec0003800000 */
[----:B------:R-:W-:Y:S04]  /*66c0*/  SHF.L.U32 R3, R90, 0x1f, RZ ;  /* 0x0000001f5a037819 */ /* 0x000fe800000006ff */
[----:B------:R-:W1:Y:S02]  /*66d0*/  SYNCS.PHASECHK.TRANS64.TRYWAIT P1, [UR43+0x50], R3 ;  /* 0x00005003ff0075a7 */ /* 0x000e64000802112b */
[----:B-1----:R-:W-:Y:S05]  /*66e0*/  @!P1 BRA `(.L_x_103) ;  /* 0x0000003c00989947 */ /* 0x002fea0003800000 */
.L_x_102:
[----:B------:R-:W-:Y:S05]  /*66f0*/  BSYNC B0 ;  /* 0x0000000000007941 */ /* 0x000fea0003800000 */
.L_x_101:
[----:B------:R-:W-:Y:S01]  /*6700*/  ISETP.NE.AND P1, PT, R60, RZ, PT ;  /* 0x000000ff3c00720c */ /* 0x000fe20003f25270 */
[----:B------:R-:W-:Y:S11]  /*6710*/  HFMA2 R46, -RZ, RZ, 0, 5.9604644775390625e-08 ;  /* 0x00000001ff2e7431 */ /* 0x000ff600000001ff */
[----:B------:R-:W-:Y:S01]  /*6720*/  @!UPT UIADD3 URZ, UPT, UPT, URZ, URZ, URZ ;  /* 0x000000fffffff290 */ /* 0x000fe2000fffe0ff */
[----:B------:R2:W1:Y:S04]  /*6730*/  @P1 LDS.128 R48, [R93] ;  /* 0x000000005d301984 */ /* 0x0004680000000c00 */
[----:B------:R2:W1:Y:S04]  /*6740*/  @P1 LDS.128 R56, [R92+0x10] ;  /* 0x000010005c381984 */ /* 0x0004680000000c00 */
[----:B------:R2:W1:Y:S04]  /*6750*/  @P1 LDS.128 R64, [R91+0x20] ;  /* 0x000020005b401984 */ /* 0x0004680000000c00 */
[----:B------:R2:W1:Y:S02]  /*6760*/  @P1 LDS.128 R72, [R87+0x30] ;  /* 0x0000300057481984 */ /* 0x0004640000000c00 */
.L_x_100:
[----:B------:R-:W-:Y:S05]  /*6770*/  BSYNC B1 ;  /* 0x0000000000017941 */ /* 0x000fea0003800000 */
.L_x_99:
[----:B-1----:R-:W-:Y:S04]  /*6780*/  SHF.R.U32.HI R2, RZ, 0x15, R39 ;  /* 0x00000015ff027819 */ /* 0x002fe80000011627 */
[----:B------:R-:W-:Y:S01]  /*6790*/  LOP3.LUT P1, RZ, R2, 0x3, R81, 0x48, !PT ;  /* 0x0000000302ff7812 */ /* 0x000fe20007824851 */
[----:B------:R-:W-:Y:S01]  /*67a0*/  @!UPT UIADD3 URZ, UPT, UPT, URZ, URZ, URZ ;  /* 0x000000fffffff290 */ /* 0x000fe2000fffe0ff */
[----:B----4-:R-:W-:Y:S11]  /*67b0*/  @P0 BRA `(.L_x_104) ;  /* 0x0000000000080947 */ /* 0x010ff60003800000 */
[----:B------:R-:W1:Y:S02]  /*67c0*/  SYNCS.PHASECHK.TRANS64.TRYWAIT P0, [R99+URZ+0xc0], R0 ;  /* 0x0000c000630075a7 */ /* 0x000e6400080011ff */
[----:B-1----:R-:W-:Y:S05]  /*67d0*/  @!P0 BRA `(.L_x_105) ;  /* 0x0000003c00748947 */ /* 0x002fea0003800000 */
.L_x_104:
[----:B------:R-:W-:Y:S05]  /*67e0*/  @!P1 BRA `(.L_x_106) ;  /* 0x0000000000409947 */ /* 0x000fea0003800000 */
[----:B------:R-:W4:Y:S01]  /*67f0*/  LDCU.64 UR8, c[0x4][0x98] ;  /* 0x01001300ff0877ac */ /* 0x000f220008000a00 */
[----:B------:R-:W-:Y:S01]  /*6800*/  MOV R3, 0x0 ;  /* 0x0000000000037802 */ /* 0x000fe20000000f00 */
[----:B------:R-:W-:Y:S02]  /*6810*/  HFMA2 R12, -RZ, RZ, 0, 5.9604644775390625e-08 ;  /* 0x00000001ff0c7431 */ /* 0x000fe400000001ff */
[----:B------:R-:W-:Y:S02]  /*6820*/  IMAD.MOV.U32 R8, RZ, RZ, 0x192 ;  /* 0x00000192ff087424 */ /* 0x000fe400078e00ff */
[----:B------:R-:W-:Y:S01]  /*6830*/  IMAD.MOV.U32 R13, RZ, RZ, RZ ;  /* 0x000000ffff0d7224 */ /* 0x000fe200078e00ff */
[----:B------:R-:W5:Y:S01]  /*6840*/  LDCU.64 UR6, c[0x4][0xa0] ;  /* 0x01001400ff0677ac */ /* 0x000f620008000a00 */
[----:B------:R-:W1:Y:S01]  /*6850*/  LDC.64 R2, c[0x4][R3] ;  /* 0x0100000003027b82 */ /* 0x000e620000000a00 */
[----:B------:R-:W2:Y:S01]  /*6860*/  LDCU.64 UR4, c[0x4][0x20] ;  /* 0x01000400ff0477ac */ /* 0x000ea20008000a00 */
[----:B----4-:R-:W-:Y:S01]  /*6870*/  MOV R5, UR9 ;  /* 0x0000000900057c02 */ /* 0x010fe20008000f00 */
[----:B------:R-:W-:Y:S01]  /*6880*/  IMAD.U32 R4, RZ, RZ, UR8 ;  /* 0x00000008ff047e24 */ /* 0x000fe2000f8e00ff */
[----:B-----5:R-:W-:Y:S01]  /*6890*/  MOV R7, UR7 ;  /* 0x0000000700077c02 */ /* 0x020fe20008000f00 */
[----:B------:R-:W-:Y:S01]  /*68a0*/  IMAD.U32 R6, RZ, RZ, UR6 ;  /* 0x00000006ff067e24 */ /* 0x000fe2000f8e00ff */
[----:B--2---:R-:W-:Y:S01]  /*68b0*/  MOV R11, UR5 ;  /* 0x00000005000b7c02 */ /* 0x004fe20008000f00 */
[----:B------:R-:W-:Y:S02]  /*68c0*/  IMAD.U32 R10, RZ, RZ, UR4 ;  /* 0x00000004ff0a7e24 */ /* 0x000fe4000f8e00ff */
[----:B------:R-:W-:Y:S07]  /*68d0*/  LEPC R20, `(.L_x_106) ;  /* 0x000000001014794e */ /* 0x000fee0000000000 */
[----:B-1-3--:R-:W-:Y:S05]  /*68e0*/  CALL.ABS.NOINC R2 ;  /* 0x0000000002007343 */ /* 0x00afea0003c00000 */
.L_x_106:
[C---:B------:R-:W-:Y:S01]  /*68f0*/  SHF.L.U32 R40, R48.reuse, 0x10, RZ ;  /* 0x0000001030287819 */ /* 0x040fe200000006ff */
[----:B------:R-:W-:Y:S05]  /*6900*/  WARPSYNC.ALL ;  /* 0x0000000000007948 */ /* 0x000fea0003800000 */
[----:B------:R-:W-:Y:S01]  /*6910*/  R2UR UR4, R39 ;  /* 0x00000000270472ca */ /* 0x000fe200000e0000 */
[----:B------:R-:W-:Y:S01]  /*6920*/  BSSY.RECONVERGENT B0, `(.L_x_107) ;  /* 0x0000088000007945 */ /* 0x000fe20003800200 */
[----:B------:R-:W-:Y:S02]  /*6930*/  LOP3.LUT R43, R48, 0xffff0000, RZ, 0xc0, !PT ;  /* 0xffff0000302b7812 */ /* 0x000fe400078ec0ff */
[----:B------:R-:W-:Y:S02]  /*6940*/  SHF.L.U32 R42, R49, 0x10, RZ ;  /* 0x00000010312a7819 */ /* 0x000fe400000006ff */
[----:B------:R-:W-:Y:S02]  /*6950*/  SHF.L.U32 R45, R51, 0x10, RZ ;  /* 0x00000010332d7819 */ /* 0x000fe400000006ff */
[----:B------:R-:W-:Y:S02]  /*6960*/  LOP3.LUT R44, R75, 0xffff0000, RZ, 0xc0, !PT ;  /* 0xffff00004b2c7812 */ /* 0x000fe400078ec0ff */
[----:B------:R-:W-:Y:S03]  /*6970*/  ISETP.NE.AND P0, PT, R95, RZ, PT ;  /* 0x000000ff5f00720c */ /* 0x000fe60003f05270 */
[----:B------:R-:W1:Y:S02]  /*6980*/  LDTM.x32 R4, tmem[UR4] ;  /* 0x00000004000479ee */ /* 0x000e6400082c0000 */
[C---:B-1-3--:R-:W-:Y:S01]  /*6990*/  FMUL R0, R38.reuse, R4 ;  /* 0x0000000426007220 */ /* 0x04afe20000400000 */
[C---:B------:R-:W-:Y:S01]  /*69a0*/  FMUL R2, R38.reuse, R5 ;  /* 0x0000000526027220 */ /* 0x040fe20000400000 */
[C---:B------:R-:W-:Y:S01]  /*69b0*/  FMUL R3, R38.reuse, R6 ;  /* 0x0000000626037220 */ /* 0x040fe20000400000 */
[----:B------:R-:W-:Y:S01]  /*69c0*/  FMUL R7, R38, R7 ;  /* 0x0000000726077220 */ /* 0x000fe20000400000 */
[----:B------:R-:W-:Y:S01]  /*69d0*/  FFMA R0, R41, R40, R0 ;  /* 0x0000002829007223 */ /* 0x000fe20000000000 */
[----:B------:R-:W-:Y:S01]  /*69e0*/  LOP3.LUT R40, R49, 0xffff0000, RZ, 0xc0, !PT ;  /* 0xffff000031287812 */ /* 0x000fe200078ec0ff */
[C---:B------:R-:W-:Y:S01]  /*69f0*/  FFMA R2, R41.reuse, R43, R2 ;  /* 0x0000002b29027223 */ /* 0x040fe20000000002 */
[C---:B------:R-:W-:Y:S01]  /*6a00*/  SHF.L.U32 R43, R50.reuse, 0x10, RZ ;  /* 0x00000010322b7819 */ /* 0x040fe200000006ff */
[C---:B------:R-:W-:Y:S01]  /*6a10*/  FFMA R3, R41.reuse, R42, R3 ;  /* 0x0000002a29037223 */ /* 0x040fe20000000003 */
[----:B------:R-:W-:Y:S01]  /*6a20*/  LOP3.LUT R42, R50, 0xffff0000, RZ, 0xc0, !PT ;  /* 0xffff0000322a7812 */ /* 0x000fe200078ec0ff */
[----:B------:R-:W-:Y:S01]  /*6a30*/  FMUL R4, R38, R8 ;  /* 0x0000000826047220 */ /* 0x000fe20000400000 */
[----:B------:R-:W-:Y:S01]  /*6a40*/  F2FP.BF16.F32.PACK_AB R52, R2, R0 ;  /* 0x000000000234723e */ /* 0x000fe200000010ff */
[----:B------:R-:W-:Y:S01]  /*6a50*/  FFMA R7, R41, R40, R7 ;  /* 0x0000002829077223 */ /* 0x000fe20000000007 */
[----:B------:R-:W-:Y:S01]  /*6a60*/  LOP3.LUT R40, R51, 0xffff0000, RZ, 0xc0, !PT ;  /* 0xffff000033287812 */ /* 0x000fe200078ec0ff */
[C---:B------:R-:W-:Y:S01]  /*6a70*/  FMUL R5, R38.reuse, R9 ;  /* 0x0000000926057220 */ /* 0x040fe20000400000 */
[C---:B------:R-:W-:Y:S01]  /*6a80*/  FMUL R6, R38.reuse, R10 ;  /* 0x0000000a26067220 */ /* 0x040fe20000400000 */
[----:B------:R-:W-:Y:S01]  /*6a90*/  FMUL R11, R38, R11 ;  /* 0x0000000b260b7220 */ /* 0x000fe20000400000 */
[----:B------:R-:W-:Y:S01]  /*6aa0*/  F2FP.BF16.F32.PACK_AB R53, R7, R3 ;  /* 0x000000030735723e */ /* 0x000fe200000010ff */
[C---:B------:R-:W-:Y:S01]  /*6ab0*/  FFMA R4, R41.reuse, R43, R4 ;  /* 0x0000002b29047223 */ /* 0x040fe20000000004 */
[C---:B------:R-:W-:Y:S01]  /*6ac0*/  SHF.L.U32 R43, R56.reuse, 0x10, RZ ;  /* 0x00000010382b7819 */ /* 0x040fe200000006ff */
[----:B------:R-:W-:Y:S01]  /*6ad0*/  FFMA R5, R41, R42, R5 ;  /* 0x0000002a29057223 */ /* 0x000fe20000000005 */
[----:B------:R-:W-:Y:S01]  /*6ae0*/  LOP3.LUT R42, R57, 0xffff0000, RZ, 0xc0, !PT ;  /* 0xffff0000392a7812 */ /* 0x000fe200078ec0ff */
[----:B------:R-:W-:Y:S01]  /*6af0*/  FFMA R6, R41, R45, R6 ;  /* 0x0000002d29067223 */ /* 0x000fe20000000006 */
[----:B------:R-:W-:Y:S01]  /*6b00*/  SHF.L.U32 R45, R57, 0x10, RZ ;  /* 0x00000010392d7819 */ /* 0x000fe200000006ff */
[----:B------:R-:W-:Y:S01]  /*6b10*/  FFMA R11, R41, R40, R11 ;  /* 0x00000028290b7223 */ /* 0x000fe2000000000b */
[----:B------:R-:W-:Y:S01]  /*6b20*/  LOP3.LUT R40, R56, 0xffff0000, RZ, 0xc0, !PT ;  /* 0xffff000038287812 */ /* 0x000fe200078ec0ff */
[C---:B------:R-:W-:Y:S01]  /*6b30*/  FMUL R8, R38.reuse, R12 ;  /* 0x0000000c26087220 */ /* 0x040fe20000400000 */
[----:B------:R-:W-:Y:S01]  /*6b40*/  F2FP.BF16.F32.PACK_AB R54, R5, R4 ;  /* 0x000000040536723e */ /* 0x000fe200000010ff */
[C---:B------:R-:W-:Y:S01]  /*6b50*/  FMUL R9, R38.reuse, R13 ;  /* 0x0000000d26097220 */ /* 0x040fe20000400000 */
[----:B------:R-:W-:Y:S01]  /*6b60*/  F2FP.BF16.F32.PACK_AB R55, R11, R6 ;  /* 0x000000060b37723e */ /* 0x000fe200000010ff */
[C---:B------:R-:W-:Y:S01]  /*6b70*/  FMUL R10, R38.reuse, R14 ;  /* 0x0000000e260a7220 */ /* 0x040fe20000400000 */
[----:B------:R-:W-:Y:S01]  /*6b80*/  FMUL R15, R38, R15 ;  /* 0x0000000f260f7220 */ /* 0x000fe20000400000 */
[----:B------:R-:W-:Y:S01]  /*6b90*/  FFMA R8, R41, R43, R8 ;  /* 0x0000002b29087223 */ /* 0x000fe20000000008 */
[----:B------:R-:W-:Y:S01]  /*6ba0*/  SHF.L.U32 R43, R59, 0x10, RZ ;  /* 0x000000103b2b7819 */ /* 0x000fe200000006ff */
[C---:B------:R-:W-:Y:S01]  /*6bb0*/  FFMA R9, R41.reuse, R40, R9 ;  /* 0x0000002829097223 */ /* 0x040fe20000000009 */
[C---:B------:R-:W-:Y:S01]  /*6bc0*/  SHF.L.U32 R40, R58.reuse, 0x10, RZ ;  /* 0x000000103a287819 */ /* 0x040fe200000006ff */
        /* <DEDUP_REMOVED lines=8> */
[----:B------:R-:W-:Y:S01]  /*6c50*/  FMUL R14, R38, R18 ;  /* 0x00000012260e7220 */ /* 0x000fe20000400000 */
[----:B------:R-:W-:Y:S01]  /*6c60*/  FFMA R12, R41, R40, R12 ;  /* 0x00000028290c7223 */ /* 0x000fe2000000000c */
[----:B------:R-:W-:Y:S01]  /*6c70*/  LOP3.LUT R40, R59, 0xffff0000, RZ, 0xc0, !PT ;  /* 0xffff00003b287812 */ /* 0x000fe200078ec0ff */
[C---:B------:R-:W-:Y:S01]  /*6c80*/  FFMA R13, R41.reuse, R42, R13 ;  /* 0x0000002a290d7223 */ /* 0x040fe2000000000d */
[----:B------:R-:W-:Y:S01]  /*6c90*/  LOP3.LUT R42, R64, 0xffff0000, RZ, 0xc0, !PT ;  /* 0xffff0000402a7812 */ /* 0x000fe200078ec0ff */
[----:B------:R-:W-:Y:S01]  /*6ca0*/  FMUL R19, R38, R19 ;  /* 0x0000001326137220 */ /* 0x000fe20000400000 */
[----:B------:R-:W-:Y:S01]  /*6cb0*/  FFMA R14, R41, R43, R14 ;  /* 0x0000002b290e7223 */ /* 0x000fe2000000000e */
[----:B------:R-:W-:Y:S01]  /*6cc0*/  SHF.L.U32 R43, R64, 0x10, RZ ;  /* 0x00000010402b7819 */ /* 0x000fe200000006ff */
[----:B------:R1:W-:Y:S01]  /*6cd0*/  STS.128 [R93], R52 ;  /* 0x000000345d007388 */ /* 0x0003e20000000c00 */
[----:B------:R-:W-:Y:S01]  /*6ce0*/  F2FP.BF16.F32.PACK_AB R70, R13, R12 ;  /* 0x0000000c0d46723e */ /* 0x000fe200000010ff */
[C---:B------:R-:W-:Y:S01]  /*6cf0*/  FMUL R16, R38.reuse, R20 ;  /* 0x0000001426107220 */ /* 0x040fe20000400000 */
        /* <DEDUP_REMOVED lines=8> */
[C---:B------:R-:W-:Y:S01]  /*6d80*/  FFMA R17, R41.reuse, R42, R17 ;  /* 0x0000002a29117223 */ /* 0x040fe20000000011 */
[----:B------:R-:W-:Y:S01]  /*6d90*/  FFMA R18, R41, R45, R18 ;  /* 0x0000002d29127223 */ /* 0x000fe20000000012 */
[----:B------:R1:W-:Y:S01]  /*6da0*/  STS.128 [R92+0x10], R68 ;  /* 0x000010445c007388 */ /* 0x0003e20000000c00 */
[----:B------:R-:W-:Y:S01]  /*6db0*/  SHF.L.U32 R45, R67, 0x10, RZ ;  /* 0x00000010432d7819 */ /* 0x000fe200000006ff */
[----:B------:R-:W-:Y:S01]  /*6dc0*/  FFMA R23, R41, R40, R23 ;  /* 0x0000002829177223 */ /* 0x000fe20000000017 */
[----:B------:R-:W-:Y:S01]  /*6dd0*/  LOP3.LUT R40, R66, 0xffff0000, RZ, 0xc0, !PT ;  /* 0xffff000042287812 */ /* 0x000fe200078ec0ff */
[C---:B------:R-:W-:Y:S01]  /*6de0*/  FMUL R20, R38.reuse, R24 ;  /* 0x0000001826147220 */ /* 0x040fe20000400000 */
[----:B------:R-:W-:Y:S01]  /*6df0*/  LOP3.LUT R42, R67, 0xffff0000, RZ, 0xc0, !PT ;  /* 0xffff0000432a7812 */ /* 0x000fe200078ec0ff */
[C---:B------:R-:W-:Y:S01]  /*6e00*/  FMUL R21, R38.reuse, R25 ;  /* 0x0000001926157220 */ /* 0x040fe20000400000 */
[----:B------:R-:W-:Y:S01]  /*6e10*/  F2FP.BF16.F32.PACK_AB R100, R17, R16 ;  /* 0x000000101164723e */ /* 0x000fe200000010ff */
[C---:B------:R-:W-:Y:S01]  /*6e20*/  FMUL R22, R38.reuse, R26 ;  /* 0x0000001a26167220 */ /* 0x040fe20000400000 */
[----:B------:R-:W-:Y:S01]  /*6e30*/  FMUL R27, R38, R27 ;  /* 0x0000001b261b7220 */ /* 0x000fe20000400000 */
[C---:B------:R-:W-:Y:S01]  /*6e40*/  FFMA R20, R41.reuse, R43, R20 ;  /* 0x0000002b29147223 */ /* 0x040fe20000000014 */
[C---:B------:R-:W-:Y:S01]  /*6e50*/  FFMA R21, R41.reuse, R40, R21 ;  /* 0x0000002829157223 */ /* 0x040fe20000000015 */
[C---:B------:R-:W-:Y:S01]  /*6e60*/  FFMA R22, R41.reuse, R45, R22 ;  /* 0x0000002d29167223 */ /* 0x040fe20000000016 */
[----:B------:R-:W-:Y:S01]  /*6e70*/  FFMA R27, R41, R42, R27 ;  /* 0x0000002a291b7223 */ /* 0x000fe2000000001b */
[----:B------:R-:W-:Y:S01]  /*6e80*/  SHF.L.U32 R40, R72, 0x10, RZ ;  /* 0x0000001048287819 */ /* 0x000fe200000006ff */
[----:B------:R-:W-:Y:S01]  /*6e90*/  FMUL R24, R38, R28 ;  /* 0x0000001c26187220 */ /* 0x000fe20000400000 */
[----:B------:R-:W-:Y:S01]  /*6ea0*/  LOP3.LUT R42, R72, 0xffff0000, RZ, 0xc0, !PT ;  /* 0xffff0000482a7812 */ /* 0x000fe200078ec0ff */
[C---:B------:R-:W-:Y:S01]  /*6eb0*/  FMUL R25, R38.reuse, R29 ;  /* 0x0000001d26197220 */ /* 0x040fe20000400000 */
[----:B------:R-:W-:Y:S01]  /*6ec0*/  SHF.L.U32 R43, R73, 0x10, RZ ;  /* 0x00000010492b7819 */ /* 0x000fe200000006ff */
[C---:B------:R-:W-:Y:S01]  /*6ed0*/  FMUL R26, R38.reuse, R30 ;  /* 0x0000001e261a7220 */ /* 0x040fe20000400000 */
[C---:B------:R-:W-:Y:S01]  /*6ee0*/  FFMA R24, R41.reuse, R40, R24 ;  /* 0x0000002829187223 */ /* 0x040fe20000000018 */
[----:B------:R-:W-:Y:S01]  /*6ef0*/  FFMA R25, R41, R42, R25 ;  /* 0x0000002a29197223 */ /* 0x000fe20000000019 */
[----:B------:R-:W-:Y:S01]  /*6f00*/  LOP3.LUT R40, R73, 0xffff0000, RZ, 0xc0, !PT ;  /* 0xffff000049287812 */ /* 0x000fe200078ec0ff */
[----:B------:R-:W-:Y:S01]  /*6f10*/  FFMA R26, R41, R43, R26 ;  /* 0x0000002b291a7223 */ /* 0x000fe2000000001a */
[----:B------:R-:W-:Y:S01]  /*6f20*/  FMUL R31, R38, R31 ;  /* 0x0000001f261f7220 */ /* 0x000fe20000400000 */
[----:B------:R-:W-:Y:S01]  /*6f30*/  SHF.L.U32 R43, R74, 0x10, RZ ;  /* 0x000000104a2b7819 */ /* 0x000fe200000006ff */
[----:B------:R-:W-:Y:S01]  /*6f40*/  FMUL R28, R38, R32 ;  /* 0x00000020261c7220 */ /* 0x000fe20000400000 */
[----:B------:R-:W-:Y:S01]  /*6f50*/  LOP3.LUT R42, R74, 0xffff0000, RZ, 0xc0, !PT ;  /* 0xffff00004a2a7812 */ /* 0x000fe200078ec0ff */
[C---:B------:R-:W-:Y:S01]  /*6f60*/  FMUL R29, R38.reuse, R33 ;  /* 0x00000021261d7220 */ /* 0x040fe20000400000 */
[----:B------:R-:W-:Y:S01]  /*6f70*/  SHF.L.U32 R45, R75, 0x10, RZ ;  /* 0x000000104b2d7819 */ /* 0x000fe200000006ff */
[C---:B------:R-:W-:Y:S01]  /*6f80*/  FMUL R30, R38.reuse, R34 ;  /* 0x00000022261e7220 */ /* 0x040fe20000400000 */
[----:B------:R-:W-:Y:S01]  /*6f90*/  FFMA R31, R41, R40, R31 ;  /* 0x00000028291f7223 */ /* 0x000fe2000000001f */
[----:B------:R-:W-:Y:S01]  /*6fa0*/  FMUL R35, R38, R35 ;  /* 0x0000002326237220 */ /* 0x000fe20000400000 */
[----:B------:R-:W-:Y:S01]  /*6fb0*/  F2FP.BF16.F32.PACK_AB R101, R23, R18 ;  /* 0x000000121765723e */ /* 0x000fe200000010ff */
[----:B------:R-:W-:Y:S01]  /*6fc0*/  FFMA R28, R41, R43, R28 ;  /* 0x0000002b291c7223 */ /* 0x000fe2000000001c */
[----:B------:R-:W-:Y:S01]  /*6fd0*/  F2FP.BF16.F32.PACK_AB R102, R21, R20 ;  /* 0x000000141566723e */ /* 0x000fe200000010ff */
[----:B------:R-:W-:Y:S01]  /*6fe0*/  FFMA R29, R41, R42, R29 ;  /* 0x0000002a291d7223 */ /* 0x000fe2000000001d */
[----:B------:R-:W-:Y:S01]  /*6ff0*/  F2FP.BF16.F32.PACK_AB R103, R27, R22 ;  /* 0x000000161b67723e */ /* 0x000fe200000010ff */
[C---:B------:R-:W-:Y:S01]  /*7000*/  FFMA R30, R41.reuse, R45, R30 ;  /* 0x0000002d291e7223 */ /* 0x040fe2000000001e */
[----:B------:R-:W-:Y:S01]  /*7010*/  FFMA R35, R41, R44, R35 ;  /* 0x0000002c29237223 */ /* 0x000fe20000000023 */
[----:B------:R-:W-:Y:S02]  /*7020*/  F2FP.BF16.F32.PACK_AB R104, R25, R24 ;  /* 0x000000181968723e */ /* 0x000fe400000010ff */
[----:B------:R1:W-:Y:S01]  /*7030*/  STS.128 [R91+0x20], R100 ;  /* 0x000020645b007388 */ /* 0x0003e20000000c00 */
[----:B------:R-:W-:Y:S02]  /*7040*/  F2FP.BF16.F32.PACK_AB R105, R31, R26 ;  /* 0x0000001a1f69723e */ /* 0x000fe400000010ff */
[----:B------:R-:W-:Y:S02]  /*7050*/  F2FP.BF16.F32.PACK_AB R106, R29, R28 ;  /* 0x0000001c1d6a723e */ /* 0x000fe400000010ff */
[----:B------:R-:W-:Y:S05]  /*7060*/  F2FP.BF16.F32.PACK_AB R107, R35, R30 ;  /* 0x0000001e236b723e */ /* 0x000fea00000010ff */
[----:B------:R1:W-:Y:S01]  /*7070*/  STS.128 [R87+0x30], R104 ;  /* 0x0000306857007388 */ /* 0x0003e20000000c00 */
[----:B------:R-:W-:Y:S01]  /*7080*/  @!PT LDS RZ, [RZ] ;  /* 0x00000000fffff984 */ /* 0x000fe20000000800 */
[----:B------:R-:W-:Y:S01]  /*7090*/  @!PT LDS RZ, [RZ] ;  /* 0x00000000fffff984 */ /* 0x000fe20000000800 */
[----:B------:R-:W-:Y:S01]  /*70a0*/  @!PT LDS RZ, [RZ] ;  /* 0x00000000fffff984 */ /* 0x000fe20000000800 */
[----:B------:R-:W-:Y:S01]  /*70b0*/  @!PT LDS RZ, [RZ] ;  /* 0x00000000fffff984 */ /* 0x000fe20000000800 */
[----:B------:R3:W-:Y:S07]  /*70c0*/  MEMBAR.ALL.CTA ;  /* 0x0000000000007992 */ /* 0x0007ee0000008000 */
[----:B---3--:R-:W3:Y:S02]  /*70d0*/  FENCE.VIEW.ASYNC.S ;  /* 0x00000000000073c6 */ /* 0x008ee40000000000 */
[----:B---3--:R-:W-:Y:S06]  /*70e0*/  BAR.SYNC.DEFER_BLOCKING 0x1, 0x80 ;  /* 0x0042000000007b1d */ /* 0x008fec0000010000 */
[----:B------:R-:W-:Y:S05]  /*70f0*/  @P0 BRA `(.L_x_108) ;  /* 0x0000000000280947 */ /* 0x000fea0003800000 */
[----:B------:R-:W3:Y:S01]  /*7100*/  LDCU.64 UR6, c[0x0][0x348] ;  /* 0x00006900ff0677ac */ /* 0x000ee20008000a00 */
[----:B------:R-:W-:Y:S01]  /*7110*/  UIADD3 UR4, UPT, UPT, UR43, 0x200, URZ ;  /* 0x000002002b047890 */ /* 0x000fe2000fffe0ff */
[----:B------:R-:W-:Y:S05]  /*7120*/  UMOV UR51, UR52 ;  /* 0x0000003400337c82 */ /* 0x000fea0008000000 */
[----:B------:R-:W-:Y:S04]  /*7130*/  MOV R84, UR4 ;  /* 0x0000000400547c02 */ /* 0x000fe80008000f00 */
[----:B------:R-:W-:Y:S01]  /*7140*/  R2UR UR48, R84 ;  /* 0x00000000543072ca */ /* 0x000fe200000e0000 */
[----:B---3--:R-:W-:Y:S04]  /*7150*/  UIADD3 UR4, UP0, UPT, UR6, 0xd00, URZ ;  /* 0x00000d0006047890 */ /* 0x008fe8000ff1e0ff */
[----:B------:R-:W-:Y:S09]  /*7160*/  UIADD3.X UR5, UPT, UPT, URZ, UR7, URZ, UP0, !UPT ;  /* 0x00000007ff057290 */ /* 0x000ff200087fe4ff */
[----:B------:R3:W-:Y:S01]  /*7170*/  UTMASTG.3D [UR48], [UR4] ;  /* 0x00000030040073b5 */ /* 0x0007e20008010000 */
[----:B------:R0:W-:Y:S01]  /*7180*/  UTMACMDFLUSH ;  /* 0x00000000000079b7 */ /* 0x0001e20000000000 */
[----:B---3--:R-:W-:Y:S04]  /*7190*/  DEPBAR.LE SB0, 0x1 ;  /* 0x000080400000791a */ /* 0x008fe80000000000 */
.L_x_108:
[----:B------:R-:W-:Y:S05]  /*71a0*/  BSYNC.RECONVERGENT B0 ;  /* 0x0000000000007941 */ /* 0x000fea0003800200 */
.L_x_107:
[----:B------:R-:W-:Y:S01]  /*71b0*/  BAR.SYNC.DEFER_BLOCKING 0x1, 0x80 ;  /* 0x0042000000007b1d */ /* 0x000fe20000010000 */
[----:B------:R-:W-:Y:S01]  /*71c0*/  ISETP.NE.AND P1, PT, R98, RZ, PT ;  /* 0x000000ff6200720c */ /* 0x000fe20003f25270 */
[----:B------:R-:W-:Y:S01]  /*71d0*/  UISETP.NE.AND UP0, UPT, UR46, URZ, UPT ;  /* 0x000000ff2e00728c */ /* 0x000fe2000bf05270 */
[----:B------:R-:W-:Y:S11]  /*71e0*/  LEA R3, R46, UR43, 0x3 ;  /* 0x0000002b2e037c11 */ /* 0x000ff6000f8e18ff */
[----:B------:R-:W-:Y:S01]  /*71f0*/  @P1 SHF.L.U32 R2, R90, 0x1f, RZ ;  /* 0x0000001f5a021819 */ /* 0x000fe200000006ff */
[----:B------:R-:W-:Y:S06]  /*7200*/  BRA.U !UP0, `(.L_x_109) ;  /* 0x0000000108247547 */ /* 0x000fec000b800000 */
[----:B------:R-:W-:Y:S01]  /*7210*/  IMAD.U32 R5, RZ, RZ, UR45 ;  /* 0x0000002dff057e24 */ /* 0x000fe2000f8e00ff */
[----:B------:R-:W-:Y:S01]  /*7220*/  MOV R0, UR53 ;  /* 0x0000003500007c02 */ /* 0x000fe20008000f00 */
[----:B------:R-:W-:Y:S03]  /*7230*/  UIADD3 UR4, UPT, UPT, UR45, 0x1, URZ ;  /* 0x000000012d047890 */ /* 0x000fe6000fffe0ff */
[----:B------:R-:W-:Y:S01]  /*7240*/  @P1 LEA R5, R5, UR43, 0x3 ;  /* 0x0000002b05051c11 */ /* 0x000fe2000f8e18ff */
[----:B------:R-:W-:Y:S04]  /*7250*/  UISETP.NE.AND UP0, UPT, UR4, 0x4, UPT ;  /* 0x000000040400788c */ /* 0x000fe8000bf05270 */
[----:B------:R-:W-:Y:S01]  /*7260*/  @P1 VIADD R5, R5, 0x70 ;  /* 0x0000007005051836 */ /* 0x000fe20000000000 */
[----:B------:R-:W-:Y:S04]  /*7270*/  USEL UR45, UR4, URZ, UP0 ;  /* 0x000000ff042d7287 */ /* 0x000fe80008000000 */
[----:B------:R-:W-:Y:S04]  /*7280*/  @P1 PRMT R0, R0, 0x654, R5 ;  /* 0x0000065400001816 */ /* 0x000fe80000000005 */
[----:B------:R3:W-:Y:S04]  /*7290*/  @P1 SYNCS.ARRIVE.TRANS64.RED.A1T0 RZ, [R0+URZ], RZ ;  /* 0x000000ff00ff19a7 */ /* 0x0007e800081004ff */
.L_x_109:
[----:B------:R-:W4:Y:S01]  /*72a0*/  @P1 SYNCS.PHASECHK.TRANS64.TRYWAIT P0, [R3+URZ+0x50], R2 ;  /* 0x00005002030015a7 */ /* 0x000f2200080011ff */
[----:B------:R-:W-:Y:S01]  /*72b0*/  BSSY B1, `(.L_x_110) ;  /* 0x0000016000017945 */ /* 0x000fe20003800000 */
[----:B----4-:R-:W-:Y:S03]  /*72c0*/  @P1 SEL R47, RZ, 0x1, !P0 ;  /* 0x00000001ff2f1807 */ /* 0x010fe60004000000 */
[----:B------:R-:W-:Y:S05]  /*72d0*/  @!P1 BRA `(.L_x_111) ;  /* 0x00000000004c9947 */ /* 0x000fea0003800000 */
[----:B------:R-:W-:Y:S01]  /*72e0*/  ISETP.NE.AND P0, PT, R47, RZ, PT ;  /* 0x000000ff2f00720c */ /* 0x000fe20003f05270 */
[----:B------:R-:W-:Y:S01]  /*72f0*/  BSSY B0, `(.L_x_112) ;  /* 0x000000b000007945 */ /* 0x000fe20003800000 */
[----:B------:R-:W-:Y:S11]  /*7300*/  ISETP.NE.AND P1, PT, R60, RZ, PT ;  /* 0x000000ff3c00720c */ /* 0x000ff60003f25270 */
[----:B------:R-:W-:Y:S02]  /*7310*/  @!UPT UIADD3 URZ, UPT, UPT, URZ, URZ, URZ ;  /* 0x000000fffffff290 */ /* 0x000fe4000fffe0ff */
[C---:B------:R-:W-:Y:S01]  /*7320*/  @P1 IMAD R6, R46.reuse, 0x2000, R93 ;  /* 0x000020002e061824 */ /* 0x040fe200078e025d */
[C---:B------:R-:W-:Y:S01]  /*7330*/  @P1 LEA R4, R46.reuse, R91, 0xd ;  /* 0x0000005b2e041211 */ /* 0x040fe200078e68ff */
[C---:B------:R-:W-:Y:S02]  /*7340*/  @P1 IMAD R5, R46.reuse, 0x2000, R92 ;  /* 0x000020002e051824 */ /* 0x040fe400078e025c */
[----:B------:R-:W-:Y:S01]  /*7350*/  @P1 IMAD R2, R46, 0x2000, R87 ;  /* 0x000020002e021824 */ /* 0x000fe200078e0257 */
[----:B------:R-:W-:Y:S06]  /*7360*/  @P0 BRA `(.L_x_113) ;  /* 0x00000000000c0947 */ /* 0x000fec0003800000 */
[----:B---3--:R-:W-:Y:S04]  /*7370*/  SHF.L.U32 R0, R90, 0x1f, RZ ;  /* 0x0000001f5a007819 */ /* 0x008fe800000006ff */
[----:B------:R-:W3:Y:S02]  /*7380*/  SYNCS.PHASECHK.TRANS64.TRYWAIT P0, [R3+URZ+0x50], R0 ;  /* 0x00005000030075a7 */ /* 0x000ee400080011ff */
[----:B---3--:R-:W-:Y:S05]  /*7390*/  @!P0 BRA `(.L_x_114) ;  /* 0x0000003000988947 */ /* 0x008fea0003800000 */
.L_x_113:
[----:B------:R-:W-:Y:S05]  /*73a0*/  BSYNC B0 ;  /* 0x0000000000007941 */ /* 0x000fea0003800000 */
.L_x_112:
[----:B------:R-:W-:Y:S02]  /*73b0*/  ISETP.NE.AND P0, PT, R60, RZ, PT ;  /* 0x000000ff3c00720c */ /* 0x000fe40003f05270 */
[----:B------:R-:W-:Y:S11]  /*73c0*/  IADD3 R46, PT, PT, R46, 0x1, RZ ;  /* 0x000000012e2e7810 */ /* 0x000ff60007ffe0ff */
[----:B------:R4:W1:Y:S04]  /*73d0*/  @P0 LDS.128 R48, [R6] ;  /* 0x0000000006300984 */ /* 0x0008680000000c00 */
[----:B------:R4:W1:Y:S04]  /*73e0*/  @P0 LDS.128 R56, [R5+0x10] ;  /* 0x0000100005380984 */ /* 0x0008680000000c00 */
[----:B------:R4:W1:Y:S04]  /*73f0*/  @P0 LDS.128 R64, [R4+0x20] ;  /* 0x0000200004400984 */ /* 0x0008680000000c00 */
[----:B------:R4:W1:Y:S02]  /*7400*/  @P0 LDS.128 R72, [R2+0x30] ;  /* 0x0000300002480984 */ /* 0x0008640000000c00 */
.L_x_111:
[----:B------:R-:W-:Y:S05]  /*7410*/  BSYNC B1 ;  /* 0x0000000000017941 */ /* 0x000fea0003800000 */
.L_x_110:
[----:B---3--:R-:W-:Y:S05]  /*7420*/  VIADD R0, R39, 0x20 ;  /* 0x0000002027007836 */ /* 0x008fea0000000000 */
[----:B------:R-:W-:Y:S04]  /*7430*/  SHF.R.U32.HI R0, RZ, 0x15, R0 ;  /* 0x00000015ff007819 */ /* 0x000fe80000011600 */
[----:B------:R-:W-:Y:S11]  /*7440*/  LOP3.LUT P0, RZ, R0, 0x3, R81, 0x48, !PT ;  /* 0x0000000300ff7812 */ /* 0x000ff60007804851 */
[----:B------:R-:W-:Y:S02]  /*7450*/  @!UPT UIADD3 URZ, UPT, UPT, URZ, URZ, URZ ;  /* 0x000000fffffff290 */ /* 0x000fe4000fffe0ff */
[----:B------:R-:W-:Y:S05]  /*7460*/  @!P0 BRA `(.L_x_115) ;  /* 0x0000000000408947 */ /* 0x000fea0003800000 */
[----:B------:R-:W3:Y:S01]  /*7470*/  LDCU.64 UR8, c[0x4][0x98] ;  /* 0x01001300ff0877ac */ /* 0x000ee20008000a00 */
[----:B------:R-:W-:Y:S01]  /*7480*/  MOV R3, 0x0 ;  /* 0x0000000000037802 */ /* 0x000fe20000000f00 */
[----:B------:R-:W-:Y:S02]  /*7490*/  HFMA2 R12, -RZ, RZ, 0, 5.9604644775390625e-08 ;  /* 0x00000001ff0c7431 */ /* 0x000fe400000001ff */
[----:B------:R-:W-:Y:S02]  /*74a0*/  IMAD.MOV.U32 R8, RZ, RZ, 0x192 ;  /* 0x00000192ff087424 */ /* 0x000fe400078e00ff */
[----:B------:R-:W-:Y:S01]  /*74b0*/  IMAD.MOV.U32 R13, RZ, RZ, RZ ;  /* 0x000000ffff0d7224 */ /* 0x000fe200078e00ff */
[----:B------:R-:W5:Y:S01]  /*74c0*/  LDCU.64 UR6, c[0x4][0xa0] ;  /* 0x01001400ff0677ac */ /* 0x000f620008000a00 */
[----:B----4-:R-:W4:Y:S01]  /*74d0*/  LDC.64 R2, c[0x4][R3] ;  /* 0x0100000003027b82 */ /* 0x010f220000000a00 */
[----:B------:R-:W2:Y:S01]  /*74e0*/  LDCU.64 UR4, c[0x4][0x20] ;  /* 0x01000400ff0477ac */ /* 0x000ea20008000a00 */
[----:B---3--:R-:W-:Y:S01]  /*74f0*/  MOV R5, UR9 ;  /* 0x0000000900057c02 */ /* 0x008fe20008000f00 */
[----:B------:R-:W-:Y:S01]  /*7500*/  IMAD.U32 R4, RZ, RZ, UR8 ;  /* 0x00000008ff047e24 */ /* 0x000fe2000f8e00ff */
[----:B-----5:R-:W-:Y:S01]  /*7510*/  MOV R7, UR7 ;  /* 0x0000000700077c02 */ /* 0x020fe20008000f00 */
[----:B------:R-:W-:Y:S01]  /*7520*/  IMAD.U32 R6, RZ, RZ, UR6 ;  /* 0x00000006ff067e24 */ /* 0x000fe2000f8e00ff */
[----:B--2---:R-:W-:Y:S01]  /*7530*/  MOV R11, UR5 ;  /* 0x00000005000b7c02 */ /* 0x004fe20008000f00 */
[----:B------:R-:W-:Y:S02]  /*7540*/  IMAD.U32 R10, RZ, RZ, UR4 ;  /* 0x00000004ff0a7e24 */ /* 0x000fe4000f8e00ff */
[----:B------:R-:W-:Y:S07]  /*7550*/  LEPC R20, `(.L_x_115) ;  /* 0x000000001014794e */ /* 0x000fee0000000000 */
[----:B-1--4-:R-:W-:Y:S05]  /*7560*/  CALL.ABS.NOINC R2 ;  /* 0x0000000002007343 */ /* 0x012fea0003c00000 */
.L_x_115:
[C---:B-1----:R-:W-:Y:S01]  /*7570*/  SHF.L.U32 R40, R48.reuse, 0x10, RZ ;  /* 0x0000001030287819 */ /* 0x042fe200000006ff */
[----:B------:R-:W-:Y:S05]  /*7580*/  WARPSYNC.ALL ;  /* 0x0000000000007948 */ /* 0x000fea0003800000 */
[----:B------:R-:W-:Y:S01]  /*7590*/  R2UR UR4, R39 ;  /* 0x00000000270472ca */ /* 0x000fe200000e0000 */
[----:B------:R-:W-:Y:S01]  /*75a0*/  BSSY.RECONVERGENT B0, `(.L_x_116) ;  /* 0x0000090000007945 */ /* 0x000fe20003800200 */
[----:B------:R-:W-:Y:S02]  /*75b0*/  LOP3.LUT R43, R48, 0xffff0000, RZ, 0xc0, !PT ;  /* 0xffff0000302b7812 */ /* 0x000fe400078ec0ff */
[----:B------:R-:W-:Y:S02]  /*75c0*/  LOP3.LUT R42, R49, 0xffff0000, RZ, 0xc0, !PT ;  /* 0xffff0000312a7812 */ /* 0x000fe400078ec0ff */
[----:B------:R-:W-:Y:S02]  /*75d0*/  SHF.L.U32 R45, R51, 0x10, RZ ;  /* 0x00000010332d7819 */ /* 0x000fe400000006ff */
[----:B------:R-:W-:Y:S02]  /*75e0*/  ISETP.NE.AND P6, PT, R98, RZ, PT ;  /* 0x000000ff6200720c */ /* 0x000fe40003fc5270 */
[----:B------:R-:W-:Y:S02]  /*75f0*/  MOV R52, UR45 ;  /* 0x0000002d00347c02 */ /* 0x000fe40008000f00 */
[----:B------:R-:W-:Y:S01]  /*7600*/  MOV R61, UR53 ;  /* 0x00000035003d7c02 */ /* 0x000fe20008000f00 */
[----:B----4-:R-:W1:Y:S01]  /*7610*/  LDTM.x32 R4, tmem[UR4+0x20] ;  /* 0x00002004000479ee */ /* 0x010e6200082c0000 */
[----:B------:R-:W-:Y:S02]  /*7620*/  LOP3.LUT R44, R75, 0xffff0000, RZ, 0xc0, !PT ;  /* 0xffff00004b2c7812 */ /* 0x000fe400078ec0ff */
[----:B------:R-:W-:Y:S02]  /*7630*/  ISETP.NE.AND P0, PT, R95, RZ, PT ;  /* 0x000000ff5f00720c */ /* 0x000fe40003f05270 */
[----:B------:R-:W-:Y:S03]  /*7640*/  LEA R62, R46, UR43, 0x3 ;  /* 0x0000002b2e3e7c11 */ /* 0x000fe6000f8e18ff */
[----:B------:R-:W-:Y:S02]  /*7650*/  @P6 LEA R52, R52, UR43, 0x3 ;  /* 0x0000002b34346c11 */ /* 0x000fe4000f8e18ff */
[----:B------:R-:W-:Y:S02]  /*7660*/  @P6 SHF.L.U32 R63, R90, 0x1f, RZ ;  /* 0x0000001f5a3f6819 */ /* 0x000fe400000006ff */
[----:B------:R-:W-:Y:S04]  /*7670*/  @P6 IADD3 R52, PT, PT, R52, 0x70, RZ ;  /* 0x0000007034346810 */ /* 0x000fe80007ffe0ff */
[----:B------:R-:W-:Y:S01]  /*7680*/  @P6 PRMT R61, R61, 0x654, R52 ;  /* 0x000006543d3d6816 */ /* 0x000fe20000000034 */
[C---:B-1----:R-:W-:Y:S01]  /*7690*/  FMUL R0, R38.reuse, R4 ;  /* 0x0000000426007220 */ /* 0x042fe20000400000 */
[C---:B------:R-:W-:Y:S01]  /*76a0*/  FMUL R2, R38.reuse, R5 ;  /* 0x0000000526027220 */ /* 0x040fe20000400000 */
[C---:B------:R-:W-:Y:S01]  /*76b0*/  FMUL R3, R38.reuse, R6 ;  /* 0x0000000626037220 */ /* 0x040fe20000400000 */
[----:B------:R-:W-:Y:S01]  /*76c0*/  FMUL R7, R38, R7 ;  /* 0x0000000726077220 */ /* 0x000fe20000400000 */
[----:B------:R-:W-:Y:S01]  /*76d0*/  FFMA R0, R41, R40, R0 ;  /* 0x0000002829007223 */ /* 0x000fe20000000000 */
[----:B------:R-:W-:Y:S01]  /*76e0*/  SHF.L.U32 R40, R49, 0x10, RZ ;  /* 0x0000001031287819 */ /* 0x000fe200000006ff */
[C---:B------:R-:W-:Y:S01]  /*76f0*/  FFMA R2, R41.reuse, R43, R2 ;  /* 0x0000002b29027223 */ /* 0x040fe20000000002 */
[----:B------:R-:W-:Y:S01]  /*7700*/  SHF.L.U32 R43, R50, 0x10, RZ ;  /* 0x00000010322b7819 */ /* 0x000fe200000006ff */
[C---:B------:R-:W-:Y:S01]  /*7710*/  FMUL R4, R38.reuse, R8 ;  /* 0x0000000826047220 */ /* 0x040fe20000400000 */
[----:B------:R-:W-:Y:S01]  /*7720*/  FMUL R5, R38, R9 ;  /* 0x0000000926057220 */ /* 0x000fe20000400000 */
[C---:B------:R-:W-:Y:S01]  /*7730*/  FFMA R3, R41.reuse, R40, R3 ;  /* 0x0000002829037223 */ /* 0x040fe20000000003 */
[----:B------:R-:W-:Y:S01]  /*7740*/  LOP3.LUT R40, R50, 0xffff0000, RZ, 0xc0, !PT ;  /* 0xffff000032287812 */ /* 0x000fe200078ec0ff */
[----:B------:R-:W-:Y:S01]  /*7750*/  FFMA R7, R41, R42, R7 ;  /* 0x0000002a29077223 */ /* 0x000fe20000000007 */
[----:B------:R-:W-:Y:S01]  /*7760*/  LOP3.LUT R42, R51, 0xffff0000, RZ, 0xc0, !PT ;  /* 0xffff0000332a7812 */ /* 0x000fe200078ec0ff */
[----:B------:R-:W-:Y:S01]  /*7770*/  FMUL R6, R38, R10 ;  /* 0x0000000a26067220 */ /* 0x000fe20000400000 */
[----:B------:R-:W-:Y:S01]  /*7780*/  F2FP.BF16.F32.PACK_AB R52, R2, R0 ;  /* 0x000000000234723e */ /* 0x000fe200000010ff */
[----:B------:R-:W-:Y:S01]  /*7790*/  FMUL R11, R38, R11 ;  /* 0x0000000b260b7220 */ /* 0x000fe20000400000 */
[----:B------:R-:W-:Y:S01]  /*77a0*/  F2FP.BF16.F32.PACK_AB R53, R7, R3 ;  /* 0x000000030735723e */ /* 0x000fe200000010ff */
        /* <DEDUP_REMOVED lines=20> */
[C---:B------:R-:W-:Y:S01]  /*78f0*/  FMUL R12, R38.reuse, R16 ;  /* 0x00000010260c7220 */ /* 0x040fe20000400000 */
        /* <DEDUP_REMOVED lines=13> */
[----:B------:R1:W-:Y:S01]  /*79d0*/  STS.128 [R93+0x2000], R52 ;  /* 0x002000345d007388 */ /* 0x0003e20000000c00 */
[----:B------:R-:W-:Y:S01]  /*79e0*/  F2FP.BF16.F32.PACK_AB R70, R13, R12 ;  /* 0x0000000c0d46723e */ /* 0x000fe200000010ff */
[----:B------:R-:W-:Y:S01]  /*79f0*/  FFMA R19, R41, R40, R19 ;  /* 0x0000002829137223 */ /* 0x000fe20000000013 */
[----:B------:R-:W-:Y:S01]  /*7a00*/  LOP3.LUT R40, R64, 0xffff0000, RZ, 0xc0, !PT ;  /* 0xffff000040287812 */ /* 0x000fe200078ec0ff */
[C---:B------:R-:W-:Y:S01]  /*7a10*/  FMUL R16, R38.reuse, R20 ;  /* 0x0000001426107220 */ /* 0x040fe20000400000 */
[C---:B------:R-:W-:Y:S01]  /*7a20*/  FMUL R17, R38.reuse, R21 ;  /* 0x0000001526117220 */ /* 0x040fe20000400000 */
[C---:B------:R-:W-:Y:S01]  /*7a30*/  FMUL R18, R38.reuse, R22 ;  /* 0x0000001626127220 */ /* 0x040fe20000400000 */
[----:B------:R-:W-:Y:S01]  /*7a40*/  F2FP.BF16.F32.PACK_AB R71, R19, R14 ;  /* 0x0000000e1347723e */ /* 0x000fe200000010ff */
[----:B------:R-:W-:Y:S01]  /*7a50*/  FMUL R23, R38, R23 ;  /* 0x0000001726177220 */ /* 0x000fe20000400000 */
[----:B------:R-:W-:Y:S01]  /*7a60*/  FFMA R16, R41, R43, R16 ;  /* 0x0000002b29107223 */ /* 0x000fe20000000010 */
[----:B------:R-:W-:Y:S01]  /*7a70*/  SHF.L.U32 R43, R67, 0x10, RZ ;  /* 0x00000010432b7819 */ /* 0x000fe200000006ff */
[C---:B------:R-:W-:Y:S01]  /*7a80*/  FFMA R17, R41.reuse, R40, R17 ;  /* 0x0000002829117223 */ /* 0x040fe20000000011 */
[----:B------:R1:W-:Y:S01]  /*7a90*/  STS.128 [R92+0x2010], R68 ;  /* 0x002010445c007388 */ /* 0x0003e20000000c00 */
        /* <DEDUP_REMOVED lines=8> */
[C---:B------:R-:W-:Y:S01]  /*7b20*/  FMUL R22, R38.reuse, R26 ;  /* 0x0000001a26167220 */ /* 0x040fe20000400000 */
[----:B------:R-:W-:Y:S01]  /*7b30*/  FFMA R20, R41, R40, R20 ;  /* 0x0000002829147223 */ /* 0x000fe20000000014 */
[----:B------:R-:W-:Y:S01]  /*7b40*/  LOP3.LUT R40, R67, 0xffff0000, RZ, 0xc0, !PT ;  /* 0xffff000043287812 */ /* 0x000fe200078ec0ff */
[C---:B------:R-:W-:Y:S01]  /*7b50*/  FFMA R21, R41.reuse, R42, R21 ;  /* 0x0000002a29157223 */ /* 0x040fe20000000015 */
[C---:B------:R-:W-:Y:S01]  /*7b60*/  FFMA R22, R41.reuse, R43, R22 ;  /* 0x0000002b29167223 */ /* 0x040fe20000000016 */
[----:B------:R-:W-:Y:S01]  /*7b70*/  FMUL R27, R38, R27 ;  /* 0x0000001b261b7220 */ /* 0x000fe20000400000 */
[----:B------:R-:W-:Y:S01]  /*7b80*/  SHF.L.U32 R43, R72, 0x10, RZ ;  /* 0x00000010482b7819 */ /* 0x000fe200000006ff */
[----:B------:R-:W-:Y:S01]  /*7b90*/  FMUL R24, R38, R28 ;  /* 0x0000001c26187220 */ /* 0x000fe20000400000 */
[----:B------:R-:W-:Y:S01]  /*7ba0*/  LOP3.LUT R42, R72, 0xffff0000, RZ, 0xc0, !PT ;  /* 0xffff0000482a7812 */ /* 0x000fe200078ec0ff */
[C---:B------:R-:W-:Y:S01]  /*7bb0*/  FMUL R25, R38.reuse, R29 ;  /* 0x0000001d26197220 */ /* 0x040fe20000400000 */
[C---:B------:R-:W-:Y:S01]  /*7bc0*/  FMUL R26, R38.reuse, R30 ;  /* 0x0000001e261a7220 */ /* 0x040fe20000400000 */
[C---:B------:R-:W-:Y:S01]  /*7bd0*/  FFMA R27, R41.reuse, R40, R27 ;  /* 0x00000028291b7223 */ /* 0x040fe2000000001b */
[----:B------:R-:W-:Y:S01]  /*7be0*/  FFMA R24, R41, R43, R24 ;  /* 0x0000002b29187223 */ /* 0x000fe20000000018 */
[----:B------:R-:W-:Y:S01]  /*7bf0*/  LOP3.LUT R40, R73, 0xffff0000, RZ, 0xc0, !PT ;  /* 0xffff000049287812 */ /* 0x000fe200078ec0ff */
[C---:B------:R-:W-:Y:S01]  /*7c00*/  FFMA R25, R41.reuse, R42, R25 ;  /* 0x0000002a29197223 */ /* 0x040fe20000000019 */
[----:B------:R-:W-:Y:S01]  /*7c10*/  FMUL R31, R38, R31 ;  /* 0x0000001f261f7220 */ /* 0x000fe20000400000 */
[----:B------:R-:W-:Y:S01]  /*7c20*/  SHF.L.U32 R43, R74, 0x10, RZ ;  /* 0x000000104a2b7819 */ /* 0x000fe200000006ff */
[----:B------:R-:W-:Y:S01]  /*7c30*/  FFMA R26, R41, R45, R26 ;  /* 0x0000002d291a7223 */ /* 0x000fe2000000001a */
        /* <DEDUP_REMOVED lines=29> */
[----:B------:R-:W-:Y:S02]  /*7e10*/  UIADD3 UR9, UPT, UPT, UR49, 0x20, URZ ;  /* 0x0000002031097890 */ /* 0x000fe4000fffe0ff */
[----:B------:R-:W-:Y:S01]  /*7e20*/  UIADD3 UR8, UPT, UPT, UR43, 0x2200, URZ ;  /* 0x000022002b087890 */ /* 0x000fe2000fffe0ff */
[----:B------:R-:W-:Y:S01]  /*7e30*/  UMOV UR10, UR50 ;  /* 0x00000032000a7c82 */ /* 0x000fe20008000000 */
[----:B------:R-:W-:Y:S01]  /*7e40*/  UMOV UR11, UR52 ;  /* 0x00000034000b7c82 */ /* 0x000fe20008000000 */
[----:B---3--:R-:W-:Y:S04]  /*7e50*/  UIADD3 UR4, UP0, UPT, UR6, 0xd00, URZ ;  /* 0x00000d0006047890 */ /* 0x008fe8000ff1e0ff */
[----:B------:R-:W-:Y:S09]  /*7e60*/  UIADD3.X UR5, UPT, UPT, URZ, UR7, URZ, UP0, !UPT ;  /* 0x00000007ff057290 */ /* 0x000ff200087fe4ff */
[----:B------:R3:W-:Y:S01]  /*7e70*/  UTMASTG.3D [UR8], [UR4] ;  /* 0x00000008040073b5 */ /* 0x0007e20008010000 */
[----:B------:R0:W-:Y:S01]  /*7e80*/  UTMACMDFLUSH ;  /* 0x00000000000079b7 */ /* 0x0001e20000000000 */
[----:B---3--:R-:W-:Y:S04]  /*7e90*/  DEPBAR.LE SB0, 0x1 ;  /* 0x000080400000791a */ /* 0x008fe80000000000 */
.L_x_117:
[----:B------:R-:W-:Y:S05]  /*7ea0*/  BSYNC.RECONVERGENT B0 ;  /* 0x0000000000007941 */ /* 0x000fea0003800200 */
.L_x_116:
[----:B------:R-:W-:Y:S01]  /*7eb0*/  BAR.SYNC.DEFER_BLOCKING 0x1, 0x80 ;  /* 0x0042000000007b1d */ /* 0x000fe20000010000 */
[----:B------:R-:W-:Y:S04]  /*7ec0*/  UIADD3 UR4, UPT, UPT, UR45, 0x1, URZ ;  /* 0x000000012d047890 */ /* 0x000fe8000fffe0ff */
[----:B------:R-:W-:Y:S04]  /*7ed0*/  UISETP.NE.AND UP0, UPT, UR4, 0x4, UPT ;  /* 0x000000040400788c */ /* 0x000fe8000bf05270 */
[----:B------:R-:W-:Y:S01]  /*7ee0*/  USEL UR44, UR4, URZ, UP0 ;  /* 0x000000ff042c7287 */ /* 0x000fe20008000000 */
[----:B------:R3:W-:Y:S01]  /*7ef0*/  @P6 SYNCS.ARRIVE.TRANS64.RED.A1T0 RZ, [R61+URZ], RZ ;  /* 0x000000ff3dff69a7 */ /* 0x0007e200081004ff */
[----:B------:R-:W-:Y:S01]  /*7f00*/  BSSY B1, `(.L_x_118) ;  /* 0x0000017000017945 */ /* 0x000fe20003800000 */
[----:B------:R-:W4:Y:S02]  /*7f10*/  @P6 SYNCS.PHASECHK.TRANS64.TRYWAIT P0, [R62+URZ+0x50], R63 ;  /* 0x0000503f3e0065a7 */ /* 0x000f2400080011ff */
[----:B----4-:R-:W-:Y:S01]  /*7f20*/  @P6 SEL R47, RZ, 0x1, !P0 ;  /* 0x00000001ff2f6807 */ /* 0x010fe20004000000 */
[----:B---3--:R-:W-:Y:S06]  /*7f30*/  @!P6 BRA `(.L_x_119) ;  /* 0x00000000004ce947 */ /* 0x008fec0003800000 */
        /* <DEDUP_REMOVED lines=9> */
[----:B------:R-:W-:Y:S04]  /*7fd0*/  SHF.L.U32 R5, R90, 0x1f, RZ ;  /* 0x0000001f5a057819 */ /* 0x000fe800000006ff */
[----:B------:R-:W3:Y:S02]  /*7fe0*/  SYNCS.PHASECHK.TRANS64.TRYWAIT P0, [R62+URZ+0x50], R5 ;  /* 0x000050053e0075a7 */ /* 0x000ee400080011ff */
[----:B---3--:R-:W-:Y:S05]  /*7ff0*/  @!P0 BRA `(.L_x_122) ;  /* 0x0000002400948947 */ /* 0x008fea0003800000 */
.L_x_121:
[----:B------:R-:W-:Y:S05]  /*8000*/  BSYNC B0 ;  /* 0x0000000000007941 */ /* 0x000fea0003800000 */
.L_x_120:
[----:B------:R-:W-:Y:S02]  /*8010*/  ISETP.NE.AND P0, PT, R60, RZ, PT ;  /* 0x000000ff3c00720c */ /* 0x000fe40003f05270 */
[----:B------:R-:W-:Y:S11]  /*8020*/  IADD3 R46, PT, PT, R46, 0x1, RZ ;  /* 0x000000012e2e7810 */ /* 0x000ff60007ffe0ff */
[----:B------:R4:W1:Y:S04]  /*8030*/  @P0 LDS.128 R48, [R4] ;  /* 0x0000000004300984 */ /* 0x0008680000000c00 */
[----:B------:R4:W1:Y:S04]  /*8040*/  @P0 LDS.128 R56, [R3+0x10] ;  /* 0x0000100003380984 */ /* 0x0008680000000c00 */
[----:B------:R4:W1:Y:S04]  /*8050*/  @P0 LDS.128 R64, [R2+0x20] ;  /* 0x0000200002400984 */ /* 0x0008680000000c00 */
[----:B------:R4:W1:Y:S02]  /*8060*/  @P0 LDS.128 R72, [R0+0x30] ;  /* 0x0000300000480984 */ /* 0x0008640000000c00 */
.L_x_119:
[----:B------:R-:W-:Y:S05]  /*8070*/  BSYNC B1 ;  /* 0x0000000000017941 */ /* 0x000fea0003800000 */
.L_x_118:
[----:B----4-:R-:W-:Y:S05]  /*8080*/  VIADD R0, R39, 0x40 ;  /* 0x0000004027007836 */ /* 0x010fea0000000000 */
        /* <DEDUP_REMOVED lines=9> */
[----:B------:R-:W4:Y:S01]  /*8120*/  LDCU.64 UR6, c[0x4][0xa0] ;  /* 0x01001400ff0677ac */ /* 0x000f220008000a00 */
[----:B------:R-:W1:Y:S01]  /*8130*/  LDC.64 R2, c[0x4][R3] ;  /* 0x0100000003027b82 */ /* 0x000e620000000a00 */
[----:B------:R-:W5:Y:S01]  /*8140*/  LDCU.64 UR4, c[0x4][0x20] ;  /* 0x01000400ff0477ac */ /* 0x000f620008000a00 */
[----:B---3--:R-:W-:Y:S01]  /*8150*/  MOV R5, UR9 ;  /* 0x0000000900057c02 */ /* 0x008fe20008000f00 */
[----:B------:R-:W-:Y:S01]  /*8160*/  IMAD.U32 R4, RZ, RZ, UR8 ;  /* 0x00000008ff047e24 */ /* 0x000fe2000f8e00ff */
[----:B----4-:R-:W-:Y:S01]  /*8170*/  MOV R7, UR7 ;  /* 0x0000000700077c02 */ /* 0x010fe20008000f00 */
[----:B------:R-:W-:Y:S01]  /*8180*/  IMAD.U32 R6, RZ, RZ, UR6 ;  /* 0x00000006ff067e24 */ /* 0x000fe2000f8e00ff */
[----:B-----5:R-:W-:Y:S01]  /*8190*/  MOV R11, UR5 ;  /* 0x00000005000b7c02 */ /* 0x020fe20008000f00 */
[----:B------:R-:W-:Y:S02]  /*81a0*/  IMAD.U32 R10, RZ, RZ, UR4 ;  /* 0x00000004ff0a7e24 */ /* 0x000fe4000f8e00ff */
[----:B------:R-:W-:Y:S07]  /*81b0*/  LEPC R20, `(.L_x_123) ;  /* 0x000000001014794e */ /* 0x000fee0000000000 */
[----:B-12---:R-:W-:Y:S05]  /*81c0*/  CALL.ABS.NOINC R2 ;  /* 0x0000000002007343 */ /* 0x006fea0003c00000 */
.L_x_123:
        /* <DEDUP_REMOVED lines=10> */
[----:B---3--:R-:W1:Y:S01]  /*8270*/  LDTM.x32 R4, tmem[UR4+0x40] ;  /* 0x00004004000479ee */ /* 0x008e6200082c0000 */
        /* <DEDUP_REMOVED lines=136> */
.L_x_125:
[----:B------:R-:W-:Y:S05]  /*8b00*/  BSYNC.RECONVERGENT B0 ;  /* 0x0000000000007941 */ /* 0x000fea0003800200 */
.L_x_124:
        /* <DEDUP_REMOVED lines=21> */
.L_x_129:
[----:B------:R-:W-:Y:S05]  /*8c60*/  BSYNC B0 ;  /* 0x0000000000007941 */ /* 0x000fea0003800000 */
.L_x_128:
[----:B------:R-:W-:Y:S11]  /*8c70*/  ISETP.NE.AND P0, PT, R60, RZ, PT ;  /* 0x000000ff3c00720c */ /* 0x000ff60003f05270 */
[----:B------:R-:W-:Y:S02]  /*8c80*/  @!UPT UIADD3 URZ, UPT, UPT, URZ, URZ, URZ ;  /* 0x000000fffffff290 */ /* 0x000fe4000fffe0ff */
[----:B------:R4:W1:Y:S04]  /*8c90*/  @P0 LDS.128 R48, [R3] ;  /* 0x0000000003300984 */ /* 0x0008680000000c00 */
[----:B------:R4:W1:Y:S04]  /*8ca0*/  @P0 LDS.128 R56, [R2+0x10] ;  /* 0x0000100002380984 */ /* 0x0008680000000c00 */
[----:B------:R4:W1:Y:S04]  /*8cb0*/  @P0 LDS.128 R64, [R0+0x20] ;  /* 0x0000200000400984 */ /* 0x0008680000000c00 */
[----:B------:R4:W1:Y:S02]  /*8cc0*/  @P0 LDS.128 R72, [R46+0x30] ;  /* 0x000030002e480984 */ /* 0x0008640000000c00 */
.L_x_127:
[----:B------:R-:W-:Y:S05]  /*8cd0*/  BSYNC B1 ;  /* 0x0000000000017941 */ /* 0x000fea0003800000 */
.L_x_126:
        /* <DEDUP_REMOVED lines=21> */
.L_x_131:
[----:B------:R-:W-:Y:S01]  /*8e30*/  ISETP.NE.AND P0, PT, R95, RZ, PT ;  /* 0x000000ff5f00720c */ /* 0x000fe20003f05270 */
[----:B------:R-:W-:Y:S05]  /*8e40*/  WARPSYNC.ALL ;  /* 0x0000000000007948 */ /* 0x000fea0003800000 */
[----:B------:R-:W-:Y:S01]  /*8e50*/  R2UR UR4, R39 ;  /* 0x00000000270472ca */ /* 0x000fe200000e0000 */
[----:B------:R-:W-:Y:S01]  /*8e60*/  BSSY.RECONVERGENT B0, `(.L_x_132) ;  /* 0x000008c000007945 */ /* 0x000fe20003800200 */
[C---:B-1----:R-:W-:Y:S02]  /*8e70*/  SHF.L.U32 R40, R48.reuse, 0x10, RZ ;  /* 0x0000001030287819 */ /* 0x042fe400000006ff */
[----:B------:R-:W-:Y:S02]  /*8e80*/  LOP3.LUT R42, R48, 0xffff0000, RZ, 0xc0, !PT ;  /* 0xffff0000302a7812 */ /* 0x000fe400078ec0ff */
[C---:B------:R-:W-:Y:S02]  /*8e90*/  SHF.L.U32 R43, R49.reuse, 0x10, RZ ;  /* 0x00000010312b7819 */ /* 0x040fe400000006ff */
[----:B------:R-:W-:Y:S02]  /*8ea0*/  LOP3.LUT R44, R49, 0xffff0000, RZ, 0xc0, !PT ;  /* 0xffff0000312c7812 */ /* 0x000fe400078ec0ff */
[C---:B------:R-:W-:Y:S02]  /*8eb0*/  SHF.L.U32 R45, R50.reuse, 0x10, RZ ;  /* 0x00000010322d7819 */ /* 0x040fe400000006ff */
[----:B------:R-:W-:Y:S01]  /*8ec0*/  LOP3.LUT R46, R50, 0xffff0000, RZ, 0xc0, !PT ;  /* 0xffff0000322e7812 */ /* 0x000fe200078ec0ff */
[----:B---3--:R-:W1:Y:S01]  /*8ed0*/  LDTM.x32 R4, tmem[UR4+0x60] ;  /* 0x00006004000479ee */ /* 0x008e6200082c0000 */
[C---:B------:R-:W-:Y:S01]  /*8ee0*/  SHF.L.U32 R47, R51.reuse, 0x10, RZ ;  /* 0x00000010332f7819 */ /* 0x040fe200000006ff */
[----:B------:R-:W-:Y:S01]  /*8ef0*/  NOP ;  /* 0x0000000000007918 */ /* 0x000fe20000000000 */
[----:B------:R-:W-:Y:S02]  /*8f00*/  LOP3.LUT R48, R51, 0xffff0000, RZ, 0xc0, !PT ;  /* 0xffff000033307812 */ /* 0x000fe400078ec0ff */
[C---:B------:R-:W-:Y:S02]  /*8f10*/  SHF.L.U32 R49, R56.reuse, 0x10, RZ ;  /* 0x0000001038317819 */ /* 0x040fe400000006ff */
[----:B------:R-:W-:Y:S02]  /*8f20*/  LOP3.LUT R51, R56, 0xffff0000, RZ, 0xc0, !PT ;  /* 0xffff000038337812 */ /* 0x000fe400078ec0ff */
[C---:B------:R-:W-:Y:S02]  /*8f30*/  SHF.L.U32 R50, R57.reuse, 0x10, RZ ;  /* 0x0000001039327819 */ /* 0x040fe400000006ff */
[----:B------:R-:W-:Y:S02]  /*8f40*/  LOP3.LUT R52, R57, 0xffff0000, RZ, 0xc0, !PT ;  /* 0xffff000039347812 */ /* 0x000fe400078ec0ff */
[C---:B------:R-:W-:Y:S02]  /*8f50*/  SHF.L.U32 R53, R58.reuse, 0x10, RZ ;  /* 0x000000103a357819 */ /* 0x040fe400000006ff */
[----:B------:R-:W-:Y:S02]  /*8f60*/  LOP3.LUT R54, R58, 0xffff0000, RZ, 0xc0, !PT ;  /* 0xffff00003a367812 */ /* 0x000fe400078ec0ff */
[----:B------:R-:W-:Y:S02]  /*8f70*/  SHF.L.U32 R55, R59, 0x10, RZ ;  /* 0x000000103b377819 */ /* 0x000fe400000006ff */
[----:B------:R-:W-:Y:S02]  /*8f80*/  IADD3 R99, PT, PT, R99, 0xd0, RZ ;  /* 0x000000d063637810 */ /* 0x000fe40007ffe0ff */
[----:B------:R-:W-:Y:S02]  /*8f90*/  LOP3.LUT R56, R59, 0xffff0000, RZ, 0xc0, !PT ;  /* 0xffff00003b387812 */ /* 0x000fe400078ec0ff */
[----:B------:R-:W-:Y:S01]  /*8fa0*/  SHF.L.U32 R57, R64, 0x10, RZ ;  /* 0x0000001040397819 */ /* 0x000fe200000006ff */
[----:B-1----:R-:W-:Y:S01]  /*8fb0*/  FMUL R4, R38, R4 ;  /* 0x0000000426047220 */ /* 0x002fe20000400000 */
[----:B------:R-:W-:Y:S01]  /*8fc0*/  LOP3.LUT R58, R64, 0xffff0000, RZ, 0xc0, !PT ;  /* 0xffff0000403a7812 */ /* 0x000fe200078ec0ff */
[C---:B------:R-:W-:Y:S01]  /*8fd0*/  FMUL R5, R38.reuse, R5 ;  /* 0x0000000526057220 */ /* 0x040fe20000400000 */
[----:B------:R-:W-:Y:S01]  /*8fe0*/  LOP3.LUT R99, R99, 0xfefffff8, RZ, 0xc0, !PT ;  /* 0xfefffff863637812 */ /* 0x000fe200078ec0ff */
[C---:B------:R-:W-:Y:S01]  /*8ff0*/  FFMA R4, R41.reuse, R40, R4 ;  /* 0x0000002829047223 */ /* 0x040fe20000000004 */
[C---:B------:R-:W-:Y:S01]  /*9000*/  FMUL R6, R38.reuse, R6 ;  /* 0x0000000626067220 */ /* 0x040fe20000400000 */
[----:B------:R-:W-:Y:S01]  /*9010*/  FFMA R5, R41, R42, R5 ;  /* 0x0000002a29057223 */ /* 0x000fe20000000005 */
[----:B------:R-:W-:Y:S01]  /*9020*/  SHF.L.U32 R59, R65, 0x10, RZ ;  /* 0x00000010413b7819 */ /* 0x000fe200000006ff */
[----:B------:R1:W-:Y:S01]  /*9030*/  SYNCS.ARRIVE.TRANS64.RED.A1T0 RZ, [R99+URZ], RZ ;  /* 0x000000ff63ff79a7 */ /* 0x0003e200081004ff */
[----:B------:R-:W-:Y:S01]  /*9040*/  FFMA R6, R41, R43, R6 ;  /* 0x0000002b29067223 */ /* 0x000fe20000000006 */
[C---:B------:R-:W-:Y:S01]  /*9050*/  FMUL R7, R38.reuse, R7 ;  /* 0x0000000726077220 */ /* 0x040fe20000400000 */
[----:B------:R-:W-:Y:S01]  /*9060*/  F2FP.BF16.F32.PACK_AB R100, R5, R4 ;  /* 0x000000040564723e */ /* 0x000fe200000010ff */
[C---:B------:R-:W-:Y:S01]  /*9070*/  FMUL R8, R38.reuse, R8 ;  /* 0x0000000826087220 */ /* 0x040fe20000400000 */
[----:B------:R-:W-:Y:S01]  /*9080*/  FMUL R9, R38, R9 ;  /* 0x0000000926097220 */ /* 0x000fe20000400000 */
[----:B------:R-:W-:Y:S01]  /*9090*/  LOP3.LUT R60, R65, 0xffff0000, RZ, 0xc0, !PT ;  /* 0xffff0000413c7812 */ /* 0x000fe200078ec0ff */
[C---:B------:R-:W-:Y:S01]  /*90a0*/  FFMA R7, R41.reuse, R44, R7 ;  /* 0x0000002c29077223 */ /* 0x040fe20000000007 */
[C---:B------:R-:W-:Y:S01]  /*90b0*/  FFMA R8, R41.reuse, R45, R8 ;  /* 0x0000002d29087223 */ /* 0x040fe20000000008 */
[----:B------:R-:W-:Y:S01]  /*90c0*/  SHF.L.U32 R61, R66, 0x10, RZ ;  /* 0x00000010423d7819 */ /* 0x000fe200000006ff */
[----:B------:R-:W-:Y:S01]  /*90d0*/  FFMA R9, R41, R46, R9 ;  /* 0x0000002e29097223 */ /* 0x000fe20000000009 */
[C---:B------:R-:W-:Y:S01]  /*90e0*/  FMUL R10, R38.reuse, R10 ;  /* 0x0000000a260a7220 */ /* 0x040fe20000400000 */
[----:B------:R-:W-:Y:S01]  /*90f0*/  F2FP.BF16.F32.PACK_AB R101, R7, R6 ;  /* 0x000000060765723e */ /* 0x000fe200000010ff */
[C---:B------:R-:W-:Y:S01]  /*9100*/  FMUL R11, R38.reuse, R11 ;  /* 0x0000000b260b7220 */ /* 0x040fe20000400000 */
[----:B------:R-:W-:Y:S01]  /*9110*/  FMUL R0, R38, R12 ;  /* 0x0000000c26007220 */ /* 0x000fe20000400000 */
[----:B------:R-:W-:Y:S01]  /*9120*/  F2FP.BF16.F32.PACK_AB R102, R9, R8 ;  /* 0x000000080966723e */ /* 0x000fe200000010ff */
[C---:B------:R-:W-:Y:S01]  /*9130*/  FFMA R10, R41.reuse, R47, R10 ;  /* 0x0000002f290a7223 */ /* 0x040fe2000000000a */
[C---:B------:R-:W-:Y:S01]  /*9140*/  FFMA R11, R41.reuse, R48, R11 ;  /* 0x00000030290b7223 */ /* 0x040fe2000000000b */
[----:B------:R-:W-:Y:S01]  /*9150*/  LOP3.LUT R62, R66, 0xffff0000, RZ, 0xc0, !PT ;  /* 0xffff0000423e7812 */ /* 0x000fe200078ec0ff */
[----:B------:R-:W-:Y:S01]  /*9160*/  FFMA R0, R41, R49, R0 ;  /* 0x0000003129007223 */ /* 0x000fe20000000000 */
[C---:B------:R-:W-:Y:S01]  /*9170*/  FMUL R2, R38.reuse, R13 ;  /* 0x0000000d26027220 */ /* 0x040fe20000400000 */
[----:B------:R-:W-:Y:S01]  /*9180*/  SHF.L.U32 R63, R67, 0x10, RZ ;  /* 0x00000010433f7819 */ /* 0x000fe200000006ff */
[C---:B------:R-:W-:Y:S01]  /*9190*/  FMUL R3, R38.reuse, R14 ;  /* 0x0000000e26037220 */ /* 0x040fe20000400000 */
[----:B------:R-:W-:Y:S01]  /*91a0*/  F2FP.BF16.F32.PACK_AB R103, R11, R10 ;  /* 0x0000000a0b67723e */ /* 0x000fe200000010ff */
[----:B------:R-:W-:Y:S01]  /*91b0*/  FFMA R2, R41, R51, R2 ;  /* 0x0000003329027223 */ /* 0x000fe20000000002 */
[C---:B------:R-:W-:Y:S01]  /*91c0*/  FMUL R15, R38.reuse, R15 ;  /* 0x0000000f260f7220 */ /* 0x040fe20000400000 */
[C---:B------:R-:W-:Y:S01]  /*91d0*/  FMUL R12, R38.reuse, R16 ;  /* 0x00000010260c7220 */ /* 0x040fe20000400000 */
[----:B------:R-:W-:Y:S01]  /*91e0*/  FMUL R13, R38, R17 ;  /* 0x00000011260d7220 */ /* 0x000fe20000400000 */
[----:B------:R1:W-:Y:S01]  /*91f0*/  STS.128 [R93+0x6000], R100 ;  /* 0x006000645d007388 */ /* 0x0003e20000000c00 */
[----:B------:R-:W-:Y:S01]  /*9200*/  LOP3.LUT R64, R67, 0xffff0000, RZ, 0xc0, !PT ;  /* 0xffff000043407812 */ /* 0x000fe200078ec0ff */
[C---:B------:R-:W-:Y:S01]  /*9210*/  FFMA R3, R41.reuse, R50, R3 ;  /* 0x0000003229037223 */ /* 0x040fe20000000003 */
[----:B------:R-:W-:Y:S01]  /*9220*/  SHF.L.U32 R65, R72, 0x10, RZ ;  /* 0x0000001048417819 */ /* 0x000fe200000006ff */
[C---:B------:R-:W-:Y:S01]  /*9230*/  FFMA R15, R41.reuse, R52, R15 ;  /* 0x00000034290f7223 */ /* 0x040fe2000000000f */
[----:B------:R-:W-:Y:S01]  /*9240*/  F2FP.BF16.F32.PACK_AB R104, R2, R0 ;  /* 0x000000000268723e */ /* 0x000fe200000010ff */
[C---:B------:R-:W-:Y:S01]  /*9250*/  FFMA R12, R41.reuse, R53, R12 ;  /* 0x00000035290c7223 */ /* 0x040fe2000000000c */
[C---:B------:R-:W-:Y:S01]  /*9260*/  FFMA R13, R41.reuse, R54, R13 ;  /* 0x00000036290d7223 */ /* 0x040fe2000000000d */
[C---:B------:R-:W-:Y:S01]  /*9270*/  FMUL R14, R38.reuse, R18 ;  /* 0x00000012260e7220 */ /* 0x040fe20000400000 */
[C---:B------:R-:W-:Y:S01]  /*9280*/  FMUL R19, R38.reuse, R19 ;  /* 0x0000001326137220 */ /* 0x040fe20000400000 */
[C---:B------:R-:W-:Y:S01]  /*9290*/  FMUL R16, R38.reuse, R20 ;  /* 0x0000001426107220 */ /* 0x040fe20000400000 */
[C---:B------:R-:W-:Y:S01]  /*92a0*/  FMUL R17, R38.reuse, R21 ;  /* 0x0000001526117220 */ /* 0x040fe20000400000 */
[C---:B------:R-:W-:Y:S01]  /*92b0*/  FFMA R14, R41.reuse, R55, R14 ;  /* 0x00000037290e7223 */ /* 0x040fe2000000000e */
        /* <DEDUP_REMOVED lines=9> */
[----:B------:R-:W-:Y:S01]  /*9350*/  FFMA R23, R41, R60, R23 ;  /* 0x0000003c29177223 */ /* 0x000fe20000000017 */
[C---:B------:R-:W-:Y:S01]  /*9360*/  FMUL R27, R38.reuse, R27 ;  /* 0x0000001b261b7220 */ /* 0x040fe20000400000 */
[----:B------:R-:W-:Y:S01]  /*9370*/  F2FP.BF16.F32.PACK_AB R105, R15, R3 ;  /* 0x000000030f69723e */ /* 0x000fe200000010ff */
[----:B------:R-:W-:Y:S01]  /*9380*/  FFMA R20, R41, R61, R20 ;  /* 0x0000003d29147223 */ /* 0x000fe20000000014 */
[----:B------:R-:W-:Y:S01]  /*9390*/  F2FP.BF16.F32.PACK_AB R106, R13, R12 ;  /* 0x0000000c0d6a723e */ /* 0x000fe200000010ff */
[----:B------:R-:W-:Y:S01]  /*93a0*/  FMUL R24, R38, R28 ;  /* 0x0000001c26187220 */ /* 0x000fe20000400000 */
[----:B------:R-:W-:Y:S01]  /*93b0*/  F2FP.BF16.F32.PACK_AB R107, R19, R14 ;  /* 0x0000000e136b723e */ /* 0x000fe200000010ff */
[----:B------:R-:W-:Y:S01]  /*93c0*/  FFMA R21, R41, R62, R21 ;  /* 0x0000003e29157223 */ /* 0x000fe20000000015 */
[----:B------:R-:W-:Y:S01]  /*93d0*/  LOP3.LUT R66, R72, 0xffff0000, RZ, 0xc0, !PT ;  /* 0xffff000048427812 */ /* 0x000fe200078ec0ff */
[C---:B------:R-:W-:Y:S01]  /*93e0*/  FMUL R25, R38.reuse, R29 ;  /* 0x0000001d26197220 */ /* 0x040fe20000400000 */
[----:B------:R-:W-:Y:S01]  /*93f0*/  SHF.L.U32 R67, R73, 0x10, RZ ;  /* 0x0000001049437819 */ /* 0x000fe200000006ff */
[----:B------:R1:W-:Y:S01]  /*9400*/  STS.128 [R92+0x6010], R104 ;  /* 0x006010685c007388 */ /* 0x0003e20000000c00 */
[----:B------:R-:W-:Y:S01]  /*9410*/  FFMA R22, R41, R63, R22 ;  /* 0x0000003f29167223 */ /* 0x000fe20000000016 */
[----:B------:R-:W-:Y:S01]  /*9420*/  LOP3.LUT R68, R73, 0xffff0000, RZ, 0xc0, !PT ;  /* 0xffff000049447812 */ /* 0x000fe200078ec0ff */
[----:B------:R-:W-:Y:S01]  /*9430*/  FMUL R26, R38, R30 ;  /* 0x0000001e261a7220 */ /* 0x000fe20000400000 */
[C---:B------:R-:W-:Y:S01]  /*9440*/  FFMA R27, R41.reuse, R64, R27 ;  /* 0x00000040291b7223 */ /* 0x040fe2000000001b */
[----:B------:R-:W-:Y:S01]  /*9450*/  SHF.L.U32 R69, R74, 0x10, RZ ;  /* 0x000000104a457819 */ /* 0x000fe200000006ff */
[----:B------:R-:W-:Y:S01]  /*9460*/  FMUL R31, R38, R31 ;  /* 0x0000001f261f7220 */ /* 0x000fe20000400000 */
[C---:B------:R-:W-:Y:S01]  /*9470*/  FFMA R24, R41.reuse, R65, R24 ;  /* 0x0000004129187223 */ /* 0x040fe20000000018 */
[----:B------:R-:W-:Y:S01]  /*9480*/  LOP3.LUT R70, R74, 0xffff0000, RZ, 0xc0, !PT ;  /* 0xffff00004a467812 */ /* 0x000fe200078ec0ff */
[C---:B------:R-:W-:Y:S01]  /*9490*/  FMUL R28, R38.reuse, R32 ;  /* 0x00000020261c7220 */ /* 0x040fe20000400000 */
[----:B------:R-:W-:Y:S01]  /*94a0*/  FFMA R25, R41, R66, R25 ;  /* 0x0000004229197223 */ /* 0x000fe20000000019 */
[----:B------:R-:W-:Y:S01]  /*94b0*/  SHF.L.U32 R71, R75, 0x10, RZ ;  /* 0x000000104b477819 */ /* 0x000fe200000006ff */
[C---:B------:R-:W-:Y:S01]  /*94c0*/  FMUL R29, R38.reuse, R33 ;  /* 0x00000021261d7220 */ /* 0x040fe20000400000 */
[----:B------:R-:W-:Y:S01]  /*94d0*/  FFMA R26, R41, R67, R26 ;  /* 0x00000043291a7223 */ /* 0x000fe2000000001a */
[----:B------:R-:W-:Y:S01]  /*94e0*/  LOP3.LUT R72, R75, 0xffff0000, RZ, 0xc0, !PT ;  /* 0xffff00004b487812 */ /* 0x000fe200078ec0ff */
        /* <DEDUP_REMOVED lines=8> */
[----:B------:R-:W-:Y:S01]  /*9570*/  FFMA R30, R41, R71, R30 ;  /* 0x00000047291e7223 */ /* 0x000fe2000000001e */
[----:B------:R-:W-:Y:S01]  /*9580*/  F2FP.BF16.F32.PACK_AB R111, R27, R22 ;  /* 0x000000161b6f723e */ /* 0x000fe200000010ff */
[----:B------:R-:W-:Y:S01]  /*9590*/  FFMA R35, R41, R72, R35 ;  /* 0x0000004829237223 */ /* 0x000fe20000000023 */
[----:B------:R-:W-:Y:S02]  /*95a0*/  F2FP.BF16.F32.PACK_AB R112, R25, R24 ;  /* 0x000000181970723e */ /* 0x000fe400000010ff */
[----:B------:R-:W-:Y:S01]  /*95b0*/  F2FP.BF16.F32.PACK_AB R113, R31, R26 ;  /* 0x0000001a1f71723e */ /* 0x000fe200000010ff */
[----:B------:R1:W-:Y:S01]  /*95c0*/  STS.128 [R91+0x6020], R108 ;  /* 0x0060206c5b007388 */ /* 0x0003e20000000c00 */
        /* <DEDUP_REMOVED lines=21> */
.L_x_133:
[----:B------:R-:W-:Y:S05]  /*9720*/  BSYNC.RECONVERGENT B0 ;  /* 0x0000000000007941 */ /* 0x000fea0003800200 */
.L_x_132:
[----:B------:R-:W-:Y:S01]  /*9730*/  BAR.SYNC.DEFER_BLOCKING 0x1, 0x80 ;  /* 0x0042000000007b1d */ /* 0x000fe20000010000 */
[----:B------:R-:W-:Y:S01]  /*9740*/  UISETP.NE.AND UP0, UPT, UR46, -0x4, UPT ;  /* 0xfffffffc2e00788c */ /* 0x000fe2000bf05270 */
[----:B------:R-:W-:Y:S08]  /*9750*/  IADD3 R0, PT, PT, R36, 0x1, RZ ;  /* 0x0000000124007810 */ /* 0x000ff00007ffe0ff */
[----:B------:R-:W-:Y:S05]  /*9760*/  BRA.U !UP0, `(.L_x_134) ;  /* 0x0000000108287547 */ /* 0x000fea000b800000 */
[----:B------:R-:W-:Y:S01]  /*9770*/  ISETP.NE.AND P0, PT, R98, RZ, PT ;  /* 0x000000ff6200720c */ /* 0x000fe20003f05270 */
[----:B------:R-:W-:Y:S01]  /*9780*/  IMAD.U32 R3, RZ, RZ, UR45 ;  /* 0x0000002dff037e24 */ /* 0x000fe2000f8e00ff */
[----:B------:R-:W-:Y:S01]  /*9790*/  UIADD3 UR4, UPT, UPT, UR45, 0x1, URZ ;  /* 0x000000012d047890 */ /* 0x000fe2000fffe0ff */
[----:B------:R-:W-:Y:S03]  /*97a0*/  IMAD.U32 R2, RZ, RZ, UR53 ;  /* 0x00000035ff027e24 */ /* 0x000fe6000f8e00ff */
[----:B------:R-:W-:Y:S04]  /*97b0*/  UISETP.NE.AND UP0, UPT, UR4, 0x4, UPT ;  /* 0x000000040400788c */ /* 0x000fe8000bf05270 */
[----:B------:R-:W-:Y:S03]  /*97c0*/  USEL UR45, UR4, URZ, UP0 ;  /* 0x000000ff042d7287 */ /* 0x000fe60008000000 */
[----:B------:R-:W-:Y:S05]  /*97d0*/  @P0 LEA R3, R3, UR43, 0x3 ;  /* 0x0000002b03030c11 */ /* 0x000fea000f8e18ff */
[----:B------:R-:W-:Y:S05]  /*97e0*/  @P0 VIADD R3, R3, 0x70 ;  /* 0x0000007003030836 */ /* 0x000fea0000000000 */
[----:B------:R-:W-:Y:S04]  /*97f0*/  @P0 PRMT R2, R2, 0x654, R3 ;  /* 0x0000065402020816 */ /* 0x000fe80000000003 */
[----:B------:R3:W-:Y:S03]  /*9800*/  @P0 SYNCS.ARRIVE.TRANS64.RED.A1T0 RZ, [R2+URZ], RZ ;  /* 0x000000ff02ff09a7 */ /* 0x0007e600081004ff */
.L_x_134:
[----:B------:R-:W-:Y:S01]  /*9810*/  R2UR UR4, R82 ;  /* 0x00000000520472ca */ /* 0x000fe200000e0000 */
[----:B------:R-:W-:Y:S01]  /*9820*/  UISETP.NE.AND UP0, UPT, UR62, URZ, UPT ;  /* 0x000000ff3e00728c */ /* 0x000fe2000bf05270 */
[----:B------:R-:W-:Y:S01]  /*9830*/  ISETP.NE.AND P0, PT, R86, 0x2, PT ;  /* 0x000000025600780c */ /* 0x000fe20003f05270 */
[----:B------:R-:W-:Y:S01]  /*9840*/  UIADD3 UR20, UPT, UPT, UR37, UR63, URZ ;  /* 0x0000003f25147290 */ /* 0x000fe2000fffe0ff */
[----:B------:R-:W-:Y:S01]  /*9850*/  ISETP.NE.AND P1, PT, R0, 0x2, PT ;  /* 0x000000020000780c */ /* 0x000fe20003f25270 */
[----:B------:R-:W-:Y:S01]  /*9860*/  UIADD3 UR46, UPT, UPT, UR46, 0x4, URZ ;  /* 0x000000042e2e7890 */ /* 0x000fe2000fffe0ff */
[----:B------:R-:W-:Y:S01]  /*9870*/  SEL R3, RZ, 0x1, P0 ;  /* 0x00000001ff037807 */ /* 0x000fe20000000000 */
[----:B------:R-:W-:Y:S01]  /*9880*/  UMOV UR52, UR61 ;  /* 0x0000003d00347c82 */ /* 0x000fe20008000000 */
[----:B---3--:R-:W-:Y:S02]  /*9890*/  SEL R2, RZ, 0x1, P1 ;  /* 0x00000001ff027807 */ /* 0x008fe40000800000 */
[----:B------:R-:W-:Y:S02]  /*98a0*/  LOP3.LUT R88, R88, R3, RZ, 0x3c, !PT ;  /* 0x0000000358587212 */ /* 0x000fe400078e3cff */
[----:B------:R-:W-:Y:S01]  /*98b0*/  LOP3.LUT R89, R89, R2, RZ, 0x3c, !PT ;  /* 0x0000000259597212 */ /* 0x000fe200078e3cff */
[----:B------:R-:W-:Y:S01]  /*98c0*/  UIADD3 UR19, UPT, UPT, UR36, UR4, URZ ;  /* 0x0000000424137290 */ /* 0x000fe2000fffe0ff */
[----:B------:R-:W-:Y:S02]  /*98d0*/  SEL R86, R86, RZ, P0 ;  /* 0x000000ff56567207 */ /* 0x000fe40000000000 */
[----:B------:R-:W-:Y:S01]  /*98e0*/  SEL R36, R0, RZ, P1 ;  /* 0x000000ff00247207 */ /* 0x000fe20000800000 */
[----:B------:R-:W-:Y:S08]  /*98f0*/  BRA.U UP0, `(.L_x_135) ;  /* 0xffffffbd00e07547 */ /* 0x000ff0000b83ffff */
[----:B------:R-:W-:-:S13]  /*9900*/  R2UR UR4, R83 ;  /* 0x00000000530472ca */ /* 0x000fda00000e0000 */
[----:B------:R-:W-:-:S09]  /*9910*/  UISETP.NE.AND UP0, UPT, UR4, URZ, UPT ;  /* 0x000000ff0400728c */ /* 0x000fd2000bf05270 */
[----:B------:R-:W-:Y:S05]  /*9920*/  BRA.U !UP0, `(.L_x_136) ;  /* 0x0000000108487547 */ /* 0x000fea000b800000 */
[----:B------:R-:W3:Y:S02]  /*9930*/  LDCU.64 UR4, c[0x0][0xf10] ;  /* 0x0001e200ff0477ac */ /* 0x000ee40008000a00 */
[----:B---3--:R-:W-:-:S04]  /*9940*/  UISETP.NE.U32.AND UP0, UPT, UR4, URZ, UPT ;  /* 0x000000ff0400728c */ /* 0x008fc8000bf05070 */
[----:B------:R-:W-:-:S09]  /*9950*/  UISETP.NE.AND.EX UP0, UPT, UR5, URZ, UPT, UP0 ;  /* 0x000000ff0500728c */ /* 0x000fd2000bf05300 */
[----:B------:R-:W-:Y:S05]  /*9960*/  BRA.U UP0, `(.L_x_137) ;  /* 0x00000001000c7547 */ /* 0x000fea000b800000 */
[----:B------:R-:W-:-:S13]  /*9970*/  FSETP.NEU.AND P0, PT, R41, RZ, PT ;  /* 0x000000ff2900720b */ /* 0x000fda0003f0d000 */
[----:B------:R-:W-:Y:S05]  /*9980*/  @!P0 EXIT ;  /* 0x000000000000894d */ /* 0x000fea0003800000 */
[----:B------:R-:W-:Y:S05]  /*9990*/  BRA `(.L_x_136) ;  /* 0x00000000002c7947 */ /* 0x000fea0003800000 */
.L_x_137:
[----:B------:R-:W-:Y:S01]  /*99a0*/  ISETP.NE.AND P0, PT, R85, RZ, PT ;  /* 0x000000ff5500720c */ /* 0x000fe20003f05270 */
[----:B------:R-:W-:-:S12]  /*99b0*/  BSSY.RECONVERGENT B0, `(.L_x_136) ;  /* 0x0000009000007945 */ /* 0x000fd80003800200 */
[----:B------:R-:W-:Y:S05]  /*99c0*/  @P0 BRA `(.L_x_138) ;  /* 0x0000000000140947 */ /* 0x000fea0003800000 */
[----:B------:R-:W3:Y:S02]  /*99d0*/  LDCU.64 UR4, c[0x0][0xf08] ;  /* 0x0001e100ff0477ac */ /* 0x000ee40008000a00 */
[----:B---3--:R-:W-:-:S04]  /*99e0*/  ISETP.NE.U32.AND P0, PT, RZ, UR4, PT ;  /* 0x00000004ff007c0c */ /* 0x008fc8000bf05070 */
[----:B------:R-:W-:-:S13]  /*99f0*/  ISETP.NE.AND.EX P0, PT, RZ, UR5, PT, P0 ;  /* 0x00000005ff007c0c */ /* 0x000fda000bf05300 */
[----:B------:R-:W-:Y:S05]  /*9a00*/  @!P0 EXIT ;  /* 0x000000000000894d */ /* 0x000fea0003800000 */
[----:B------:R-:W-:Y:S05]  /*9a10*/  BRA `(.L_x_139) ;  /* 0x0000000000087947 */ /* 0x000fea0003800000 */
.L_x_138:
[----:B------:R-:W-:-:S13]  /*9a20*/  FSETP.NEU.AND P0, PT, R41, RZ, PT ;  /* 0x000000ff2900720b */ /* 0x000fda0003f0d000 */
[----:B------:R-:W-:Y:S05]  /*9a30*/  @!P0 EXIT ;  /* 0x000000000000894d */ /* 0x000fea0003800000 */
.L_x_139:
[----:B------:R-:W-:Y:S05]  /*9a40*/  BSYNC.RECONVERGENT B0 ;  /* 0x0000000000007941 */ /* 0x000fea0003800200 */
.L_x_136:
[----:B------:R-:W-:Y:S01]  /*9a50*/  ULEA UR4, UR45, UR43, 0x3 ;  /* 0x0000002b2d047291 */ /* 0x000fe2000f8e18ff */
[----:B------:R-:W-:-:S04]  /*9a60*/  DEPBAR.LE SB0, 0x0 ;  /* 0x000080000000791a */ /* 0x000fc80000000000 */
[----:B------:R-:W-:-:S04]  /*9a70*/  UIADD3 UR4, UPT, UPT, UR4, 0x70, URZ ;  /* 0x0000007004047890 */ /* 0x000fc8000fffe0ff */
[----:B------:R-:W-:-:S09]  /*9a80*/  UPRMT UR4, UR53, 0x654, UR4 ;  /* 0x0000065435047896 */ /* 0x000fd20008000004 */
[----:B------:R-:W-:Y:S01]  /*9a90*/  SYNCS.ARRIVE.TRANS64.RED.A1T0 RZ, [UR4], RZ ;  /* 0x000000ffffff79a7 */ /* 0x000fe20008100404 */
[----:B------:R-:W-:Y:S05]  /*9aa0*/  EXIT ;  /* 0x000000000000794d */ /* 0x000fea0003800000 */
.L_x_24:
[----:B--2---:R2:W3:Y:S02]  /*9ab0*/  SYNCS.PHASECHK.TRANS64.TRYWAIT P0, [R3+URZ+0xf0], R2 ;  /* 0x0000f002030075a7 */ /* 0x0044e400080011ff */
[----:B---3--:R-:W-:Y:S05]  /*9ac0*/  @!P0 NANOSLEEP.SYNCS 0x989680 ;  /* 0x009896800000895d */ /* 0x008fea0003900000 */
[----:B------:R-:W3:Y:S02]  /*9ad0*/  @!P0 SYNCS.PHASECHK.TRANS64 P0, [R3+URZ+0xf0], R2 ;  /* 0x0000f002030085a7 */ /* 0x000ee400080010ff */
[----:B---3--:R-:W-:Y:S05]  /*9ae0*/  @!P0 BRA `(.L_x_24) ;  /* 0xfffffffc00f08947 */ /* 0x008fea000383ffff */
[----:B------:R-:W-:Y:S05]  /*9af0*/  BRA `(.L_x_140) ;  /* 0xffffff7c00807947 */ /* 0x000fea000383ffff */
.L_x_27:
[----:B---3--:R-:W-:-:S07]  /*9b00*/  MOV R0, UR7 ;  /* 0x0000000700007c02 */ /* 0x008fce0008000f00 */
.L_x_141:
[----:B--2---:R2:W3:Y:S02]  /*9b10*/  SYNCS.PHASECHK.TRANS64.TRYWAIT P0, [R0+URZ+0x28], R3 ;  /* 0x00002803000075a7 */ /* 0x0044e400080011ff */
[----:B---3--:R-:W-:Y:S05]  /*9b20*/  @!P0 NANOSLEEP.SYNCS 0x989680 ;  /* 0x009896800000895d */ /* 0x008fea0003900000 */
[----:B------:R-:W3:Y:S02]  /*9b30*/  @!P0 SYNCS.PHASECHK.TRANS64 P0, [R0+URZ+0x28], R3 ;  /* 0x00002803000085a7 */ /* 0x000ee400080010ff */
[----:B---3--:R-:W-:Y:S05]  /*9b40*/  @!P0 BRA `(.L_x_141) ;  /* 0xfffffffc00f08947 */ /* 0x008fea000383ffff */
[----:B------:R-:W-:Y:S05]  /*9b50*/  BRA `(.L_x_26) ;  /* 0xffffff7c00f87947 */ /* 0x000fea000383ffff */
.L_x_31:
[----:B--2---:R2:W3:Y:S02]  /*9b60*/  SYNCS.PHASECHK.TRANS64.TRYWAIT P0, [R3+URZ+0xa0], R0 ;  /* 0x0000a000030075a7 */ /* 0x0044e400080011ff */
[----:B---3--:R-:W-:Y:S05]  /*9b70*/  @!P0 NANOSLEEP.SYNCS 0x989680 ;  /* 0x009896800000895d */ /* 0x008fea0003900000 */
[----:B------:R-:W3:Y:S02]  /*9b80*/  @!P0 SYNCS.PHASECHK.TRANS64 P0, [R3+URZ+0xa0], R0 ;  /* 0x0000a000030085a7 */ /* 0x000ee400080010ff */
[----:B---3--:R-:W-:Y:S05]  /*9b90*/  @!P0 BRA `(.L_x_31) ;  /* 0xfffffffc00f08947 */ /* 0x008fea000383ffff */
[----:B------:R-:W-:Y:S05]  /*9ba0*/  BRA `(.L_x_142) ;  /* 0xffffff8000e47947 */ /* 0x000fea000383ffff */
.L_x_35:
[----:B-1----:R-:W-:-:S07]  /*9bb0*/  MOV R0, UR4 ;  /* 0x0000000400007c02 */ /* 0x002fce0008000f00 */
.L_x_143:
[----:B-1----:R1:W2:Y:S02]  /*9bc0*/  SYNCS.PHASECHK.TRANS64.TRYWAIT P0, [R0+URZ], R3 ;  /* 0x00000003000075a7 */ /* 0x0022a400080011ff */
[----:B--2---:R-:W-:Y:S05]  /*9bd0*/  @!P0 NANOSLEEP.SYNCS 0x989680 ;  /* 0x009896800000895d */ /* 0x004fea0003900000 */
[----:B------:R-:W2:Y:S02]  /*9be0*/  @!P0 SYNCS.PHASECHK.TRANS64 P0, [R0+URZ], R3 ;  /* 0x00000003000085a7 */ /* 0x000ea400080010ff */
[----:B--2---:R-:W-:Y:S05]  /*9bf0*/  @!P0 BRA `(.L_x_143) ;  /* 0xfffffffc00f08947 */ /* 0x004fea000383ffff */
[----:B------:R-:W-:Y:S05]  /*9c00*/  BRA `(.L_x_144) ;  /* 0xffffff8800847947 */ /* 0x000fea000383ffff */
.L_x_36:
[----:B------:R-:W-:-:S07]  /*9c10*/  MOV R0, UR5 ;  /* 0x0000000500007c02 */ /* 0x000fce0008000f00 */
.L_x_145:
[----:B-1----:R1:W2:Y:S02]  /*9c20*/  SYNCS.PHASECHK.TRANS64.TRYWAIT P0, [R0+URZ], R3 ;  /* 0x00000003000075a7 */ /* 0x0022a400080011ff */
[----:B--2---:R-:W-:Y:S05]  /*9c30*/  @!P0 NANOSLEEP.SYNCS 0x989680 ;  /* 0x009896800000895d */ /* 0x004fea0003900000 */
[----:B------:R-:W2:Y:S02]  /*9c40*/  @!P0 SYNCS.PHASECHK.TRANS64 P0, [R0+URZ], R3 ;  /* 0x00000003000085a7 */ /* 0x000ea400080010ff */
[----:B--2---:R-:W-:Y:S05]  /*9c50*/  @!P0 BRA `(.L_x_145) ;  /* 0xfffffffc00f08947 */ /* 0x004fea000383ffff */
[----:B------:R-:W-:Y:S05]  /*9c60*/  BRA `(.L_x_146) ;  /* 0xffffff8800907947 */ /* 0x000fea000383ffff */
.L_x_37:
[----:B------:R-:W-:-:S07]  /*9c70*/  MOV R0, UR5 ;  /* 0x0000000500007c02 */ /* 0x000fce0008000f00 */
.L_x_147:
[----:B-1----:R1:W2:Y:S02]  /*9c80*/  SYNCS.PHASECHK.TRANS64.TRYWAIT P0, [R0+URZ], R3 ;  /* 0x00000003000075a7 */ /* 0x0022a400080011ff */
[----:B--2---:R-:W-:Y:S05]  /*9c90*/  @!P0 NANOSLEEP.SYNCS 0x989680 ;  /* 0x009896800000895d */ /* 0x004fea0003900000 */
[----:B------:R-:W2:Y:S02]  /*9ca0*/  @!P0 SYNCS.PHASECHK.TRANS64 P0, [R0+URZ], R3 ;  /* 0x00000003000085a7 */ /* 0x000ea400080010ff */
[----:B--2---:R-:W-:Y:S05]  /*9cb0*/  @!P0 BRA `(.L_x_147) ;  /* 0xfffffffc00f08947 */ /* 0x004fea000383ffff */
[----:B------:R-:W-:Y:S05]  /*9cc0*/  BRA `(.L_x_148) ;  /* 0xffffff88009c7947 */ /* 0x000fea000383ffff */
.L_x_38:
[----:B------:R-:W-:-:S07]  /*9cd0*/  MOV R0, UR5 ;  /* 0x0000000500007c02 */ /* 0x000fce0008000f00 */
.L_x_149:
[----:B-1----:R1:W2:Y:S02]  /*9ce0*/  SYNCS.PHASECHK.TRANS64.TRYWAIT P0, [R0+URZ], R3 ;  /* 0x00000003000075a7 */ /* 0x0022a400080011ff */
[----:B--2---:R-:W-:Y:S05]  /*9cf0*/  @!P0 NANOSLEEP.SYNCS 0x989680 ;  /* 0x009896800000895d */ /* 0x004fea0003900000 */
[----:B------:R-:W2:Y:S02]  /*9d00*/  @!P0 SYNCS.PHASECHK.TRANS64 P0, [R0+URZ], R3 ;  /* 0x00000003000085a7 */ /* 0x000ea400080010ff */
[----:B--2---:R-:W-:Y:S05]  /*9d10*/  @!P0 BRA `(.L_x_149) ;  /* 0xfffffffc00f08947 */ /* 0x004fea000383ffff */
[----:B------:R-:W-:Y:S05]  /*9d20*/  BRA `(.L_x_150) ;  /* 0xffffff8800a87947 */ /* 0x000fea000383ffff */
.L_x_41:
[----:B-1----:R1:W2:Y:S02]  /*9d30*/  SYNCS.PHASECHK.TRANS64.TRYWAIT P0, [R2+URZ+0xe0], R5 ;  /* 0x0000e005020075a7 */ /* 0x0022a400080011ff */
[----:B--2---:R-:W-:Y:S05]  /*9d40*/  @!P0 NANOSLEEP.SYNCS 0x989680 ;  /* 0x009896800000895d */ /* 0x004fea0003900000 */
[----:B------:R-:W2:Y:S02]  /*9d50*/  @!P0 SYNCS.PHASECHK.TRANS64 P0, [R2+URZ+0xe0], R5 ;  /* 0x0000e005020085a7 */ /* 0x000ea400080010ff */
[----:B--2---:R-:W-:Y:S05]  /*9d60*/  @!P0 BRA `(.L_x_41) ;  /* 0xfffffffc00f08947 */ /* 0x004fea000383ffff */
[----:B------:R-:W-:Y:S05]  /*9d70*/  BRA `(.L_x_151) ;  /* 0xffffff8c00047947 */ /* 0x000fea000383ffff */
.L_x_42:
[----:B------:R-:W-:-:S07]  /*9d80*/  MOV R2, UR4 ;  /* 0x0000000400027c02 */ /* 0x000fce0008000f00 */
.L_x_152:
[----:B-1----:R1:W2:Y:S02]  /*9d90*/  SYNCS.PHASECHK.TRANS64.TRYWAIT P0, [R2+URZ+0xb0], R5 ;  /* 0x0000b005020075a7 */ /* 0x0022a400080011ff */
[----:B--2---:R-:W-:Y:S05]  /*9da0*/  @!P0 NANOSLEEP.SYNCS 0x989680 ;  /* 0x009896800000895d */ /* 0x004fea0003900000 */
[----:B------:R-:W2:Y:S02]  /*9db0*/  @!P0 SYNCS.PHASECHK.TRANS64 P0, [R2+URZ+0xb0], R5 ;  /* 0x0000b005020085a7 */ /* 0x000ea400080010ff */
[----:B--2---:R-:W-:Y:S05]  /*9dc0*/  @!P0 BRA `(.L_x_152) ;  /* 0xfffffffc00f08947 */ /* 0x004fea000383ffff */
[----:B------:R-:W-:Y:S05]  /*9dd0*/  BRA `(.L_x_153) ;  /* 0xffffff8c00147947 */ /* 0x000fea000383ffff */
.L_x_43:
[----:B-1----:R1:W2:Y:S02]  /*9de0*/  SYNCS.PHASECHK.TRANS64.TRYWAIT P1, [R2+URZ+0xa0], R5 ;  /* 0x0000a005020075a7 */ /* 0x0022a400080211ff */
[----:B--2---:R-:W-:Y:S05]  /*9df0*/  @!P1 NANOSLEEP.SYNCS 0x989680 ;  /* 0x009896800000995d */ /* 0x004fea0003900000 */
[----:B------:R-:W2:Y:S02]  /*9e00*/  @!P1 SYNCS.PHASECHK.TRANS64 P1, [R2+URZ+0xa0], R5 ;  /* 0x0000a005020095a7 */ /* 0x000ea400080210ff */
[----:B--2---:R-:W-:Y:S05]  /*9e10*/  @!P1 BRA `(.L_x_43) ;  /* 0xfffffffc00f09947 */ /* 0x004fea000383ffff */
[----:B------:R-:W-:Y:S05]  /*9e20*/  BRA `(.L_x_154) ;  /* 0xffffff8c00447947 */ /* 0x000fea000383ffff */
.L_x_46:
[----:B------:R-:W-:-:S07]  /*9e30*/  MOV R0, UR4 ;  /* 0x0000000400007c02 */ /* 0x000fce0008000f00 */
.L_x_155:
[----:B-1----:R1:W2:Y:S02]  /*9e40*/  SYNCS.PHASECHK.TRANS64.TRYWAIT P0, [R0+URZ+0xb0], R3 ;  /* 0x0000b003000075a7 */ /* 0x0022a400080011ff */
[----:B--2---:R-:W-:Y:S05]  /*9e50*/  @!P0 NANOSLEEP.SYNCS 0x989680 ;  /* 0x009896800000895d */ /* 0x004fea0003900000 */
[----:B------:R-:W2:Y:S02]  /*9e60*/  @!P0 SYNCS.PHASECHK.TRANS64 P0, [R0+URZ+0xb0], R3 ;  /* 0x0000b003000085a7 */ /* 0x000ea400080010ff */
[----:B--2---:R-:W-:Y:S05]  /*9e70*/  @!P0 BRA `(.L_x_155) ;  /* 0xfffffffc00f08947 */ /* 0x004fea000383ffff */
[----:B------:R-:W-:Y:S05]  /*9e80*/  BRA `(.L_x_45) ;  /* 0xffffff8c00987947 */ /* 0x000fea000383ffff */
.L_x_55:
[----:B-1----:R-:W-:-:S04]  /*9e90*/  MOV R0, UR5 ;  /* 0x0000000500007c02 */ /* 0x002fc80008000f00 */
[----:B------:R1:W2:Y:S03]  /*9ea0*/  SYNCS.PHASECHK.TRANS64.TRYWAIT P0, [R0+URZ+0x8], R7 ;  /* 0x00000807000075a7 */ /* 0x0002a600080011ff */
[----:B--2---:R-:W-:Y:S05]  /*9eb0*/  @!P0 NANOSLEEP.SYNCS 0x989680 ;  /* 0x009896800000895d */ /* 0x004fea0003900000 */
[----:B------:R-:W2:Y:S02]  /*9ec0*/  @!P0 SYNCS.PHASECHK.TRANS64 P0, [R0+URZ+0x8], R7 ;  /* 0x00000807000085a7 */ /* 0x000ea400080010ff */
[----:B--2---:R-:W-:Y:S05]  /*9ed0*/  @!P0 BRA `(.L_x_55) ;  /* 0xfffffffc00ec8947 */ /* 0x004fea000383ffff */
[----:B------:R-:W-:Y:S05]  /*9ee0*/  BRA `(.L_x_54) ;  /* 0xffffff90004c7947 */ /* 0x000fea000383ffff */
.L_x_57:
[----:B------:R-:W-:Y:S01]  /*9ef0*/  BSSY B0, `(.L_x_156) ;  /* 0x0000006000007945 */ /* 0x000fe20003800000 */
[----:B------:R-:W-:-:S07]  /*9f00*/  MOV R15, 0xffffffff ;  /* 0xffffffff000f7802 */ /* 0x000fce0000000f00 */
[----:B-1---5:R-:W-:Y:S05]  /*9f10*/  WARPSYNC.COLLECTIVE R15, `(.L_x_157) ;  /* 0x000000000f0c7348 */ /* 0x022fea0003c00000 */
[----:B------:R-:W-:Y:S02]  /*9f20*/  ELECT P6, UR79, PT ;  /* 0x00000000004f782f */ /* 0x000fe400038c0000 */
[----:B------:R-:W-:Y:S01]  /*9f30*/  MOV R14, UR79 ;  /* 0x0000004f000e7c02 */ /* 0x000fe20008000f00 */
[----:B-1---5:R-:W-:Y:S10]  /*9f40*/  ENDCOLLECTIVE ;  /* 0x000000000000791b */ /* 0x022ff40003800000 */
.L_x_157:
[----:B------:R-:W-:Y:S05]  /*9f50*/  BSYNC B0 ;  /* 0x0000000000007941 */ /* 0x000fea0003800000 */
.L_x_156:
[----:B------:R-:W-:Y:S01]  /*9f60*/  PLOP3.LUT P0, PT, P6, PT, PT, 0x80, 0x8 ;  /* 0x000000000008781c */ /* 0x000fe2000370f070 */
[----:B------:R-:W-:-:S12]  /*9f70*/  BRA `(.L_x_158) ;  /* 0xffffff9000787947 */ /* 0x000fd8000383ffff */
.L_x_59:
[----:B-1----:R-:W-:-:S04]  /*9f80*/  MOV R0, UR5 ;  /* 0x0000000500007c02 */ /* 0x002fc80008000f00 */
[----:B------:R1:W2:Y:S03]  /*9f90*/  SYNCS.PHASECHK.TRANS64.TRYWAIT P0, [R0+URZ+0x8], R5 ;  /* 0x00000805000075a7 */ /* 0x0002a600080011ff */
[----:B--2---:R-:W-:Y:S05]  /*9fa0*/  @!P0 NANOSLEEP.SYNCS 0x989680 ;  /* 0x009896800000895d */ /* 0x004fea0003900000 */
[----:B------:R-:W2:Y:S02]  /*9fb0*/  @!P0 SYNCS.PHASECHK.TRANS64 P0, [R0+URZ+0x8], R5 ;  /* 0x00000805000085a7 */ /* 0x000ea400080010ff */
[----:B--2---:R-:W-:Y:S05]  /*9fc0*/  @!P0 BRA `(.L_x_59) ;  /* 0xfffffffc00ec8947 */ /* 0x004fea000383ffff */
[----:B------:R-:W-:Y:S05]  /*9fd0*/  BRA `(.L_x_58) ;  /* 0xffffff90007c7947 */ /* 0x000fea000383ffff */
.L_x_60:
[----:B-1----:R1:W2:Y:S02]  /*9fe0*/  SYNCS.PHASECHK.TRANS64.TRYWAIT P0, [R0+URZ+0xa0], R5 ;  /* 0x0000a005000075a7 */ /* 0x0022a400080011ff */
[----:B--2---:R-:W-:Y:S05]  /*9ff0*/  @!P0 NANOSLEEP.SYNCS 0x989680 ;  /* 0x009896800000895d */ /* 0x004fea0003900000 */
[----:B------:R-:W2:Y:S02]  /*a000*/  @!P0 SYNCS.PHASECHK.TRANS64 P0, [R0+URZ+0xa0], R5 ;  /* 0x0000a005000085a7 */ /* 0x000ea400080010ff */
[----:B--2---:R-:W-:Y:S05]  /*a010*/  @!P0 BRA `(.L_x_60) ;  /* 0xfffffffc00f08947 */ /* 0x004fea000383ffff */
[----:B------:R-:W-:Y:S05]  /*a020*/  BRA `(.L_x_159) ;  /* 0xffffff9800187947 */ /* 0x000fea000383ffff */
.L_x_62:
[----:B------:R-:W-:-:S07]  /*a030*/  MOV R0, UR60 ;  /* 0x0000003c00007c02 */ /* 0x000fce0008000f00 */
.L_x_160:
[----:B-1----:R1:W2:Y:S02]  /*a040*/  SYNCS.PHASECHK.TRANS64.TRYWAIT P0, [R0+URZ+0xd0], R5 ;  /* 0x0000d005000075a7 */ /* 0x0022a400080011ff */
[----:B--2---:R-:W-:Y:S05]  /*a050*/  @!P0 NANOSLEEP.SYNCS 0x989680 ;  /* 0x009896800000895d */ /* 0x004fea0003900000 */
[----:B------:R-:W2:Y:S02]  /*a060*/  @!P0 SYNCS.PHASECHK.TRANS64 P0, [R0+URZ+0xd0], R5 ;  /* 0x0000d005000085a7 */ /* 0x000ea400080010ff */
[----:B--2---:R-:W-:Y:S05]  /*a070*/  @!P0 BRA `(.L_x_160) ;  /* 0xfffffffc00f08947 */ /* 0x004fea000383ffff */
[----:B------:R-:W-:Y:S05]  /*a080*/  BRA `(.L_x_161) ;  /* 0xffffff9800647947 */ /* 0x000fea000383ffff */
.L_x_65:
[----:B------:R-:W-:Y:S07]  /*a090*/  MOV R0, UR7 ;  /* 0x0000000700007c02 */ /* 0x000fee0008000f00 */
.L_x_162:
[----:B-1----:R1:W2:Y:S02]  /*a0a0*/  SYNCS.PHASECHK.TRANS64.TRYWAIT P0, [R0+URZ], R5 ;  /* 0x00000005000075a7 */ /* 0x0022a400080011ff */
[----:B--2---:R-:W-:Y:S05]  /*a0b0*/  @!P0 NANOSLEEP.SYNCS 0x989680 ;  /* 0x009896800000895d */ /* 0x004fea0003900000 */
[----:B------:R-:W2:Y:S02]  /*a0c0*/  @!P0 SYNCS.PHASECHK.TRANS64 P0, [R0+URZ], R5 ;  /* 0x00000005000085a7 */ /* 0x000ea400080010ff */
[----:B--2---:R-:W-:Y:S05]  /*a0d0*/  @!P0 BRA `(.L_x_162) ;  /* 0xfffffffc00f08947 */ /* 0x004fea000383ffff */
[----:B------:R-:W-:Y:S05]  /*a0e0*/  BRA `(.L_x_64) ;  /* 0xffffff98007c7947 */ /* 0x000fea000383ffff */
.L_x_69:
[----:B-1----:R-:W-:-:S07]  /*a0f0*/  MOV R0, UR4 ;  /* 0x0000000400007c02 */ /* 0x002fce0008000f00 */
.L_x_163:
[----:B-1----:R1:W2:Y:S02]  /*a100*/  SYNCS.PHASECHK.TRANS64.TRYWAIT P0, [R0+URZ], R3 ;  /* 0x00000003000075a7 */ /* 0x0022a400080011ff */
[----:B--2---:R-:W-:Y:S05]  /*a110*/  @!P0 NANOSLEEP.SYNCS 0x989680 ;  /* 0x009896800000895d */ /* 0x004fea0003900000 */
[----:B------:R-:W2:Y:S02]  /*a120*/  @!P0 SYNCS.PHASECHK.TRANS64 P0, [R0+URZ], R3 ;  /* 0x00000003000085a7 */ /* 0x000ea400080010ff */
[----:B--2---:R-:W-:Y:S05]  /*a130*/  @!P0 BRA `(.L_x_163) ;  /* 0xfffffffc00f08947 */ /* 0x004fea000383ffff */
[----:B------:R-:W-:Y:S05]  /*a140*/  BRA `(.L_x_164) ;  /* 0xffffff9c00987947 */ /* 0x000fea000383ffff */
.L_x_72:
[----:B------:R-:W-:-:S07]  /*a150*/  MOV R0, UR36 ;  /* 0x0000002400007c02 */ /* 0x000fce0008000f00 */
.L_x_165:
[----:B-1----:R1:W2:Y:S02]  /*a160*/  SYNCS.PHASECHK.TRANS64.TRYWAIT P1, [R0+URZ+0x100], R3 ;  /* 0x00010003000075a7 */ /* 0x0022a400080211ff */
[----:B--2---:R-:W-:Y:S05]  /*a170*/  @!P1 NANOSLEEP.SYNCS 0x989680 ;  /* 0x009896800000995d */ /* 0x004fea0003900000 */
[----:B------:R-:W2:Y:S02]  /*a180*/  @!P1 SYNCS.PHASECHK.TRANS64 P1, [R0+URZ+0x100], R3 ;  /* 0x00010003000095a7 */ /* 0x000ea400080210ff */
[----:B--2---:R-:W-:Y:S05]  /*a190*/  @!P1 BRA `(.L_x_165) ;  /* 0xfffffffc00f09947 */ /* 0x004fea000383ffff */
[----:B------:R-:W-:Y:S05]  /*a1a0*/  BRA `(.L_x_166) ;  /* 0xffffff9c00e47947 */ /* 0x000fea000383ffff */
.L_x_77:
[----:B-1----:R1:W2:Y:S02]  /*a1b0*/  SYNCS.PHASECHK.TRANS64.TRYWAIT P0, [R8+URZ+0xa0], R5 ;  /* 0x0000a005080075a7 */ /* 0x0022a400080011ff */
[----:B--2---:R-:W-:Y:S05]  /*a1c0*/  @!P0 NANOSLEEP.SYNCS 0x989680 ;  /* 0x009896800000895d */ /* 0x004fea0003900000 */
[----:B------:R-:W2:Y:S02]  /*a1d0*/  @!P0 SYNCS.PHASECHK.TRANS64 P0, [R8+URZ+0xa0], R5 ;  /* 0x0000a005080085a7 */ /* 0x000ea400080010ff */
[----:B--2---:R-:W-:Y:S05]  /*a1e0*/  @!P0 BRA `(.L_x_77) ;  /* 0xfffffffc00f08947 */ /* 0x004fea000383ffff */
[----:B------:R-:W-:Y:S05]  /*a1f0*/  BRA `(.L_x_167) ;  /* 0xffffffa400247947 */ /* 0x000fea000383ffff */
.L_x_80:
[----:B------:R-:W-:Y:S07]  /*a200*/  MOV R0, UR21 ;  /* 0x0000001500007c02 */ /* 0x000fee0008000f00 */
.L_x_168:
[----:B-1----:R1:W2:Y:S02]  /*a210*/  SYNCS.PHASECHK.TRANS64.TRYWAIT P1, [R0+URZ+0x98], R5 ;  /* 0x00009805000075a7 */ /* 0x0022a400080211ff */
[----:B--2---:R-:W-:Y:S05]  /*a220*/  @!P1 NANOSLEEP.SYNCS 0x989680 ;  /* 0x009896800000995d */ /* 0x004fea0003900000 */
[----:B------:R-:W2:Y:S02]  /*a230*/  @!P1 SYNCS.PHASECHK.TRANS64 P1, [R0+URZ+0x98], R5 ;  /* 0x00009805000095a7 */ /* 0x000ea400080210ff */
[----:B--2---:R-:W-:Y:S05]  /*a240*/  @!P1 BRA `(.L_x_168) ;  /* 0xfffffffc00f09947 */ /* 0x004fea000383ffff */
[----:B------:R-:W-:Y:S05]  /*a250*/  BRA `(.L_x_79) ;  /* 0xffffffa800a07947 */ /* 0x000fea000383ffff */
.L_x_83:
[----:B-1----:R-:W-:Y:S07]  /*a260*/  MOV R5, UR21 ;  /* 0x0000001500057c02 */ /* 0x002fee0008000f00 */
.L_x_169:
[----:B-1----:R1:W2:Y:S02]  /*a270*/  SYNCS.PHASECHK.TRANS64.TRYWAIT P0, [R5+URZ+0x70], R4 ;  /* 0x00007004050075a7 */ /* 0x0022a400080011ff */
[----:B--2---:R-:W-:Y:S05]  /*a280*/  @!P0 NANOSLEEP.SYNCS 0x989680 ;  /* 0x009896800000895d */ /* 0x004fea0003900000 */
[----:B------:R-:W2:Y:S02]  /*a290*/  @!P0 SYNCS.PHASECHK.TRANS64 P0, [R5+URZ+0x70], R4 ;  /* 0x00007004050085a7 */ /* 0x000ea400080010ff */
[----:B--2---:R-:W-:Y:S05]  /*a2a0*/  @!P0 BRA `(.L_x_169) ;  /* 0xfffffffc00f08947 */ /* 0x004fea000383ffff */
[----:B------:R-:W-:Y:S05]  /*a2b0*/  BRA `(.L_x_170) ;  /* 0xffffffa800f87947 */ /* 0x000fea000383ffff */
.L_x_84:
[----:B------:R-:W-:Y:S07]  /*a2c0*/  MOV R5, UR21 ;  /* 0x0000001500057c02 */ /* 0x000fee0008000f00 */
.L_x_171:
[----:B-1----:R1:W2:Y:S02]  /*a2d0*/  SYNCS.PHASECHK.TRANS64.TRYWAIT P0, [R5+URZ+0x78], R4 ;  /* 0x00007804050075a7 */ /* 0x0022a400080011ff */
[----:B--2---:R-:W-:Y:S05]  /*a2e0*/  @!P0 NANOSLEEP.SYNCS 0x989680 ;  /* 0x009896800000895d */ /* 0x004fea0003900000 */
[----:B------:R-:W2:Y:S02]  /*a2f0*/  @!P0 SYNCS.PHASECHK.TRANS64 P0, [R5+URZ+0x78], R4 ;  /* 0x00007804050085a7 */ /* 0x000ea400080010ff */
[----:B--2---:R-:W-:Y:S05]  /*a300*/  @!P0 BRA `(.L_x_171) ;  /* 0xfffffffc00f08947 */ /* 0x004fea000383ffff */
[----:B------:R-:W-:Y:S05]  /*a310*/  BRA `(.L_x_172) ;  /* 0xffffffac00387947 */ /* 0x000fea000383ffff */
.L_x_85:
[----:B-1----:R-:W-:Y:S07]  /*a320*/  MOV R5, UR21 ;  /* 0x0000001500057c02 */ /* 0x002fee0008000f00 */
.L_x_173:
[----:B-1----:R1:W2:Y:S02]  /*a330*/  SYNCS.PHASECHK.TRANS64.TRYWAIT P0, [R5+URZ+0x80], R4 ;  /* 0x00008004050075a7 */ /* 0x0022a400080011ff */
[----:B--2---:R-:W-:Y:S05]  /*a340*/  @!P0 NANOSLEEP.SYNCS 0x989680 ;  /* 0x009896800000895d */ /* 0x004fea0003900000 */
[----:B------:R-:W2:Y:S02]  /*a350*/  @!P0 SYNCS.PHASECHK.TRANS64 P0, [R5+URZ+0x80], R4 ;  /* 0x00008004050085a7 */ /* 0x000ea400080010ff */
[----:B--2---:R-:W-:Y:S05]  /*a360*/  @!P0 BRA `(.L_x_173) ;  /* 0xfffffffc00f08947 */ /* 0x004fea000383ffff */
[----:B------:R-:W-:Y:S05]  /*a370*/  BRA `(.L_x_174) ;  /* 0xffffffac00807947 */ /* 0x000fea000383ffff */
.L_x_86:
[----:B-1----:R-:W-:Y:S07]  /*a380*/  MOV R5, UR21 ;  /* 0x0000001500057c02 */ /* 0x002fee0008000f00 */
.L_x_175:
[----:B-1----:R1:W2:Y:S02]  /*a390*/  SYNCS.PHASECHK.TRANS64.TRYWAIT P0, [R5+URZ+0x88], R4 ;  /* 0x00008804050075a7 */ /* 0x0022a400080011ff */
[----:B--2---:R-:W-:Y:S05]  /*a3a0*/  @!P0 NANOSLEEP.SYNCS 0x989680 ;  /* 0x009896800000895d */ /* 0x004fea0003900000 */
[----:B------:R-:W2:Y:S02]  /*a3b0*/  @!P0 SYNCS.PHASECHK.TRANS64 P0, [R5+URZ+0x88], R4 ;  /* 0x00008804050085a7 */ /* 0x000ea400080010ff */
[----:B--2---:R-:W-:Y:S05]  /*a3c0*/  @!P0 BRA `(.L_x_175) ;  /* 0xfffffffc00f08947 */ /* 0x004fea000383ffff */
[----:B------:R-:W-:Y:S05]  /*a3d0*/  BRA `(.L_x_176) ;  /* 0xffffffac00cc7947 */ /* 0x000fea000383ffff */
.L_x_88:
[----:B------:R-:W-:-:S07]  /*a3e0*/  MOV R0, UR21 ;  /* 0x0000001500007c02 */ /* 0x000fce0008000f00 */
.L_x_177:
[----:B-1----:R1:W2:Y:S02]  /*a3f0*/  SYNCS.PHASECHK.TRANS64.TRYWAIT P0, [R0+URZ+0x70], R3 ;  /* 0x00007003000075a7 */ /* 0x0022a400080011ff */
[----:B--2---:R-:W-:Y:S05]  /*a400*/  @!P0 NANOSLEEP.SYNCS 0x989680 ;  /* 0x009896800000895d */ /* 0x004fea0003900000 */
[----:B------:R-:W2:Y:S02]  /*a410*/  @!P0 SYNCS.PHASECHK.TRANS64 P0, [R0+URZ+0x70], R3 ;  /* 0x00007003000085a7 */ /* 0x000ea400080010ff */
[----:B--2---:R-:W-:Y:S05]  /*a420*/  @!P0 BRA `(.L_x_177) ;  /* 0xfffffffc00f08947 */ /* 0x004fea000383ffff */
[----:B------:R-:W-:Y:S05]  /*a430*/  BRA `(.L_x_178) ;  /* 0xffffffb000407947 */ /* 0x000fea000383ffff */
.L_x_89:
[----:B-1----:R-:W-:-:S07]  /*a440*/  MOV R0, UR21 ;  /* 0x0000001500007c02 */ /* 0x002fce0008000f00 */
.L_x_179:
[----:B-1----:R1:W2:Y:S02]  /*a450*/  SYNCS.PHASECHK.TRANS64.TRYWAIT P0, [R0+URZ+0x78], R3 ;  /* 0x00007803000075a7 */ /* 0x0022a400080011ff */
[----:B--2---:R-:W-:Y:S05]  /*a460*/  @!P0 NANOSLEEP.SYNCS 0x989680 ;  /* 0x009896800000895d */ /* 0x004fea0003900000 */
[----:B------:R-:W2:Y:S02]  /*a470*/  @!P0 SYNCS.PHASECHK.TRANS64 P0, [R0+URZ+0x78], R3 ;  /* 0x00007803000085a7 */ /* 0x000ea400080010ff */
[----:B--2---:R-:W-:Y:S05]  /*a480*/  @!P0 BRA `(.L_x_179) ;  /* 0xfffffffc00f08947 */ /* 0x004fea000383ffff */
[----:B------:R-:W-:Y:S05]  /*a490*/  BRA `(.L_x_180) ;  /* 0xffffffb000307947 */ /* 0x000fea000383ffff */
.L_x_90:
[----:B-1----:R-:W-:-:S07]  /*a4a0*/  MOV R0, UR21 ;  /* 0x0000001500007c02 */ /* 0x002fce0008000f00 */
.L_x_181:
[----:B-1----:R1:W2:Y:S02]  /*a4b0*/  SYNCS.PHASECHK.TRANS64.TRYWAIT P0, [R0+URZ+0x80], R3 ;  /* 0x00008003000075a7 */ /* 0x0022a400080011ff */
[----:B--2---:R-:W-:Y:S05]  /*a4c0*/  @!P0 NANOSLEEP.SYNCS 0x989680 ;  /* 0x009896800000895d */ /* 0x004fea0003900000 */
[----:B------:R-:W2:Y:S02]  /*a4d0*/  @!P0 SYNCS.PHASECHK.TRANS64 P0, [R0+URZ+0x80], R3 ;  /* 0x00008003000085a7 */ /* 0x000ea400080010ff */
[----:B--2---:R-:W-:Y:S05]  /*a4e0*/  @!P0 BRA `(.L_x_181) ;  /* 0xfffffffc00f08947 */ /* 0x004fea000383ffff */
[----:B------:R-:W-:Y:S05]  /*a4f0*/  BRA `(.L_x_182) ;  /* 0xffffffb000207947 */ /* 0x000fea000383ffff */
.L_x_92:
[----:B-1----:R1:W2:Y:S02]  /*a500*/  SYNCS.PHASECHK.TRANS64.TRYWAIT P0, [R3+URZ+0xa0], R0 ;  /* 0x0000a000030075a7 */ /* 0x0022a400080011ff */
[----:B--2---:R-:W-:Y:S05]  /*a510*/  @!P0 NANOSLEEP.SYNCS 0x989680 ;  /* 0x009896800000895d */ /* 0x004fea0003900000 */
[----:B------:R-:W2:Y:S02]  /*a520*/  @!P0 SYNCS.PHASECHK.TRANS64 P0, [R3+URZ+0xa0], R0 ;  /* 0x0000a000030085a7 */ /* 0x000ea400080010ff */
[----:B--2---:R-:W-:Y:S05]  /*a530*/  @!P0 BRA `(.L_x_92) ;  /* 0xfffffffc00f08947 */ /* 0x004fea000383ffff */
[----:B------:R-:W-:Y:S05]  /*a540*/  BRA `(.L_x_183) ;  /* 0xffffffb000e07947 */ /* 0x000fea000383ffff */
.L_x_103:
[----:B-1----:R-:W-:Y:S04]  /*a550*/  MOV R2, UR43 ;  /* 0x0000002b00027c02 */ /* 0x002fe80008000f00 */
[----:B------:R1:W2:Y:S03]  /*a560*/  SYNCS.PHASECHK.TRANS64.TRYWAIT P1, [R2+URZ+0x50], R3 ;  /* 0x00005003020075a7 */ /* 0x0002a600080211ff */
[----:B--2---:R-:W-:Y:S05]  /*a570*/  @!P1 NANOSLEEP.SYNCS 0x989680 ;  /* 0x009896800000995d */ /* 0x004fea0003900000 */
[----:B------:R-:W2:Y:S02]  /*a580*/  @!P1 SYNCS.PHASECHK.TRANS64 P1, [R2+URZ+0x50], R3 ;  /* 0x00005003020095a7 */ /* 0x000ea400080210ff */
[----:B--2---:R-:W-:Y:S05]  /*a590*/  @!P1 BRA `(.L_x_103) ;  /* 0xfffffffc00ec9947 */ /* 0x004fea000383ffff */
[----:B------:R-:W-:Y:S05]  /*a5a0*/  BRA `(.L_x_102) ;  /* 0xffffffc000507947 */ /* 0x000fea000383ffff */
.L_x_105:
[----:B-1----:R1:W4:Y:S02]  /*a5b0*/  SYNCS.PHASECHK.TRANS64.TRYWAIT P0, [R99+URZ+0xc0], R0 ;  /* 0x0000c000630075a7 */ /* 0x00232400080011ff */
[----:B----4-:R-:W-:Y:S05]  /*a5c0*/  @!P0 NANOSLEEP.SYNCS 0x989680 ;  /* 0x009896800000895d */ /* 0x010fea0003900000 */
[----:B------:R-:W4:Y:S02]  /*a5d0*/  @!P0 SYNCS.PHASECHK.TRANS64 P0, [R99+URZ+0xc0], R0 ;  /* 0x0000c000630085a7 */ /* 0x000f2400080010ff */
[----:B----4-:R-:W-:Y:S05]  /*a5e0*/  @!P0 BRA `(.L_x_105) ;  /* 0xfffffffc00f08947 */ /* 0x010fea000383ffff */
[----:B------:R-:W-:Y:S05]  /*a5f0*/  BRA `(.L_x_104) ;  /* 0xffffffc000787947 */ /* 0x000fea000383ffff */
.L_x_114:
[----:B---3--:R3:W4:Y:S02]  /*a600*/  SYNCS.PHASECHK.TRANS64.TRYWAIT P0, [R3+URZ+0x50], R0 ;  /* 0x00005000030075a7 */ /* 0x00872400080011ff */
[----:B----4-:R-:W-:Y:S05]  /*a610*/  @!P0 NANOSLEEP.SYNCS 0x989680 ;  /* 0x009896800000895d */ /* 0x010fea0003900000 */
[----:B------:R-:W4:Y:S02]  /*a620*/  @!P0 SYNCS.PHASECHK.TRANS64 P0, [R3+URZ+0x50], R0 ;  /* 0x00005000030085a7 */ /* 0x000f2400080010ff */
[----:B----4-:R-:W-:Y:S05]  /*a630*/  @!P0 BRA `(.L_x_114) ;  /* 0xfffffffc00f08947 */ /* 0x010fea000383ffff */
[----:B------:R-:W-:Y:S05]  /*a640*/  BRA `(.L_x_113) ;  /* 0xffffffcc00547947 */ /* 0x000fea000383ffff */
.L_x_122:
[----:B---3--:R3:W4:Y:S02]  /*a650*/  SYNCS.PHASECHK.TRANS64.TRYWAIT P0, [R62+URZ+0x50], R5 ;  /* 0x000050053e0075a7 */ /* 0x00872400080011ff */
[----:B----4-:R-:W-:Y:S05]  /*a660*/  @!P0 NANOSLEEP.SYNCS 0x989680 ;  /* 0x009896800000895d */ /* 0x010fea0003900000 */
[----:B------:R-:W4:Y:S02]  /*a670*/  @!P0 SYNCS.PHASECHK.TRANS64 P0, [R62+URZ+0x50], R5 ;  /* 0x000050053e0085a7 */ /* 0x000f2400080010ff */
[----:B----4-:R-:W-:Y:S05]  /*a680*/  @!P0 BRA `(.L_x_122) ;  /* 0xfffffffc00f08947 */ /* 0x010fea000383ffff */
[----:B------:R-:W-:Y:S05]  /*a690*/  BRA `(.L_x_121) ;  /* 0xffffffd800587947 */ /* 0x000fea000383ffff */
.L_x_130:
[----:B---3--:R3:W4:Y:S02]  /*a6a0*/  SYNCS.PHASECHK.TRANS64.TRYWAIT P0, [R62+URZ+0x50], R5 ;  /* 0x000050053e0075a7 */ /* 0x00872400080011ff */
[----:B----4-:R-:W-:Y:S05]  /*a6b0*/  @!P0 NANOSLEEP.SYNCS 0x989680 ;  /* 0x009896800000895d */ /* 0x010fea0003900000 */
[----:B------:R-:W4:Y:S02]  /*a6c0*/  @!P0 SYNCS.PHASECHK.TRANS64 P0, [R62+URZ+0x50], R5 ;  /* 0x000050053e0085a7 */ /* 0x000f2400080010ff */
[----:B----4-:R-:W-:Y:S05]  /*a6d0*/  @!P0 BRA `(.L_x_130) ;  /* 0xfffffffc00f08947 */ /* 0x010fea000383ffff */
[----:B------:R-:W-:Y:S05]  /*a6e0*/  BRA `(.L_x_129) ;  /* 0xffffffe4005c7947 */ /* 0x000fea000383ffff */
        .weak           $__internal_0_$__cuda_sm10x_tcgen05_guardrail_trap_col_being_dealloced_not_returned_by_alloc
        .type           $__internal_0_$__cuda_sm10x_tcgen05_guardrail_trap_col_being_dealloced_not_returned_by_alloc,@function
        .size           $__internal_0_$__cuda_sm10x_tcgen05_guardrail_trap_col_being_dealloced_not_returned_by_alloc,($__internal_1_$__cuda_sm10x_tcgen05_guardrail_trap_phase_invalid_during_alloc - $__internal_0_$__cuda_sm10x_tcgen05_guardrail_trap_col_being_dealloced_not_returned_by_alloc)
$__internal_0_$__cuda_sm10x_tcgen05_guardrail_trap_col_being_dealloced_not_returned_by_alloc:
[----:B------:R-:W-:Y:S05]  /*a6f0*/  BPT.TRAP 0x1 ;  /* 0x000000040000795c */ /* 0x000fea0000300000 */
[----:B------:R-:W-:-:S04]  /*a700*/  HFMA2 R3, -RZ, RZ, 0, 0 ;  /* 0x00000000ff037431 */ /* 0x000fc800000001ff */
[----:B------:R-:W-:Y:S05]  /*a710*/  RET.REL.NODEC R2 `(_ZN7cutlass13device_kernelINS_4gemm6kernel13GemmUniversalIN4cute5tupleIJiiiiEEENS1_10collective13CollectiveMmaINS1_52MainloopSm100TmaUmmaWarpSpecializedBlockScaledSparseILi5ELi2ELi2ENS5_IJNS4_1CILi2EEENSA_ILi1EEESC_EEEEENS5_IJNSA_ILi256EEENSA_ILi128EEESF_EEENS5_IJNS_12float_e4m3_tENS_13float_ue8m0_tEEEENS5_IJNS4_6LayoutINS5_IJiNS5_IJSB_iEEEiEEENS5_IJlNS5_IJSC_SB_EEElEEEEENSL_INS5_IJNS5_IJSG_iEEESR_iEEENS5_IJNS5_IJSG_NSA_ILi16384EEEEEENS5_IJSC_lEEElEEEEENSL_INS5_IJNS5_IJNS5_IJNSA_ILi32EEENSA_ILi4EEEEEEiEEENS5_IJNS5_IJNSA_ILi64EEESZ_EEEiEEENS5_IJSC_iEEEEEENS5_IJNS5_IJNS5_IJNSA_ILi16EEESZ_EEEiEEENS5_IJNS5_IJNSA_ILi0EEESC_EEENSA_ILi512EEEEEENS5_IJS1A_iEEEEEEEEEEENS5_IJNS_12float_e2m1_tESJ_EEENS5_IJNS5_IJlSC_lEEES1G_EEENS4_8TiledMMAINS4_8MMA_AtomIJNS4_34SM100_MMA_MXF8F6F4_2x1SM_SS_SPARSEISI_NS_6detail23float_e2m1_unpacksmem_tEfSJ_Li256ELi128ELNS4_4UMMA5MajorE0ELS1S_0ELNS1R_7ScaleInE0ELS1T_0EEEEEENSL_INS5_IJSC_SC_SC_EEENS5_IJS1A_S1A_S1A_EEEEENS5_IJNS4_10UnderscoreES1Z_S1Z_EEEEENS5_IJNS4_18SM100_TMA_2SM_LOADES22_EEENS5_IJNS4_14ComposedLayoutINS4_7SwizzleILi3ELi4ELi3EEENS4_25smem_sparse_ptr_flag_bitsILi2ELi8EEENSL_INS5_IJNS5_IJSC_NSA_ILi8EEEEEENS5_IJSB_SG_EEEEEENS5_IJNS5_IJS1A_SF_EEESO_EEEEEEENSL_INS5_IJNS5_IJNS5_IJS10_SC_EEENS5_IJS12_SC_EEEEEESC_NS5_IJSZ_SC_EEEEEENS5_IJNS5_IJNS5_IJS18_S1C_EEES1B_EEES1A_NS5_IJSC_S1C_EEEEEEEEEEEvNS4_8identityENS5_IJS22_NS4_28SM100_TMA_2SM_LOAD_MULTICASTEEEENS5_IJNS24_IS26_NS4_18smem_ptr_flag_bitsILi8EEENSL_INS5_IJS29_SG_EEENS5_IJSG_SC_EEEEEEES2Q_EEEvS2S_EENS_8epilogue10collective18CollectiveEpilogueINS33_23Sm100TmaWarpSpecializedILi4ELi2ELi32ELb1ELb0EEEJNS5_IJSG_SG_SF_EEENS5_IJNSL_ISG_SC_EENSL_ISY_SC_EEEEENS_10bfloat16_tES1K_S3C_S1K_NS33_6fusion15FusionCallbacksIS37_NS3D_17LinearCombinationIS3C_fS3C_fLNS_15FloatRoundStyleE2EEES38_S3B_JEEENS4_5SM1004TMEM4LOAD26SM100_TMEM_LOAD_32dp32b32xENS4_13SM90_TMA_LOADENS24_INS25_ILi2ELi4ELi3EEENS2V_ILi16EEENSL_INS5_IJS29_SY_EEENS5_IJSY_SC_EEEEEEENS4_39AutoVectorizingCopyWithAssumedAlignmentILi128EEENS4_14SM90_TMA_STOREES3T_S3V_S3V_EEEvvEEEEvNT_6ParamsE) ;  /* 0xffffff5802387950 */ /* 0x000fea0003c3ffff */
        .weak           $__internal_1_$__cuda_sm10x_tcgen05_guardrail_trap_phase_invalid_during_alloc
        .type           $__internal_1_$__cuda_sm10x_tcgen05_guardrail_trap_phase_invalid_during_alloc,@function
        .size           $__internal_1_$__cuda_sm10x_tcgen05_guardrail_trap_phase_invalid_during_alloc,($__internal_2_$__cuda_sm10x_tcgen05_guardrail_trap_unallocated_columns_being_dealloced - $__internal_1_$__cuda_sm10x_tcgen05_guardrail_trap_phase_invalid_during_alloc)
$__internal_1_$__cuda_sm10x_tcgen05_guardrail_trap_phase_invalid_during_alloc:
[----:B------:R-:W-:Y:S05]  /*a720*/  BPT.TRAP 0x1 ;  /* 0x000000040000795c */ /* 0x000fea0000300000 */
[----:B------:R-:W-:-:S04]  /*a730*/  MOV R5, 0x0 ;  /* 0x0000000000057802 */ /* 0x000fc80000000f00 */
[----:B------:R-:W-:Y:S05]  /*a740*/  RET.REL.NODEC R4 `(_ZN7cutlass13device_kernelINS_4gemm6kernel13GemmUniversalIN4cute5tupleIJiiiiEEENS1_10collective13CollectiveMmaINS1_52MainloopSm100TmaUmmaWarpSpecializedBlockScaledSparseILi5ELi2ELi2ENS5_IJNS4_1CILi2EEENSA_ILi1EEESC_EEEEENS5_IJNSA_ILi256EEENSA_ILi128EEESF_EEENS5_IJNS_12float_e4m3_tENS_13float_ue8m0_tEEEENS5_IJNS4_6LayoutINS5_IJiNS5_IJSB_iEEEiEEENS5_IJlNS5_IJSC_SB_EEElEEEEENSL_INS5_IJNS5_IJSG_iEEESR_iEEENS5_IJNS5_IJSG_NSA_ILi16384EEEEEENS5_IJSC_lEEElEEEEENSL_INS5_IJNS5_IJNS5_IJNSA_ILi32EEENSA_ILi4EEEEEEiEEENS5_IJNS5_IJNSA_ILi64EEESZ_EEEiEEENS5_IJSC_iEEEEEENS5_IJNS5_IJNS5_IJNSA_ILi16EEESZ_EEEiEEENS5_IJNS5_IJNSA_ILi0EEESC_EEENSA_ILi512EEEEEENS5_IJS1A_iEEEEEEEEEEENS5_IJNS_12float_e2m1_tESJ_EEENS5_IJNS5_IJlSC_lEEES1G_EEENS4_8TiledMMAINS4_8MMA_AtomIJNS4_34SM100_MMA_MXF8F6F4_2x1SM_SS_SPARSEISI_NS_6detail23float_e2m1_unpacksmem_tEfSJ_Li256ELi128ELNS4_4UMMA5MajorE0ELS1S_0ELNS1R_7ScaleInE0ELS1T_0EEEEEENSL_INS5_IJSC_SC_SC_EEENS5_IJS1A_S1A_S1A_EEEEENS5_IJNS4_10UnderscoreES1Z_S1Z_EEEEENS5_IJNS4_18SM100_TMA_2SM_LOADES22_EEENS5_IJNS4_14ComposedLayoutINS4_7SwizzleILi3ELi4ELi3EEENS4_25smem_sparse_ptr_flag_bitsILi2ELi8EEENSL_INS5_IJNS5_IJSC_NSA_ILi8EEEEEENS5_IJSB_SG_EEEEEENS5_IJNS5_IJS1A_SF_EEESO_EEEEEEENSL_INS5_IJNS5_IJNS5_IJS10_SC_EEENS5_IJS12_SC_EEEEEESC_NS5_IJSZ_SC_EEEEEENS5_IJNS5_IJNS5_IJS18_S1C_EEES1B_EEES1A_NS5_IJSC_S1C_EEEEEEEEEEEvNS4_8identityENS5_IJS22_NS4_28SM100_TMA_2SM_LOAD_MULTICASTEEEENS5_IJNS24_IS26_NS4_18smem_ptr_flag_bitsILi8EEENSL_INS5_IJS29_SG_EEENS5_IJSG_SC_EEEEEEES2Q_EEEvS2S_EENS_8epilogue10collective18CollectiveEpilogueINS33_23Sm100TmaWarpSpecializedILi4ELi2ELi32ELb1ELb0EEEJNS5_IJSG_SG_SF_EEENS5_IJNSL_ISG_SC_EENSL_ISY_SC_EEEEENS_10bfloat16_tES1K_S3C_S1K_NS33_6fusion15FusionCallbacksIS37_NS3D_17LinearCombinationIS3C_fS3C_fLNS_15FloatRoundStyleE2EEES38_S3B_JEEENS4_5SM1004TMEM4LOAD26SM100_TMEM_LOAD_32dp32b32xENS4_13SM90_TMA_LOADENS24_INS25_ILi2ELi4ELi3EEENS2V_ILi16EEENSL_INS5_IJS29_SY_EEENS5_IJSY_SC_EEEEEEENS4_39AutoVectorizingCopyWithAssumedAlignmentILi128EEENS4_14SM90_TMA_STOREES3T_S3V_S3V_EEEvvEEEEvNT_6ParamsE) ;  /* 0xffffff58042c7950 */ /* 0x000fea0003c3ffff */
        .weak           $__internal_2_$__cuda_sm10x_tcgen05_guardrail_trap_unallocated_columns_being_dealloced
        .type           $__internal_2_$__cuda_sm10x_tcgen05_guardrail_trap_unallocated_columns_being_dealloced,@function
        .size           $__internal_2_$__cuda_sm10x_tcgen05_guardrail_trap_unallocated_columns_being_dealloced,(.L_x_614 - $__internal_2_$__cuda_sm10x_tcgen05_guardrail_trap_unallocated_columns_being_dealloced)
$__internal_2_$__cuda_sm10x_tcgen05_guardrail_trap_unallocated_columns_being_dealloced:
[----:B------:R-:W-:Y:S05]  /*a750*/  BPT.TRAP 0x1 ;  /* 0x000000040000795c */ /* 0x000fea0000300000 */
[----:B------:R-:W-:-:S04]  /*a760*/  HFMA2 R3, -RZ, RZ, 0, 0 ;  /* 0x00000000ff037431 */ /* 0x000fc800000001ff */
[----:B------:R-:W-:Y:S05]  /*a770*/  RET.REL.NODEC R2 `(_ZN7cutlass13device_kernelINS_4gemm6kernel13GemmUniversalIN4cute5tupleIJiiiiEEENS1_10collective13CollectiveMmaINS1_52MainloopSm100TmaUmmaWarpSpecializedBlockScaledSparseILi5ELi2ELi2ENS5_IJNS4_1CILi2EEENSA_ILi1EEESC_EEEEENS5_IJNSA_ILi256EEENSA_ILi128EEESF_EEENS5_IJNS_12float_e4m3_tENS_13float_ue8m0_tEEEENS5_IJNS4_6LayoutINS5_IJiNS5_IJSB_iEEEiEEENS5_IJlNS5_IJSC_SB_EEElEEEEENSL_INS5_IJNS5_IJSG_iEEESR_iEEENS5_IJNS5_IJSG_NSA_ILi16384EEEEEENS5_IJSC_lEEElEEEEENSL_INS5_IJNS5_IJNS5_IJNSA_ILi32EEENSA_ILi4EEEEEEiEEENS5_IJNS5_IJNSA_ILi64EEESZ_EEEiEEENS5_IJSC_iEEEEEENS5_IJNS5_IJNS5_IJNSA_ILi16EEESZ_EEEiEEENS5_IJNS5_IJNSA_ILi0EEESC_EEENSA_ILi512EEEEEENS5_IJS1A_iEEEEEEEEEEENS5_IJNS_12float_e2m1_tESJ_EEENS5_IJNS5_IJlSC_lEEES1G_EEENS4_8TiledMMAINS4_8MMA_AtomIJNS4_34SM100_MMA_MXF8F6F4_2x1SM_SS_SPARSEISI_NS_6detail23float_e2m1_unpacksmem_tEfSJ_Li256ELi128ELNS4_4UMMA5MajorE0ELS1S_0ELNS1R_7ScaleInE0ELS1T_0EEEEEENSL_INS5_IJSC_SC_SC_EEENS5_IJS1A_S1A_S1A_EEEEENS5_IJNS4_10UnderscoreES1Z_S1Z_EEEEENS5_IJNS4_18SM100_TMA_2SM_LOADES22_EEENS5_IJNS4_14ComposedLayoutINS4_7SwizzleILi3ELi4ELi3EEENS4_25smem_sparse_ptr_flag_bitsILi2ELi8EEENSL_INS5_IJNS5_IJSC_NSA_ILi8EEEEEENS5_IJSB_SG_EEEEEENS5_IJNS5_IJS1A_SF_EEESO_EEEEEEENSL_INS5_IJNS5_IJNS5_IJS10_SC_EEENS5_IJS12_SC_EEEEEESC_NS5_IJSZ_SC_EEEEEENS5_IJNS5_IJNS5_IJS18_S1C_EEES1B_EEES1A_NS5_IJSC_S1C_EEEEEEEEEEEvNS4_8identityENS5_IJS22_NS4_28SM100_TMA_2SM_LOAD_MULTICASTEEEENS5_IJNS24_IS26_NS4_18smem_ptr_flag_bitsILi8EEENSL_INS5_IJS29_SG_EEENS5_IJSG_SC_EEEEEEES2Q_EEEvS2S_EENS_8epilogue10collective18CollectiveEpilogueINS33_23Sm100TmaWarpSpecializedILi4ELi2ELi32ELb1ELb0EEEJNS5_IJSG_SG_SF_EEENS5_IJNSL_ISG_SC_EENSL_ISY_SC_EEEEENS_10bfloat16_tES1K_S3C_S1K_NS33_6fusion15FusionCallbacksIS37_NS3D_17LinearCombinationIS3C_fS3C_fLNS_15FloatRoundStyleE2EEES38_S3B_JEEENS4_5SM1004TMEM4LOAD26SM100_TMEM_LOAD_32dp32b32xENS4_13SM90_TMA_LOADENS24_INS25_ILi2ELi4ELi3EEENS2V_ILi16EEENSL_INS5_IJS29_SY_EEENS5_IJSY_SC_EEEEEEENS4_39AutoVectorizingCopyWithAssumedAlignmentILi128EEENS4_14SM90_TMA_STOREES3T_S3V_S3V_EEEvvEEEEvNT_6ParamsE) ;  /* 0xffffff5802207950 */ /* 0x000fea0003c3ffff */
.L_x_184:
[----:B------:R-:W-:-:S00]  /*a780*/  BRA `(.L_x_184) ;  /* 0xfffffffc00fc7947 */ /* 0x000fc0000383ffff */
[----:B------:R-:W-:-:S00]  /*a790*/  NOP ;  /* 0x0000000000007918 */ /* 0x000fc00000000000 */
        /* <DEDUP_REMOVED lines=14> */
.L_x_614:


//--------------------- .text._ZN7cutlass13device_kernelINS_9transform6kernel30SM90StructuredSparseCompressorIN4cute5tupleIJiiiiEEENS_12float_e4m3_tENS_6layout8RowMajorENS_21Sm1xxGemmSparseConfigINS4_11sparse_elemILi2ES7_EES9_NSB_ILi8EhEEEEEEEEvNT_6ParamsE --------------------------
	.section	.text._ZN7cutlass13device_kernelINS_9transform6kernel30SM90StructuredSparseCompressorIN4cute5tupleIJiiiiEEENS_12float_e4m3_tENS_6layout8RowMajorENS_21Sm1xxGemmSparseConfigINS4_11sparse_elemILi2ES7_EES9_NSB_ILi8EhEEEEEEEEvNT_6ParamsE,"ax",@progbits
	.align	128
.text._ZN7cutlass13device_kernelINS_9transform6kernel30SM90StructuredSparseCompressorIN4cute5tupleIJiiiiEEENS_12float_e4m3_tENS_6layout8RowMajorENS_21Sm1xxGemmSparseConfigINS4_11sparse_elemILi2ES7_EES9_NSB_ILi8EhEEEEEEEEvNT_6ParamsE:
        .type           _ZN7cutlass13device_kernelINS_9transform6kernel30SM90StructuredSparseCompressorIN4cute5tupleIJiiiiEEENS_12float_e4m3_tENS_6layout8RowMajorENS_21Sm1xxGemmSparseConfigINS4_11sparse_elemILi2ES7_EES9_NSB_ILi8EhEEEEEEEEvNT_6ParamsE,@function
        .size           _ZN7cutlass13device_kernelINS_9transform6kernel30SM90StructuredSparseCompressorIN4cute5tupleIJiiiiEEENS_12float_e4m3_tENS_6layout8RowMajorENS_21Sm1xxGemmSparseConfigINS4_11sparse_elemILi2ES7_EES9_NSB_ILi8EhEEEEEEEEvNT_6ParamsE,(.L_x_618 - _ZN7cutlass13device_kernelINS_9transform6kernel30SM90StructuredSparseCompressorIN4cute5tupleIJiiiiEEENS_12float_e4m3_tENS_6layout8RowMajorENS_21Sm1xxGemmSparseConfigINS4_11sparse_elemILi2ES7_EES9_NSB_ILi8EhEEEEEEEEvNT_6ParamsE)
        .other          _ZN7cutlass13device_kernelINS_9transform6kernel30SM90StructuredSparseCompressorIN4cute5tupleIJiiiiEEENS_12float_e4m3_tENS_6layout8RowMajorENS_21Sm1xxGemmSparseConfigINS4_11sparse_elemILi2ES7_EES9_NSB_ILi8EhEEEEEEEEvNT_6ParamsE,@"STO_CUDA_ENTRY STV_DEFAULT"
_ZN7cutlass13device_kernelINS_9transform6kernel30SM90StructuredSparseCompressorIN4cute5tupleIJiiiiEEENS_12float_e4m3_tENS_6layout8RowMajorENS_21Sm1xxGemmSparseConfigINS4_11sparse_elemILi2ES7_EES9_NSB_ILi8EhEEEEEEEEvNT_6ParamsE:
[----:B------:R-:W0:Y:S01]  /*0000*/  LDC R1, c[0x0][0x37c] ;  /* 0x0000df00ff017b82 */ /* 0x000e220000000800 */
[----:B------:R-:W1:Y:S07]  /*0010*/  S2R R36, SR_TID.X ;  /* 0x0000000000247919 */ /* 0x000e6e0000002100 */
[----:B------:R-:W2:Y:S01]  /*0020*/  S2UR UR4, SR_CgaCtaId ;  /* 0x00000000000479c3 */ /* 0x000ea20000008800 */
[----:B------:R-:W3:Y:S01]  /*0030*/  LDCU.128 UR8, c[0x0][0x390] ;  /* 0x00007200ff0877ac */ /* 0x000ee20008000c00 */
[----:B------:R-:W-:Y:S01]  /*0040*/  IMAD.MOV.U32 R7, RZ, RZ, RZ ;  /* 0x000000ffff077224 */ /* 0x000fe200078e00ff */
[----:B------:R-:W4:Y:S01]  /*0050*/  S2R R30, SR_CTAID.X ;  /* 0x00000000001e7919 */ /* 0x000f220000002500 */
[----:B------:R-:W-:Y:S01]  /*0060*/  UMOV UR38, 0x400 ;  /* 0x0000040000267882 */ /* 0x000fe20000000000 */
[----:B------:R-:W0:Y:S01]  /*0070*/  LDCU.64 UR36, c[0x0][0x358] ;  /* 0x00006b00ff2477ac */ /* 0x000e220008000a00 */
[----:B------:R-:W5:Y:S02]  /*0080*/  S2R R14, SR_CTAID.Y ;  /* 0x00000000000e7919 */ /* 0x000f640000002600 */
[----:B------:R-:W3:Y:S08]  /*0090*/  LDC.64 R16, c[0x0][0x388] ;  /* 0x0000e200ff107b82 */ /* 0x000ef00000000a00 */
[----:B------:R-:W0:Y:S01]  /*00a0*/  LDC R19, c[0x0][0x380] ;  /* 0x0000e000ff137b82 */ /* 0x000e220000000800 */
[----:B--2---:R-:W-:-:S07]  /*00b0*/  ULEA UR38, UR4, UR38, 0x18 ;  /* 0x0000002604267291 */ /* 0x004fce000f8ec0ff */
[----:B------:R-:W2:Y:S01]  /*00c0*/  S2UR UR4, SR_CTAID.Z ;  /* 0x00000000000479c3 */ /* 0x000ea20000002700 */
[----:B-1----:R-:W-:Y:S01]  /*00d0*/  IMAD.SHL.U32 R34, R36, 0x40, RZ ;  /* 0x0000004024227824 */ /* 0x002fe200078e00ff */
[----:B---3--:R-:W-:Y:S01]  /*00e0*/  ISETP.NE.AND P0, PT, R17, 0x1, PT ;  /* 0x000000011100780c */ /* 0x008fe20003f05270 */
[----:B------:R-:W-:-:S05]  /*00f0*/  VIADD R27, R16, 0x1f ;  /* 0x0000001f101b7836 */ /* 0x000fca0000000000 */
[----:B------:R-:W2:Y:S01]  /*0100*/  LDC.64 R20, c[0x0][0x3a0] ;  /* 0x0000e800ff147b82 */ /* 0x000ea20000000a00 */
[----:B----4-:R-:W-:Y:S01]  /*0110*/  IMAD.WIDE.U32 R2, R30, 0x80, RZ ;  /* 0x000000801e027825 */ /* 0x010fe200078e00ff */
[----:B------:R-:W-:Y:S02]  /*0120*/  LOP3.LUT R11, R34, 0x1fc0, RZ, 0xc0, !PT ;  /* 0x00001fc0220b7812 */ /* 0x000fe400078ec0ff */
[----:B------:R-:W-:Y:S01]  /*0130*/  SHF.R.S32.HI R0, RZ, 0x1f, R27 ;  /* 0x0000001fff007819 */ /* 0x000fe2000001141b */
[----:B-----5:R-:W-:Y:S02]  /*0140*/  IMAD.SHL.U32 R6, R14, 0x80, RZ ;  /* 0x000000800e067824 */ /* 0x020fe400078e00ff */
[----:B------:R-:W-:Y:S01]  /*0150*/  STS.128 [R11+UR38+0x4000], RZ ;  /* 0x004000ff0b007988 */ /* 0x000fe20008000c26 */
[----:B------:R-:W-:Y:S01]  /*0160*/  IMAD R9, R3, UR10, RZ ;  /* 0x0000000a03097c24 */ /* 0x000fe2000f8e02ff */
[----:B------:R-:W-:Y:S01]  /*0170*/  LEA.HI R0, R0, R27, RZ, 0x5 ;  /* 0x0000001b00007211 */ /* 0x000fe200078f28ff */
[----:B------:R-:W-:Y:S01]  /*0180*/  IMAD.WIDE.U32 R4, R2, UR10, R6 ;  /* 0x0000000a02047c25 */ /* 0x000fe2000f8e0006 */
[----:B------:R-:W-:Y:S02]  /*0190*/  STS.128 [R11+UR38+0x4010], RZ ;  /* 0x004010ff0b007988 */ /* 0x000fe40008000c26 */
[----:B------:R-:W-:Y:S01]  /*01a0*/  LOP3.LUT R0, R0, 0xffffffe0, RZ, 0xc0, !PT ;  /* 0xffffffe000007812 */ /* 0x000fe200078ec0ff */
[----:B0-----:R-:W-:Y:S01]  /*01b0*/  VIADD R7, R19, 0x7f ;  /* 0x0000007f13077836 */ /* 0x001fe20000000000 */
[----:B------:R-:W-:Y:S01]  /*01c0*/  STS.128 [R11+UR38+0x4020], RZ ;  /* 0x004020ff0b007988 */ /* 0x000fe20008000c26 */
[----:B------:R-:W-:Y:S01]  /*01d0*/  IMAD R9, R2, UR11, R9 ;  /* 0x0000000b02097c24 */ /* 0x000fe2000f8e0209 */
[----:B------:R-:W-:Y:S01]  /*01e0*/  SHF.R.S32.HI R32, RZ, 0x1, R0 ;  /* 0x00000001ff207819 */ /* 0x000fe20000011400 */
[----:B------:R-:W-:Y:S01]  /*01f0*/  IMAD.SHL.U32 R33, R36, 0x10, RZ ;  /* 0x0000001024217824 */ /* 0x000fe200078e00ff */
[----:B------:R0:W-:Y:S01]  /*0200*/  STS.128 [R11+UR38+0x4030], RZ ;  /* 0x004030ff0b007988 */ /* 0x0001e20008000c26 */
[----:B------:R-:W-:Y:S01]  /*0210*/  SHF.R.S32.HI R8, RZ, 0x1f, R7 ;  /* 0x0000001fff087819 */ /* 0x000fe20000011407 */
[----:B------:R-:W-:Y:S01]  /*0220*/  IMAD.IADD R5, R5, 0x1, R9 ;  /* 0x0000000105057824 */ /* 0x000fe200078e0209 */
[----:B------:R-:W-:Y:S01]  /*0230*/  SHF.R.S32.HI R31, RZ, 0x1f, R32 ;  /* 0x0000001fff1f7819 */ /* 0x000fe20000011420 */
[----:B------:R-:W-:Y:S01]  /*0240*/  VIADD R9, R16, 0x7f ;  /* 0x0000007f10097836 */ /* 0x000fe20000000000 */
[----:B------:R-:W-:Y:S01]  /*0250*/  LEA.HI R7, R8, R7, RZ, 0x7 ;  /* 0x0000000708077211 */ /* 0x000fe200078f38ff */
[----:B------:R-:W-:Y:S01]  /*0260*/  IMAD.IADD R29, R16, 0x1, -R6 ;  /* 0x00000001101d7824 */ /* 0x000fe200078e0a06 */
[----:B------:R-:W-:Y:S01]  /*0270*/  LOP3.LUT R12, R33, 0x7f0, RZ, 0xc0, !PT ;  /* 0x000007f0210c7812 */ /* 0x000fe200078ec0ff */
[----:B------:R-:W-:Y:S01]  /*0280*/  BAR.SYNC.DEFER_BLOCKING 0x0 ;  /* 0x0000000000007b1d */ /* 0x000fe20000010000 */
[----:B------:R-:W-:Y:S01]  /*0290*/  SHF.R.S32.HI R10, RZ, 0x1f, R9 ;  /* 0x0000001fff0a7819 */ /* 0x000fe20000011409 */
[C---:B0-----:R-:W-:Y:S01]  /*02a0*/  IMAD.SHL.U32 R11, R7.reuse, 0x10, RZ ;  /* 0x00000010070b7824 */ /* 0x041fe200078e00ff */
[----:B------:R-:W-:Y:S01]  /*02b0*/  LOP3.LUT R7, R7, 0x1ffff80, RZ, 0xc0, !PT ;  /* 0x01ffff8007077812 */ /* 0x000fe200078ec0ff */
[----:B------:R-:W-:Y:S01]  /*02c0*/  IMAD.SHL.U32 R8, R14, 0x40, RZ ;  /* 0x000000400e087824 */ /* 0x000fe200078e00ff */
[----:B------:R-:W-:Y:S01]  /*02d0*/  LEA.HI R9, R10, R9, RZ, 0x7 ;  /* 0x000000090a097211 */ /* 0x000fe200078f38ff */
[----:B------:R-:W-:Y:S01]  /*02e0*/  IMAD.SHL.U32 R10, R30, 0x800, RZ ;  /* 0x000008001e0a7824 */ /* 0x000fe200078e00ff */
[----:B------:R-:W-:Y:S01]  /*02f0*/  LOP3.LUT R13, R11, 0xfffff800, RZ, 0xc0, !PT ;  /* 0xfffff8000b0d7812 */ /* 0x000fe200078ec0ff */
[----:B------:R-:W-:Y:S01]  /*0300*/  IMAD R11, R3, R32, RZ ;  /* 0x00000020030b7224 */ /* 0x000fe200078e02ff */
[----:B------:R-:W-:Y:S01]  /*0310*/  IADD3 R6, PT, PT, R6, R27, -R0 ;  /* 0x0000001b06067210 */ /* 0x000fe20007ffe800 */
[----:B------:R-:W-:Y:S01]  /*0320*/  IMAD R0, R0, R19, RZ ;  /* 0x0000001300007224 */ /* 0x000fe200078e02ff */
[----:B------:R-:W-:Y:S01]  /*0330*/  SHF.R.S32.HI R3, RZ, 0x1f, R13 ;  /* 0x0000001fff037819 */ /* 0x000fe2000001140d */
[----:B------:R-:W-:-:S02]  /*0340*/  IMAD R15, R2, R31, R11 ;  /* 0x0000001f020f7224 */ /* 0x000fc400078e020b */
[----:B------:R-:W-:Y:S01]  /*0350*/  IMAD.MOV.U32 R11, RZ, RZ, RZ ;  /* 0x000000ffff0b7224 */ /* 0x000fe200078e00ff */
[----:B------:R-:W-:Y:S01]  /*0360*/  SHF.R.S32.HI R0, RZ, 0x1, R0 ;  /* 0x00000001ff007819 */ /* 0x000fe20000011400 */
[-C--:B------:R-:W-:Y:S02]  /*0370*/  IMAD R3, R3, R14.reuse, RZ ;  /* 0x0000000e03037224 */ /* 0x080fe400078e02ff */
[----:B------:R-:W-:-:S04]  /*0380*/  IMAD.WIDE.U32 R10, R13, R14, R10 ;  /* 0x0000000e0d0a7225 */ /* 0x000fc800078e000a */
[----:B------:R-:W-:Y:S01]  /*0390*/  IMAD R30, R30, -0x80, R19 ;  /* 0xffffff801e1e7824 */ /* 0x000fe200078e0213 */
[----:B------:R0:W-:Y:S01]  /*03a0*/  STS.128 [R12+UR38], RZ ;  /* 0x000000ff0c007988 */ /* 0x0001e20008000c26 */
[----:B------:R-:W-:-:S03]  /*03b0*/  IMAD.IADD R11, R11, 0x1, R3 ;  /* 0x000000010b0b7824 */ /* 0x000fc600078e0203 */
[C---:B------:R-:W-:Y:S01]  /*03c0*/  VIMNMX R35, PT, PT, R30.reuse, R29, PT ;  /* 0x0000001d1e237248 */ /* 0x040fe20003fe0100 */
[----:B------:R-:W-:Y:S01]  /*03d0*/  IMAD.IADD R27, R27, 0x1, -R6 ;  /* 0x000000011b1b7824 */ /* 0x000fe200078e0a06 */
[----:B------:R-:W-:Y:S02]  /*03e0*/  VIMNMX R25, PT, PT, R30, 0x80, PT ;  /* 0x000000801e197848 */ /* 0x000fe40003fe0100 */
[----:B0-----:R-:W-:Y:S01]  /*03f0*/  SHF.R.U32.HI R12, RZ, 0x7, R9 ;  /* 0x00000007ff0c7819 */ /* 0x001fe20000011609 */
[----:B------:R-:W-:-:S04]  /*0400*/  IMAD.MOV.U32 R9, RZ, RZ, RZ ;  /* 0x000000ffff097224 */ /* 0x000fc800078e00ff */
[----:B------:R-:W-:Y:S02]  /*0410*/  IMAD R7, R7, R12, RZ ;  /* 0x0000000c07077224 */ /* 0x000fe400078e02ff */
[----:B------:R-:W0:Y:S01]  /*0420*/  LDC.64 R12, c[0x0][0x3a8] ;  /* 0x0000ea00ff0c7b82 */ /* 0x000e220000000a00 */
[----:B------:R-:W-:-:S04]  /*0430*/  IMAD.WIDE.U32 R8, R32, R2, R8 ;  /* 0x0000000220087225 */ /* 0x000fc800078e0008 */
[----:B------:R-:W-:Y:S02]  /*0440*/  IMAD.SHL.U32 R7, R7, 0x80, RZ ;  /* 0x0000008007077824 */ /* 0x000fe400078e00ff */
[----:B--2---:R-:W-:-:S03]  /*0450*/  IMAD.WIDE.U32 R2, R20, UR4, R4 ;  /* 0x0000000414027c25 */ /* 0x004fc6000f8e0004 */
[----:B------:R-:W-:Y:S01]  /*0460*/  SHF.R.S32.HI R4, RZ, 0x3, R7 ;  /* 0x00000003ff047819 */ /* 0x000fe20000011407 */
[----:B------:R-:W-:Y:S01]  /*0470*/  IMAD R48, R21, UR4, R3 ;  /* 0x0000000415307c24 */ /* 0x000fe2000f8e0203 */
[----:B------:R-:W-:Y:S01]  /*0480*/  SEL R7, R0, RZ, P0 ;  /* 0x000000ff00077207 */ /* 0x000fe20000000000 */
[----:B------:R-:W-:Y:S01]  /*0490*/  IMAD.IADD R9, R9, 0x1, R15 ;  /* 0x0000000109097824 */ /* 0x000fe200078e020f */
[----:B------:R-:W-:Y:S01]  /*04a0*/  SEL R3, R4, RZ, P0 ;  /* 0x000000ff04037207 */ /* 0x000fe20000000000 */
[----:B------:R-:W-:Y:S01]  /*04b0*/  BAR.SYNC.DEFER_BLOCKING 0x0 ;  /* 0x0000000000007b1d */ /* 0x000fe20000010000 */
[----:B------:R-:W-:Y:S01]  /*04c0*/  ISETP.GE.AND P0, PT, R35, 0x80, PT ;  /* 0x000000802300780c */ /* 0x000fe20003f06270 */
[----:B------:R-:W-:Y:S01]  /*04d0*/  IMAD.WIDE.U32 R4, R7, UR4, R8 ;  /* 0x0000000407047c25 */ /* 0x000fe2000f8e0008 */
[----:B------:R-:W-:Y:S02]  /*04e0*/  SHF.R.S32.HI R7, RZ, 0x1f, R7 ;  /* 0x0000001fff077819 */ /* 0x000fe40000011407 */
[----:B------:R-:W-:Y:S01]  /*04f0*/  IADD3 R45, P1, PT, R2, UR8, RZ ;  /* 0x00000008022d7c10 */ /* 0x000fe2000ff3e0ff */
[----:B------:R-:W-:Y:S01]  /*0500*/  IMAD.WIDE.U32 R16, R3, UR4, R10 ;  /* 0x0000000403107c25 */ /* 0x000fe2000f8e000a */
[----:B------:R-:W-:-:S02]  /*0510*/  SHF.R.S32.HI R3, RZ, 0x1f, R3 ;  /* 0x0000001fff037819 */ /* 0x000fc40000011403 */
[----:B0-----:R-:W-:Y:S01]  /*0520*/  IADD3 R28, P2, PT, R4, R12, RZ ;  /* 0x0000000c041c7210 */ /* 0x001fe20007f5e0ff */
[----:B------:R-:W-:Y:S01]  /*0530*/  IMAD R7, R7, UR4, RZ ;  /* 0x0000000407077c24 */ /* 0x000fe2000f8e02ff */
[----:B------:R-:W-:Y:S01]  /*0540*/  IADD3.X R48, PT, PT, R48, UR9, RZ, P1, !PT ;  /* 0x0000000930307c10 */ /* 0x000fe20008ffe4ff */
[----:B------:R-:W-:-:S03]  /*0550*/  IMAD R3, R3, UR4, RZ ;  /* 0x0000000403037c24 */ /* 0x000fc6000f8e02ff */
[----:B------:R-:W-:Y:S01]  /*0560*/  IADD3.X R26, PT, PT, R13, R5, R7, P2, !PT ;  /* 0x000000050d1a7210 */ /* 0x000fe200017fe407 */
[----:B------:R-:W-:Y:S01]  /*0570*/  IMAD.IADD R24, R17, 0x1, R3 ;  /* 0x0000000111187824 */ /* 0x000fe200078e0203 */
[----:B------:R-:W-:Y:S06]  /*0580*/  @!P0 BRA `(.L_x_185) ;  /* 0x0000001000548947 */ /* 0x000fec0003800000 */
[----:B------:R-:W-:Y:S01]  /*0590*/  SHF.R.U32.HI R13, RZ, 0x3, R36 ;  /* 0x00000003ff0d7819 */ /* 0x000fe20000011624 */
[----:B------:R-:W-:Y:S01]  /*05a0*/  IMAD.MOV.U32 R7, RZ, RZ, RZ ;  /* 0x000000ffff077224 */ /* 0x000fe200078e00ff */
[----:B------:R-:W-:-:S03]  /*05b0*/  LOP3.LUT R6, R33, 0x70, RZ, 0xc0, !PT ;  /* 0x0000007021067812 */ /* 0x000fc600078ec0ff */
[C---:B------:R-:W-:Y:S02]  /*05c0*/  VIADD R3, R13.reuse, 0x10 ;  /* 0x000000100d037836 */ /* 0x040fe40000000000 */
[----:B------:R-:W-:Y:S02]  /*05d0*/  VIADD R9, R13, 0x30 ;  /* 0x000000300d097836 */ /* 0x000fe40000000000 */
[----:B------:R-:W-:-:S04]  /*05e0*/  IMAD.WIDE.U32 R20, R3, UR10, R6 ;  /* 0x0000000a03147c25 */ /* 0x000fc8000f8e0006 */
[----:B------:R-:W-:Y:S01]  /*05f0*/  IMAD.WIDE.U32 R18, R13, UR10, R6 ;  /* 0x0000000a0d127c25 */ /* 0x000fe2000f8e0006 */
[----:B------:R-:W-:-:S03]  /*0600*/  IADD3 R20, P5, PT, R45, R20, RZ ;  /* 0x000000142d147210 */ /* 0x000fc60007fbe0ff */
[----:B------:R-:W-:Y:S01]  /*0610*/  IMAD R23, R3, UR11, R21 ;  /* 0x0000000b03177c24 */ /* 0x000fe2000f8e0215 */
[C---:B------:R-:W-:Y:S01]  /*0620*/  IADD3 R21, PT, PT, R13.reuse, 0x70, RZ ;  /* 0x000000700d157810 */ /* 0x040fe20007ffe0ff */
[----:B------:R-:W-:Y:S01]  /*0630*/  VIADD R5, R13, 0x20 ;  /* 0x000000200d057836 */ /* 0x000fe20000000000 */
[----:B------:R-:W-:Y:S01]  /*0640*/  IADD3 R18, P6, PT, R45, R18, RZ ;  /* 0x000000122d127210 */ /* 0x000fe20007fde0ff */
[----:B------:R-:W-:Y:S02]  /*0650*/  VIADD R3, R13, 0x40 ;  /* 0x000000400d037836 */ /* 0x000fe40000000000 */
[----:B------:R-:W-:-:S04]  /*0660*/  IMAD.WIDE.U32 R14, R9, UR10, R6 ;  /* 0x0000000a090e7c25 */ /* 0x000fc8000f8e0006 */
[----:B------:R-:W-:Y:S01]  /*0670*/  IMAD R37, R13, UR11, R19 ;  /* 0x0000000b0d257c24 */ /* 0x000fe2000f8e0213 */
[----:B------:R-:W-:Y:S01]  /*0680*/  IADD3 R14, P3, PT, R45, R14, RZ ;  /* 0x0000000e2d0e7210 */ /* 0x000fe20007f7e0ff */
[----:B------:R-:W-:Y:S02]  /*0690*/  VIADD R19, R13, 0x50 ;  /* 0x000000500d137836 */ /* 0x000fe40000000000 */
[----:B------:R-:W-:-:S04]  /*06a0*/  IMAD.WIDE.U32 R40, R5, UR10, R6 ;  /* 0x0000000a05287c25 */ /* 0x000fc8000f8e0006 */
[----:B------:R-:W-:Y:S01]  /*06b0*/  IMAD.WIDE.U32 R10, R3, UR10, R6 ;  /* 0x0000000a030a7c25 */ /* 0x000fe2000f8e0006 */
[----:B------:R-:W-:-:S03]  /*06c0*/  IADD3 R40, P4, PT, R45, R40, RZ ;  /* 0x000000282d287210 */ /* 0x000fc60007f9e0ff */
[----:B------:R-:W-:Y:S01]  /*06d0*/  IMAD R12, R9, UR11, R15 ;  /* 0x0000000b090c7c24 */ /* 0x000fe2000f8e020f */
[----:B------:R-:W-:Y:S01]  /*06e0*/  IADD3 R10, P2, PT, R45, R10, RZ ;  /* 0x0000000a2d0a7210 */ /* 0x000fe20007f5e0ff */
[----:B------:R-:W-:Y:S02]  /*06f0*/  VIADD R15, R13, 0x60 ;  /* 0x000000600d0f7836 */ /* 0x000fe40000000000 */
[----:B------:R-:W-:-:S04]  /*0700*/  IMAD.WIDE.U32 R8, R19, UR10, R6 ;  /* 0x0000000a13087c25 */ /* 0x000fc8000f8e0006 */
[----:B------:R-:W-:Y:S01]  /*0710*/  IMAD R11, R3, UR11, R11 ;  /* 0x0000000b030b7c24 */ /* 0x000fe2000f8e020b */
[----:B------:R-:W-:Y:S01]  /*0720*/  IADD3 R8, P1, PT, R45, R8, RZ ;  /* 0x000000082d087210 */ /* 0x000fe20007f3e0ff */
[----:B------:R-:W-:Y:S02]  /*0730*/  IMAD R22, R5, UR11, R41 ;  /* 0x0000000b05167c24 */ /* 0x000fe4000f8e0229 */
[----:B------:R-:W-:-:S04]  /*0740*/  IMAD.WIDE.U32 R2, R21, UR10, R6 ;  /* 0x0000000a15027c25 */ /* 0x000fc8000f8e0006 */
[----:B------:R-:W-:-:S04]  /*0750*/  IMAD.WIDE.U32 R4, R15, UR10, R6 ;  /* 0x0000000a0f047c25 */ /* 0x000fc8000f8e0006 */
[----:B------:R-:W-:Y:S01]  /*0760*/  IMAD R7, R19, UR11, R9 ;  /* 0x0000000b13077c24 */ /* 0x000fe2000f8e0209 */
[----:B------:R-:W-:Y:S01]  /*0770*/  IADD3 R4, P0, PT, R45, R4, RZ ;  /* 0x000000042d047210 */ /* 0x000fe20007f1e0ff */
[--C-:B------:R-:W-:Y:S01]  /*0780*/  IMAD.X R19, R37, 0x1, R48.reuse, P6 ;  /* 0x0000000125137824 */ /* 0x100fe200030e0630 */
[----:B------:R-:W-:Y:S01]  /*0790*/  IADD3 R2, P6, PT, R45, R2, RZ ;  /* 0x000000022d027210 */ /* 0x000fe20007fde0ff */
[----:B------:R-:W-:Y:S02]  /*07a0*/  IMAD R0, R21, UR11, R3 ;  /* 0x0000000b15007c24 */ /* 0x000fe4000f8e0203 */
[--C-:B------:R-:W-:Y:S01]  /*07b0*/  IMAD.X R21, R23, 0x1, R48.reuse, P5 ;  /* 0x0000000117157824 */ /* 0x100fe200028e0630 */
[----:B------:R-:W2:Y:S01]  /*07c0*/  LDG.E.U8 R150, desc[UR36][R18.64+0xf] ;  /* 0x00000f2412967981 */ /* 0x000ea2000c1e1100 */
[--C-:B------:R-:W-:Y:S02]  /*07d0*/  IMAD.X R41, R22, 0x1, R48.reuse, P4 ;  /* 0x0000000116297824 */ /* 0x100fe400020e0630 */
[----:B------:R-:W-:Y:S01]  /*07e0*/  IMAD R5, R15, UR11, R5 ;  /* 0x0000000b0f057c24 */ /* 0x000fe2000f8e0205 */
[----:B------:R-:W2:Y:S01]  /*07f0*/  LDG.E.U8 R153, desc[UR36][R18.64+0xe] ;  /* 0x00000e2412997981 */ /* 0x000ea2000c1e1100 */
[----:B------:R-:W-:-:S02]  /*0800*/  IMAD.X R15, R12, 0x1, R48, P3 ;  /* 0x000000010c0f7824 */ /* 0x000fc400018e0630 */
[--C-:B------:R-:W-:Y:S01]  /*0810*/  IMAD.X R9, R7, 0x1, R48.reuse, P1 ;  /* 0x0000000107097824 */ /* 0x100fe200008e0630 */
[----:B------:R-:W3:Y:S01]  /*0820*/  LDG.E.U8 R152, desc[UR36][R18.64+0xd] ;  /* 0x00000d2412987981 */ /* 0x000ee2000c1e1100 */
[--C-:B------:R-:W-:Y:S02]  /*0830*/  IMAD.X R11, R11, 0x1, R48.reuse, P2 ;  /* 0x000000010b0b7824 */ /* 0x100fe400010e0630 */
[--C-:B------:R-:W-:Y:S01]  /*0840*/  IMAD.X R5, R5, 0x1, R48.reuse, P0 ;  /* 0x0000000105057824 */ /* 0x100fe200000e0630 */
[----:B------:R-:W3:Y:S01]  /*0850*/  LDG.E.U8 R155, desc[UR36][R18.64+0xc] ;  /* 0x00000c24129b7981 */ /* 0x000ee2000c1e1100 */
[----:B------:R-:W-:-:S03]  /*0860*/  IMAD.X R3, R0, 0x1, R48, P6 ;  /* 0x0000000100037824 */ /* 0x000fc600030e0630 */
[----:B------:R-:W4:Y:S04]  /*0870*/  LDG.E.U8 R95, desc[UR36][R18.64+0x7] ;  /* 0x00000724125f7981 */ /* 0x000f28000c1e1100 */
[----:B------:R-:W4:Y:S04]  /*0880*/  LDG.E.U8 R96, desc[UR36][R18.64+0x6] ;  /* 0x0000062412607981 */ /* 0x000f28000c1e1100 */
[----:B------:R-:W5:Y:S04]  /*0890*/  LDG.E.U8 R12, desc[UR36][R18.64+0x5] ;  /* 0x00000524120c7981 */ /* 0x000f68000c1e1100 */
        /* <DEDUP_REMOVED lines=104> */
[----:B------:R2:W5:Y:S04]  /*0f20*/  LDG.E.U8 R117, desc[UR36][R4.64] ;  /* 0x0000002404757981 */ /* 0x000568000c1e1100 */
        /* <DEDUP_REMOVED lines=15> */
[----:B------:R-:W5:Y:S01]  /*1020*/  LDG.E.U8 R133, desc[UR36][R2.64] ;  /* 0x0000002402857981 */ /* 0x000f62000c1e1100 */
[----:B--2---:R-:W-:Y:S01]  /*1030*/  PRMT R4, R153, 0x3340, R150 ;  /* 0x0000334099047816 */ /* 0x004fe20000000096 */
[----:B------:R-:W-:Y:S01]  /*1040*/  IMAD R45, R13, 0x80, R6 ;  /* 0x000000800d2d7824 */ /* 0x000fe200078e0206 */
[----:B---3--:R-:W-:-:S02]  /*1050*/  PRMT R155, R155, 0x3340, R152 ;  /* 0x000033409b9b7816 */ /* 0x008fc40000000098 */
[----:B----4-:R-:W-:Y:S02]  /*1060*/  PRMT R5, R96, 0x3340, R95 ;  /* 0x0000334060057816 */ /* 0x010fe4000000005f */
[----:B-----5:R-:W-:Y:S02]  /*1070*/  PRMT R12, R99, 0x3340, R12 ;  /* 0x00003340630c7816 */ /* 0x020fe4000000000c */
[----:B------:R-:W-:Y:S02]  /*1080*/  PRMT R94, R97, 0x3340, R94 ;  /* 0x00003340615e7816 */ /* 0x000fe4000000005e */
[----:B------:R-:W-:Y:S02]  /*1090*/  PRMT R9, R132, 0x3340, R7 ;  /* 0x0000334084097816 */ /* 0x000fe40000000007 */
[----:B------:R-:W-:Y:S02]  /*10a0*/  PRMT R11, R131, 0x3340, R124 ;  /* 0x00003340830b7816 */ /* 0x000fe4000000007c */
[----:B------:R-:W-:-:S02]  /*10b0*/  PRMT R120, R129, 0x3340, R120 ;  /* 0x0000334081787816 */ /* 0x000fc40000000078 */
[----:B------:R-:W-:Y:S02]  /*10c0*/  PRMT R10, R130, 0x3340, R123 ;  /* 0x00003340820a7816 */ /* 0x000fe4000000007b */
[----:B------:R-:W-:Y:S02]  /*10d0*/  PRMT R119, R128, 0x3340, R119 ;  /* 0x0000334080777816 */ /* 0x000fe40000000077 */
        /* <DEDUP_REMOVED lines=25> */
[----:B------:R-:W-:Y:S01]  /*1270*/  PRMT R6, R101, 0x5410, R6 ;  /* 0x0000541065067816 */ /* 0x000fe20000000006 */
[----:B------:R0:W-:Y:S01]  /*1280*/  STS.128 [R45+UR38+0x8800], R8 ;  /* 0x008800082d007988 */ /* 0x0001e20008000c26 */
[----:B------:R-:W-:Y:S02]  /*1290*/  PRMT R0, R19, 0x3340, R0 ;  /* 0x0000334013007816 */ /* 0x000fe40000000000 */
[----:B------:R-:W-:Y:S01]  /*12a0*/  PRMT R21, R21, 0x3340, R18 ;  /* 0x0000334015157816 */ /* 0x000fe20000000012 */
[----:B------:R1:W-:Y:S01]  /*12b0*/  STS.128 [R45+UR38+0x9000], R12 ;  /* 0x0090000c2d007988 */ /* 0x0003e20008000c26 */
[----:B------:R-:W-:-:S02]  /*12c0*/  PRMT R20, R23, 0x3340, R20 ;  /* 0x0000334017147816 */ /* 0x000fc40000000014 */
[----:B------:R-:W-:Y:S02]  /*12d0*/  PRMT R37, R37, 0x3340, R22 ;  /* 0x0000334025257816 */ /* 0x000fe40000000016 */
[----:B------:R-:W-:Y:S02]  /*12e0*/  PRMT R38, R39, 0x3340, R38 ;  /* 0x0000334027267816 */ /* 0x000fe40000000026 */
[----:B------:R-:W-:Y:S02]  /*12f0*/  PRMT R41, R41, 0x3340, R40 ;  /* 0x0000334029297816 */ /* 0x000fe40000000028 */
[----:B------:R-:W-:Y:S02]  /*1300*/  PRMT R42, R43, 0x3340, R42 ;  /* 0x000033402b2a7816 */ /* 0x000fe4000000002a */
[----:B------:R-:W-:Y:S02]  /*1310*/  PRMT R47, R47, 0x3340, R44 ;  /* 0x000033402f2f7816 */ /* 0x000fe4000000002c */
[----:B------:R-:W-:-:S02]  /*1320*/  PRMT R46, R49, 0x3340, R46 ;  /* 0x00003340312e7816 */ /* 0x000fc4000000002e */
[----:B0-----:R-:W-:Y:S02]  /*1330*/  PRMT R11, R51, 0x3340, R48 ;  /* 0x00003340330b7816 */ /* 0x001fe40000000030 */
[----:B------:R-:W-:Y:S02]  /*1340*/  PRMT R10, R53, 0x3340, R50 ;  /* 0x00003340350a7816 */ /* 0x000fe40000000032 */
[----:B------:R-:W-:Y:S02]  /*1350*/  PRMT R55, R55, 0x3340, R52 ;  /* 0x0000334037377816 */ /* 0x000fe40000000034 */
[----:B------:R-:W-:Y:S02]  /*1360*/  PRMT R9, R57, 0x3340, R54 ;  /* 0x0000334039097816 */ /* 0x000fe40000000036 */
[----:B------:R-:W-:Y:S02]  /*1370*/  PRMT R56, R59, 0x3340, R56 ;  /* 0x000033403b387816 */ /* 0x000fe40000000038 */
[----:B------:R-:W-:Y:S01]  /*1380*/  PRMT R8, R61, 0x3340, R58 ;  /* 0x000033403d087816 */ /* 0x000fe2000000003a */
[----:B------:R0:W-:Y:S01]  /*1390*/  STS.128 [R45+UR38+0x8000], R4 ;  /* 0x008000042d007988 */ /* 0x0001e20008000c26 */
[----:B------:R-:W-:-:S02]  /*13a0*/  PRMT R11, R11, 0x5410, R46 ;  /* 0x000054100b0b7816 */ /* 0x000fc4000000002e */
[----:B------:R-:W-:Y:S02]  /*13b0*/  PRMT R63, R63, 0x3340, R60 ;  /* 0x000033403f3f7816 */ /* 0x000fe4000000003c */
[----:B------:R-:W-:Y:S02]  /*13c0*/  PRMT R10, R55, 0x5410, R10 ;  /* 0x00005410370a7816 */ /* 0x000fe4000000000a */
[----:B------:R-:W-:Y:S02]  /*13d0*/  PRMT R9, R56, 0x5410, R9 ;  /* 0x0000541038097816 */ /* 0x000fe40000000009 */
[----:B-1----:R-:W-:Y:S02]  /*13e0*/  PRMT R15, R65, 0x3340, R62 ;  /* 0x00003340410f7816 */ /* 0x002fe4000000003e */
[----:B0-----:R-:W-:Y:S02]  /*13f0*/  PRMT R7, R21, 0x5410, R0 ;  /* 0x0000541015077816 */ /* 0x001fe40000000000 */
[----:B------:R-:W-:-:S02]  /*1400*/  PRMT R6, R37, 0x5410, R20 ;  /* 0x0000541025067816 */ /* 0x000fc40000000014 */
[----:B------:R-:W-:Y:S02]  /*1410*/  PRMT R64, R67, 0x3340, R64 ;  /* 0x0000334043407816 */ /* 0x000fe40000000040 */
[----:B------:R-:W-:Y:S02]  /*1420*/  PRMT R5, R41, 0x5410, R38 ;  /* 0x0000541029057816 */ /* 0x000fe40000000026 */
[----:B------:R-:W-:Y:S02]  /*1430*/  PRMT R4, R47, 0x5410, R42 ;  /* 0x000054102f047816 */ /* 0x000fe4000000002a */
[----:B------:R-:W-:Y:S02]  /*1440*/  PRMT R14, R69, 0x3340, R66 ;  /* 0x00003340450e7816 */ /* 0x000fe40000000042 */
[----:B------:R-:W-:Y:S02]  /*1450*/  PRMT R8, R63, 0x5410, R8 ;  /* 0x000054103f087816 */ /* 0x000fe40000000008 */
[----:B------:R-:W-:-:S02]  /*1460*/  PRMT R15, R64, 0x5410, R15 ;  /* 0x00005410400f7816 */ /* 0x000fc4000000000f */
[----:B------:R-:W-:-:S04]  /*1470*/  PRMT R71, R71, 0x3340, R68 ;  /* 0x0000334047477816 */ /* 0x000fc80000000044 */
[----:B------:R-:W-:Y:S02]  /*1480*/  PRMT R14, R71, 0x5410, R14 ;  /* 0x00005410470e7816 */ /* 0x000fe4000000000e */
[----:B------:R-:W-:Y:S02]  /*1490*/  PRMT R13, R73, 0x3340, R70 ;  /* 0x00003340490d7816 */ /* 0x000fe40000000046 */
        /* <DEDUP_REMOVED lines=27> */
[----:B------:R-:W-:-:S04]  /*1650*/  PRMT R100, R133, 0x3340, R100 ;  /* 0x0000334085647816 */ /* 0x000fc80000000064 */
[----:B------:R-:W-:Y:S01]  /*1660*/  PRMT R100, R100, 0x5410, R105 ;  /* 0x0000541064647816 */ /* 0x000fe20000000069 */
[----:B------:R1:W-:Y:S04]  /*1670*/  STS.128 [R45+UR38+0x9800], R4 ;  /* 0x009800042d007988 */ /* 0x0003e80008000c26 */
[----:B------:R1:W-:Y:S04]  /*1680*/  STS.128 [R45+UR38+0xa000], R8 ;  /* 0x00a000082d007988 */ /* 0x0003e80008000c26 */
[----:B------:R1:W-:Y:S04]  /*1690*/  STS.128 [R45+UR38+0xa800], R12 ;  /* 0x00a8000c2d007988 */ /* 0x0003e80008000c26 */
[----:B------:R1:W-:Y:S04]  /*16a0*/  STS.128 [R45+UR38+0xb000], R20 ;  /* 0x00b000142d007988 */ /* 0x0003e80008000c26 */
[----:B------:R1:W-:Y:S01]  /*16b0*/  STS.128 [R45+UR38+0xb800], R100 ;  /* 0x00b800642d007988 */ /* 0x0003e20008000c26 */
[----:B------:R-:W-:Y:S06]  /*16c0*/  BAR.SYNC.DEFER_BLOCKING 0x0 ;  /* 0x0000000000007b1d */ /* 0x000fec0000010000 */
[----:B------:R-:W-:Y:S05]  /*16d0*/  BRA `(.L_x_186) ;  /* 0x0000002000707947 */ /* 0x000fea0003800000 */
.L_x_185:
[----:B------:R-:W-:Y:S01]  /*16e0*/  LOP3.LUT R22, R33, 0x70, RZ, 0xc0, !PT ;  /* 0x0000007021167812 */ /* 0x000fe200078ec0ff */
[----:B------:R-:W-:Y:S01]  /*16f0*/  IMAD.MOV.U32 R23, RZ, RZ, RZ ;  /* 0x000000ffff177224 */ /* 0x000fe200078e00ff */
[C---:B------:R-:W-:Y:S02]  /*1700*/  VIMNMX R46, PT, PT, R29.reuse, 0x80, PT ;  /* 0x000000801d2e7848 */ /* 0x040fe40003fe0100 */
[----:B------:R-:W-:Y:S01]  /*1710*/  SHF.R.U32.HI R50, RZ, 0x3, R36 ;  /* 0x00000003ff327819 */ /* 0x000fe20000011624 */
[C---:B------:R-:W-:Y:S01]  /*1720*/  VIADD R2, R22.reuse, 0x2 ;  /* 0x0000000216027836 */ /* 0x040fe20000000000 */
[----:B------:R-:W-:Y:S01]  /*1730*/  ISETP.GT.AND P5, PT, R29, R22, PT ;  /* 0x000000161d00720c */ /* 0x000fe20003fa4270 */
[----:B------:R-:W-:Y:S02]  /*1740*/  VIADD R0, R22, 0x1 ;  /* 0x0000000116007836 */ /* 0x000fe40000000000 */
[----:B------:R-:W-:Y:S01]  /*1750*/  IMAD.WIDE.U32 R38, R50, UR10, R22 ;  /* 0x0000000a32267c25 */ /* 0x000fe2000f8e0016 */
[----:B------:R-:W-:-:S02]  /*1760*/  ISETP.GE.AND P0, PT, R2, R46, PT ;  /* 0x0000002e0200720c */ /* 0x000fc40003f06270 */
[----:B------:R-:W-:Y:S01]  /*1770*/  ISETP.GE.AND P4, PT, R0, R46, PT ;  /* 0x0000002e0000720c */ /* 0x000fe20003f86270 */
[C---:B------:R-:W-:Y:S01]  /*1780*/  IMAD R3, R50.reuse, UR11, R39 ;  /* 0x0000000b32037c24 */ /* 0x040fe2000f8e0227 */
[----:B------:R-:W-:Y:S02]  /*1790*/  P2R R41, PR, RZ, 0x1 ;  /* 0x00000001ff297803 */ /* 0x000fe40000000000 */
[-C--:B------:R-:W-:Y:S02]  /*17a0*/  ISETP.GE.OR P0, PT, R50, R25.reuse, P0 ;  /* 0x000000193200720c */ /* 0x080fe40000706670 */
[----:B------:R-:W-:Y:S01]  /*17b0*/  IADD3 R38, P3, PT, R45, R38, RZ ;  /* 0x000000262d267210 */ /* 0x000fe20007f7e0ff */
[----:B------:R-:W-:Y:S01]  /*17c0*/  VIADD R4, R22, 0x4 ;  /* 0x0000000416047836 */ /* 0x000fe20000000000 */
[CC--:B------:R-:W-:Y:S01]  /*17d0*/  ISETP.GE.OR P2, PT, R50.reuse, R25.reuse, !P5 ;  /* 0x000000193200720c */ /* 0x0c0fe20006f46670 */
[C---:B------:R-:W-:Y:S01]  /*17e0*/  IMAD R0, R50.reuse, 0x80, R22 ;  /* 0x0000008032007824 */ /* 0x040fe200078e0216 */
[----:B------:R-:W-:Y:S01]  /*17f0*/  ISETP.GE.OR P1, PT, R50, R25, P4 ;  /* 0x000000193200720c */ /* 0x000fe20002726670 */
[----:B------:R-:W-:-:S06]  /*1800*/  IMAD.X R39, R3, 0x1, R48, P3 ;  /* 0x0000000103277824 */ /* 0x000fcc00018e0630 */
[----:B------:R-:W2:Y:S01]  /*1810*/  @!P0 LDG.E.U8 R7, desc[UR36][R38.64+0x2] ;  /* 0x0000022426078981 */ /* 0x000ea2000c1e1100 */
[----:B------:R-:W-:-:S03]  /*1820*/  ISETP.GE.AND P6, PT, R4, R46, PT ;  /* 0x0000002e0400720c */ /* 0x000fc60003fc6270 */
[----:B------:R-:W3:Y:S04]  /*1830*/  @!P2 LDG.E.U8 R3, desc[UR36][R38.64] ;  /* 0x000000242603a981 */ /* 0x000ee8000c1e1100 */
[----:B------:R-:W4:Y:S04]  /*1840*/  @!P1 LDG.E.U8 R5, desc[UR36][R38.64+0x1] ;  /* 0x0000012426059981 */ /* 0x000f28000c1e1100 */
[----:B--2---:R-:W-:Y:S01]  /*1850*/  @!P0 STS.U8 [R0+UR38+0x8002], R7 ;  /* 0x0080020700008988 */ /* 0x004fe20008000026 */
[----:B------:R-:W-:-:S13]  /*1860*/  ISETP.GE.OR P0, PT, R50, R25, P6 ;  /* 0x000000193200720c */ /* 0x000fda0003706670 */
[----:B------:R-:W2:Y:S01]  /*1870*/  @!P0 LDG.E.U8 R11, desc[UR36][R38.64+0x4] ;  /* 0x00000424260b8981 */ /* 0x000ea2000c1e1100 */
[----:B------:R-:W-:-:S05]  /*1880*/  VIADD R2, R22, 0x3 ;  /* 0x0000000316027836 */ /* 0x000fca0000000000 */
[-C--:B------:R-:W-:Y:S01]  /*1890*/  ISETP.GE.AND P3, PT, R2, R46.reuse, PT ;  /* 0x0000002e0200720c */ /* 0x080fe20003f66270 */
[----:B------:R-:W-:Y:S01]  /*18a0*/  VIADD R2, R22, 0x5 ;  /* 0x0000000516027836 */ /* 0x000fe20000000000 */
[----:B---3--:R0:W-:Y:S04]  /*18b0*/  @!P2 STS.U8 [R0+UR38+0x8000], R3 ;  /* 0x008000030000a988 */ /* 0x0081e80008000026 */
[----:B------:R-:W-:Y:S01]  /*18c0*/  ISETP.GE.AND P2, PT, R2, R46, PT ;  /* 0x0000002e0200720c */ /* 0x000fe20003f46270 */
[----:B----4-:R1:W-:Y:S01]  /*18d0*/  @!P1 STS.U8 [R0+UR38+0x8001], R5 ;  /* 0x0080010500009988 */ /* 0x0103e20008000026 */
[----:B------:R-:W-:-:S13]  /*18e0*/  ISETP.GE.OR P1, PT, R50, R25, P3 ;  /* 0x000000193200720c */ /* 0x000fda0001f26670 */
[----:B------:R-:W3:Y:S04]  /*18f0*/  @!P1 LDG.E.U8 R9, desc[UR36][R38.64+0x3] ;  /* 0x0000032426099981 */ /* 0x000ee8000c1e1100 */
[----:B--2---:R-:W-:Y:S01]  /*1900*/  @!P0 STS.U8 [R0+UR38+0x8004], R11 ;  /* 0x0080040b00008988 */ /* 0x004fe20008000026 */
[----:B------:R-:W-:-:S13]  /*1910*/  ISETP.GE.OR P0, PT, R50, R25, P2 ;  /* 0x000000193200720c */ /* 0x000fda0001706670 */
[----:B------:R-:W2:Y:S01]  /*1920*/  @!P0 LDG.E.U8 R13, desc[UR36][R38.64+0x5] ;  /* 0x00000524260d8981 */ /* 0x000ea2000c1e1100 */
[C---:B------:R-:W-:Y:S02]  /*1930*/  VIADD R52, R50.reuse, 0x10 ;  /* 0x0000001032347836 */ /* 0x040fe40000000000 */
[----:B------:R-:W-:Y:S02]  /*1940*/  VIADD R54, R50, 0x20 ;  /* 0x0000002032367836 */ /* 0x000fe40000000000 */
[----:B------:R-:W-:-:S04]  /*1950*/  IMAD.WIDE.U32 R20, R52, UR10, R22 ;  /* 0x0000000a34147c25 */ /* 0x000fc8000f8e0016 */
[----:B0-----:R-:W-:-:S04]  /*1960*/  IMAD.WIDE.U32 R2, R54, UR10, R22 ;  /* 0x0000000a36027c25 */ /* 0x001fc8000f8e0016 */
[----:B------:R-:W-:Y:S02]  /*1970*/  IMAD R7, R52, UR11, R21 ;  /* 0x0000000b34077c24 */ /* 0x000fe4000f8e0215 */
[----:B------:R-:W-:Y:S02]  /*1980*/  VIADD R56, R50, 0x30 ;  /* 0x0000003032387836 */ /* 0x000fe40000000000 */
[----:B------:R-:W-:Y:S02]  /*1990*/  IMAD R3, R54, UR11, R3 ;  /* 0x0000000b36037c24 */ /* 0x000fe4000f8e0203 */
[----:B-1----:R-:W-:-:S04]  /*19a0*/  IMAD.WIDE.U32 R4, R56, UR10, R22 ;  /* 0x0000000a38047c25 */ /* 0x002fc8000f8e0016 */
[----:B------:R-:W-:Y:S02]  /*19b0*/  VIADD R58, R50, 0x40 ;  /* 0x00000040323a7836 */ /* 0x000fe40000000000 */
[----:B------:R-:W-:Y:S02]  /*19c0*/  IMAD R5, R56, UR11, R5 ;  /* 0x0000000b38057c24 */ /* 0x000fe4000f8e0205 */
[C---:B------:R-:W-:Y:S01]  /*19d0*/  VIADD R40, R50.reuse, 0x50 ;  /* 0x0000005032287836 */ /* 0x040fe20000000000 */
[----:B---3--:R0:W-:Y:S01]  /*19e0*/  @!P1 STS.U8 [R0+UR38+0x8003], R9 ;  /* 0x0080030900009988 */ /* 0x0081e20008000026 */
[----:B------:R-:W-:Y:S02]  /*19f0*/  VIADD R18, R50, 0x60 ;  /* 0x0000006032127836 */ /* 0x000fe40000000000 */
[----:B0-----:R-:W-:-:S04]  /*1a00*/  IMAD.WIDE.U32 R8, R40, UR10, R22 ;  /* 0x0000000a28087c25 */ /* 0x001fc8000f8e0016 */
[----:B------:R-:W-:-:S04]  /*1a10*/  IMAD.WIDE.U32 R10, R18, UR10, R22 ;  /* 0x0000000a120a7c25 */ /* 0x000fc8000f8e0016 */
[----:B------:R-:W-:Y:S02]  /*1a20*/  IMAD R9, R40, UR11, R9 ;  /* 0x0000000b28097c24 */ /* 0x000fe4000f8e0209 */
[----:B------:R-:W-:Y:S02]  /*1a30*/  VIADD R14, R50, 0x70 ;  /* 0x00000070320e7836 */ /* 0x000fe40000000000 */
[----:B------:R-:W-:Y:S02]  /*1a40*/  IMAD R11, R18, UR11, R11 ;  /* 0x0000000b120b7c24 */ /* 0x000fe4000f8e020b */
[----:B------:R-:W-:-:S05]  /*1a50*/  VIADD R15, R22, 0x6 ;  /* 0x00000006160f7836 */ /* 0x000fca0000000000 */
[----:B------:R-:W-:Y:S01]  /*1a60*/  ISETP.GE.AND P1, PT, R15, R46, PT ;  /* 0x0000002e0f00720c */ /* 0x000fe20003f26270 */
[----:B--2---:R0:W-:Y:S01]  /*1a70*/  @!P0 STS.U8 [R0+UR38+0x8005], R13 ;  /* 0x0080050d00008988 */ /* 0x0041e20008000026 */
[----:B------:R-:W-:-:S05]  /*1a80*/  IADD3 R20, P0, PT, R45, R20, RZ ;  /* 0x000000142d147210 */ /* 0x000fca0007f1e0ff */
[----:B------:R-:W-:Y:S01]  /*1a90*/  IMAD.X R21, R7, 0x1, R48, P0 ;  /* 0x0000000107157824 */ /* 0x000fe200000e0630 */
[----:B------:R-:W-:Y:S01]  /*1aa0*/  IADD3 R2, P0, PT, R45, R2, RZ ;  /* 0x000000022d027210 */ /* 0x000fe20007f1e0ff */
[----:B------:R-:W-:-:S04]  /*1ab0*/  IMAD.WIDE.U32 R6, R58, UR10, R22 ;  /* 0x0000000a3a067c25 */ /* 0x000fc8000f8e0016 */
[----:B------:R-:W-:Y:S01]  /*1ac0*/  IMAD.X R3, R3, 0x1, R48, P0 ;  /* 0x0000000103037824 */ /* 0x000fe200000e0630 */
[----:B------:R-:W-:Y:S01]  /*1ad0*/  IADD3 R4, P0, PT, R45, R4, RZ ;  /* 0x000000042d047210 */ /* 0x000fe20007f1e0ff */
[----:B------:R-:W-:-:S03]  /*1ae0*/  IMAD R7, R58, UR11, R7 ;  /* 0x0000000b3a077c24 */ /* 0x000fc6000f8e0207 */
[----:B------:R-:W-:Y:S02]  /*1af0*/  IADD3.X R5, PT, PT, R5, R48, RZ, P0, !PT ;  /* 0x0000003005057210 */ /* 0x000fe400007fe4ff */
[----:B------:R-:W-:-:S05]  /*1b00*/  IADD3 R6, P0, PT, R45, R6, RZ ;  /* 0x000000062d067210 */ /* 0x000fca0007f1e0ff */
[----:B------:R-:W-:Y:S01]  /*1b10*/  IMAD.X R7, R7, 0x1, R48, P0 ;  /* 0x0000000107077824 */ /* 0x000fe200000e0630 */
[----:B------:R-:W-:Y:S01]  /*1b20*/  IADD3 R8, P0, PT, R45, R8, RZ ;  /* 0x000000082d087210 */ /* 0x000fe20007f1e0ff */
[----:B0-----:R-:W-:-:S04]  /*1b30*/  IMAD.WIDE.U32 R12, R14, UR10, R22 ;  /* 0x0000000a0e0c7c25 */ /* 0x001fc8000f8e0016 */
[----:B------:R-:W-:Y:S01]  /*1b40*/  IMAD.X R9, R9, 0x1, R48, P0 ;  /* 0x0000000109097824 */ /* 0x000fe200000e0630 */
[----:B------:R-:W-:Y:S01]  /*1b50*/  IADD3 R10, P0, PT, R45, R10, RZ ;  /* 0x0000000a2d0a7210 */ /* 0x000fe20007f1e0ff */
[----:B------:R-:W-:-:S04]  /*1b60*/  IMAD R13, R14, UR11, R13 ;  /* 0x0000000b0e0d7c24 */ /* 0x000fc8000f8e020d */
[----:B------:R-:W-:Y:S01]  /*1b70*/  IMAD.X R11, R11, 0x1, R48, P0 ;  /* 0x000000010b0b7824 */ /* 0x000fe200000e0630 */
[----:B------:R-:W-:-:S05]  /*1b80*/  IADD3 R12, P0, PT, R45, R12, RZ ;  /* 0x0000000c2d0c7210 */ /* 0x000fca0007f1e0ff */
[----:B------:R-:W-:Y:S01]  /*1b90*/  IMAD.X R13, R13, 0x1, R48, P0 ;  /* 0x000000010d0d7824 */ /* 0x000fe200000e0630 */
[----:B------:R-:W-:-:S13]  /*1ba0*/  ISETP.GE.OR P0, PT, R50, R25, P1 ;  /* 0x000000193200720c */ /* 0x000fda0000f06670 */
[----:B------:R-:W2:Y:S01]  /*1bb0*/  @!P0 LDG.E.U8 R15, desc[UR36][R38.64+0x6] ;  /* 0x00000624260f8981 */ /* 0x000ea2000c1e1100 */
[----:B------:R-:W-:Y:S01]  /*1bc0*/  VIADD R19, R22, 0x7 ;  /* 0x0000000716137836 */ /* 0x000fe20000000000 */
[----:B------:R-:W-:-:S04]  /*1bd0*/  P2R R45, PR, RZ, 0x2 ;  /* 0x00000002ff2d7803 */ /* 0x000fc80000000000 */
[----:B------:R-:W-:Y:S01]  /*1be0*/  ISETP.GE.AND P1, PT, R19, R46, PT ;  /* 0x0000002e1300720c */ /* 0x000fe20003f26270 */
[----:B--2---:R0:W-:Y:S03]  /*1bf0*/  @!P0 STS.U8 [R0+UR38+0x8006], R15 ;  /* 0x0080060f00008988 */ /* 0x0041e60008000026 */
        /* <DEDUP_REMOVED lines=8> */
[----:B0-----:R-:W-:Y:S01]  /*1c80*/  VIADD R15, R22, 0x9 ;  /* 0x00000009160f7836 */ /* 0x001fe20000000000 */
[----:B------:R-:W-:-:S04]  /*1c90*/  P2R R48, PR, RZ, 0x2 ;  /* 0x00000002ff307803 */ /* 0x000fc80000000000 */
[----:B------:R-:W-:Y:S01]  /*1ca0*/  ISETP.GE.AND P1, PT, R15, R46, PT ;  /* 0x0000002e0f00720c */ /* 0x000fe20003f26270 */
[----:B--2---:R0:W-:Y:S03]  /*1cb0*/  @!P0 STS.U8 [R0+UR38+0x8008], R23 ;  /* 0x0080081700008988 */ /* 0x0041e60008000026 */
[----:B------:R-:W-:-:S13]  /*1cc0*/  ISETP.GE.OR P0, PT, R50, R25, P1 ;  /* 0x000000193200720c */ /* 0x000fda0000f06670 */
[----:B------:R-:W2:Y:S01]  /*1cd0*/  @!P0 LDG.E.U8 R15, desc[UR36][R38.64+0x9] ;  /* 0x00000924260f8981 */ /* 0x000ea2000c1e1100 */
[----:B-1----:R-:W-:Y:S01]  /*1ce0*/  VIADD R19, R22, 0xa ;  /* 0x0000000a16137836 */ /* 0x002fe20000000000 */
        /* <DEDUP_REMOVED lines=29> */
[----:B------:R-:W-:Y:S01]  /*1ec0*/  VIADD R22, R22, 0xf ;  /* 0x0000000f16167836 */ /* 0x000fe20000000000 */
[----:B------:R-:W-:Y:S02]  /*1ed0*/  P2R R43, PR, RZ, 0x40 ;  /* 0x00000040ff2b7803 */ /* 0x000fe40000000000 */
[----:B--2---:R2:W-:Y:S02]  /*1ee0*/  @!P0 STS.U8 [R0+UR38+0x800e], R23 ;  /* 0x00800e1700008988 */ /* 0x0045e40008000026 */
[----:B------:R-:W-:-:S04]  /*1ef0*/  ISETP.GE.AND P0, PT, R22, R46, PT ;  /* 0x0000002e1600720c */ /* 0x000fc80003f06270 */
[----:B------:R-:W-:-:S13]  /*1f00*/  ISETP.GE.OR P6, PT, R50, R25, P0 ;  /* 0x000000193200720c */ /* 0x000fda00007c6670 */
[----:B0-----:R-:W3:Y:S04]  /*1f10*/  @!P6 LDG.E.U8 R15, desc[UR36][R38.64+0xf] ;  /* 0x00000f24260fe981 */ /* 0x001ee8000c1e1100 */
[----:B---3--:R0:W-:Y:S01]  /*1f20*/  @!P6 STS.U8 [R0+UR38+0x800f], R15 ;  /* 0x00800f0f0000e988 */ /* 0x0081e20008000026 */
[----:B------:R-:W-:-:S13]  /*1f30*/  ISETP.GE.OR P6, PT, R52, R25, !P5 ;  /* 0x000000193400720c */ /* 0x000fda0006fc6670 */
[----:B-1----:R-:W3:Y:S04]  /*1f40*/  @!P6 LDG.E.U8 R19, desc[UR36][R20.64] ;  /* 0x000000241413e981 */ /* 0x002ee8000c1e1100 */
[----:B---3--:R1:W-:Y:S01]  /*1f50*/  @!P6 STS.U8 [R0+UR38+0x8800], R19 ;  /* 0x008800130000e988 */ /* 0x0083e20008000026 */
[----:B------:R-:W-:-:S13]  /*1f60*/  ISETP.GE.OR P6, PT, R52, R25, P4 ;  /* 0x000000193400720c */ /* 0x000fda00027c6670 */
[----:B------:R-:W3:Y:S04]  /*1f70*/  @!P6 LDG.E.U8 R37, desc[UR36][R20.64+0x1] ;  /* 0x000001241425e981 */ /* 0x000ee8000c1e1100 */
[----:B---3--:R3:W-:Y:S01]  /*1f80*/  @!P6 STS.U8 [R0+UR38+0x8801], R37 ;  /* 0x008801250000e988 */ /* 0x0087e20008000026 */
[----:B------:R-:W-:-:S04]  /*1f90*/  ISETP.NE.AND P6, PT, R41, RZ, PT ;  /* 0x000000ff2900720c */ /* 0x000fc80003fc5270 */
[----:B------:R-:W-:-:S13]  /*1fa0*/  ISETP.GE.OR P6, PT, R52, R25, P6 ;  /* 0x000000193400720c */ /* 0x000fda00037c6670 */
[----:B--2---:R-:W2:Y:S04]  /*1fb0*/  @!P6 LDG.E.U8 R23, desc[UR36][R20.64+0x2] ;  /* 0x000002241417e981 */ /* 0x004ea8000c1e1100 */
[----:B--2---:R2:W-:Y:S01]  /*1fc0*/  @!P6 STS.U8 [R0+UR38+0x8802], R23 ;  /* 0x008802170000e988 */ /* 0x0045e20008000026 */
[----:B------:R-:W-:-:S04]  /*1fd0*/  ISETP.NE.AND P6, PT, R42, RZ, PT ;  /* 0x000000ff2a00720c */ /* 0x000fc80003fc5270 */
[----:B------:R-:W-:-:S13]  /*1fe0*/  ISETP.GE.OR P6, PT, R52, R25, P6 ;  /* 0x000000193400720c */ /* 0x000fda00037c6670 */
[----:B0-----:R-:W4:Y:S04]  /*1ff0*/  @!P6 LDG.E.U8 R15, desc[UR36][R20.64+0x3] ;  /* 0x00000324140fe981 */ /* 0x001f28000c1e1100 */
[----:B----4-:R0:W-:Y:S01]  /*2000*/  @!P6 STS.U8 [R0+UR38+0x8803], R15 ;  /* 0x0088030f0000e988 */ /* 0x0101e20008000026 */
[----:B------:R-:W-:-:S04]  /*2010*/  ISETP.NE.AND P6, PT, R43, RZ, PT ;  /* 0x000000ff2b00720c */ /* 0x000fc80003fc5270 */
[----:B------:R-:W-:-:S13]  /*2020*/  ISETP.GE.OR P6, PT, R52, R25, P6 ;  /* 0x000000193400720c */ /* 0x000fda00037c6670 */
[----:B-1----:R-:W4:Y:S04]  /*2030*/  @!P6 LDG.E.U8 R19, desc[UR36][R20.64+0x4] ;  /* 0x000004241413e981 */ /* 0x002f28000c1e1100 */
[----:B----4-:R1:W-:Y:S01]  /*2040*/  @!P6 STS.U8 [R0+UR38+0x8804], R19 ;  /* 0x008804130000e988 */ /* 0x0103e20008000026 */
[----:B------:R-:W-:-:S04]  /*2050*/  ISETP.NE.AND P6, PT, R44, RZ, PT ;  /* 0x000000ff2c00720c */ /* 0x000fc80003fc5270 */
[----:B------:R-:W-:-:S13]  /*2060*/  ISETP.GE.OR P6, PT, R52, R25, P6 ;  /* 0x000000193400720c */ /* 0x000fda00037c6670 */
[----:B---3--:R-:W3:Y:S04]  /*2070*/  @!P6 LDG.E.U8 R37, desc[UR36][R20.64+0x5] ;  /* 0x000005241425e981 */ /* 0x008ee8000c1e1100 */
        /* <DEDUP_REMOVED lines=25> */
[----:B------:R-:W-:-:S13]  /*2210*/  ISETP.GE.OR P6, PT, R52, R25, P3 ;  /* 0x000000193400720c */ /* 0x000fda0001fc6670 */
[----:B-1----:R-:W4:Y:S04]  /*2220*/  @!P6 LDG.E.U8 R19, desc[UR36][R20.64+0xc] ;  /* 0x00000c241413e981 */ /* 0x002f28000c1e1100 */
[----:B----4-:R1:W-:Y:S01]  /*2230*/  @!P6 STS.U8 [R0+UR38+0x880c], R19 ;  /* 0x00880c130000e988 */ /* 0x0103e20008000026 */
[----:B------:R-:W-:-:S13]  /*2240*/  ISETP.GE.OR P6, PT, R52, R25, P2 ;  /* 0x000000193400720c */ /* 0x000fda00017c6670 */
[----:B---3--:R-:W3:Y:S04]  /*2250*/  @!P6 LDG.E.U8 R37, desc[UR36][R20.64+0xd] ;  /* 0x00000d241425e981 */ /* 0x008ee8000c1e1100 */
[----:B---3--:R3:W-:Y:S01]  /*2260*/  @!P6 STS.U8 [R0+UR38+0x880d], R37 ;  /* 0x00880d250000e988 */ /* 0x0087e20008000026 */
[----:B------:R-:W-:-:S13]  /*2270*/  ISETP.GE.OR P6, PT, R52, R25, P1 ;  /* 0x000000193400720c */ /* 0x000fda0000fc6670 */
[----:B--2---:R-:W2:Y:S04]  /*2280*/  @!P6 LDG.E.U8 R23, desc[UR36][R20.64+0xe] ;  /* 0x00000e241417e981 */ /* 0x004ea8000c1e1100 */
[----:B--2---:R2:W-:Y:S01]  /*2290*/  @!P6 STS.U8 [R0+UR38+0x880e], R23 ;  /* 0x00880e170000e988 */ /* 0x0045e20008000026 */
[----:B------:R-:W-:-:S13]  /*22a0*/  ISETP.GE.OR P6, PT, R52, R25, P0 ;  /* 0x000000193400720c */ /* 0x000fda00007c6670 */
[----:B0-----:R-:W4:Y:S04]  /*22b0*/  @!P6 LDG.E.U8 R15, desc[UR36][R20.64+0xf] ;  /* 0x00000f24140fe981 */ /* 0x001f28000c1e1100 */
[----:B----4-:R0:W-:Y:S01]  /*22c0*/  @!P6 STS.U8 [R0+UR38+0x880f], R15 ;  /* 0x00880f0f0000e988 */ /* 0x0101e20008000026 */
[----:B------:R-:W-:-:S13]  /*22d0*/  ISETP.GE.OR P6, PT, R54, R25, !P5 ;  /* 0x000000193600720c */ /* 0x000fda0006fc6670 */
[----:B-1----:R-:W4:Y:S04]  /*22e0*/  @!P6 LDG.E.U8 R19, desc[UR36][R2.64] ;  /* 0x000000240213e981 */ /* 0x002f28000c1e1100 */
[----:B----4-:R1:W-:Y:S01]  /*22f0*/  @!P6 STS.U8 [R0+UR38+0x9000], R19 ;  /* 0x009000130000e988 */ /* 0x0103e20008000026 */
[----:B------:R-:W-:-:S13]  /*2300*/  ISETP.GE.OR P6, PT, R54, R25, P4 ;  /* 0x000000193600720c */ /* 0x000fda00027c6670 */
[----:B---3--:R-:W3:Y:S04]  /*2310*/  @!P6 LDG.E.U8 R37, desc[UR36][R2.64+0x1] ;  /* 0x000001240225e981 */ /* 0x008ee8000c1e1100 */
[----:B---3--:R-:W-:Y:S01]  /*2320*/  @!P6 STS.U8 [R0+UR38+0x9001], R37 ;  /* 0x009001250000e988 */ /* 0x008fe20008000026 */
[----:B------:R-:W-:-:S04]  /*2330*/  ISETP.NE.AND P6, PT, R41, RZ, PT ;  /* 0x000000ff2900720c */ /* 0x000fc80003fc5270 */
[----:B------:R-:W-:-:S13]  /*2340*/  ISETP.GE.OR P6, PT, R54, R25, P6 ;  /* 0x000000193600720c */ /* 0x000fda00037c6670 */
[----:B--2---:R-:W2:Y:S04]  /*2350*/  @!P6 LDG.E.U8 R23, desc[UR36][R2.64+0x2] ;  /* 0x000002240217e981 */ /* 0x004ea8000c1e1100 */
[----:B--2---:R2:W-:Y:S01]  /*2360*/  @!P6 STS.U8 [R0+UR38+0x9002], R23 ;  /* 0x009002170000e988 */ /* 0x0045e20008000026 */
[----:B------:R-:W-:-:S04]  /*2370*/  ISETP.NE.AND P6, PT, R42, RZ, PT ;  /* 0x000000ff2a00720c */ /* 0x000fc80003fc5270 */
[----:B------:R-:W-:-:S13]  /*2380*/  ISETP.GE.OR P6, PT, R54, R25, P6 ;  /* 0x000000193600720c */ /* 0x000fda00037c6670 */
[----:B0-----:R-:W3:Y:S04]  /*2390*/  @!P6 LDG.E.U8 R15, desc[UR36][R2.64+0x3] ;  /* 0x00000324020fe981 */ /* 0x001ee8000c1e1100 */
[----:B---3--:R0:W-:Y:S01]  /*23a0*/  @!P6 STS.U8 [R0+UR38+0x9003], R15 ;  /* 0x0090030f0000e988 */ /* 0x0081e20008000026 */
[----:B------:R-:W-:-:S04]  /*23b0*/  ISETP.NE.AND P6, PT, R43, RZ, PT ;  /* 0x000000ff2b00720c */ /* 0x000fc80003fc5270 */
[----:B------:R-:W-:-:S13]  /*23c0*/  ISETP.GE.OR P6, PT, R54, R25, P6 ;  /* 0x000000193600720c */ /* 0x000fda00037c6670 */
[----:B-1----:R-:W3:Y:S04]  /*23d0*/  @!P6 LDG.E.U8 R19, desc[UR36][R2.64+0x4] ;  /* 0x000004240213e981 */ /* 0x002ee8000c1e1100 */
[----:B---3--:R1:W-:Y:S01]  /*23e0*/  @!P6 STS.U8 [R0+UR38+0x9004], R19 ;  /* 0x009004130000e988 */ /* 0x0083e20008000026 */
[----:B------:R-:W-:-:S04]  /*23f0*/  ISETP.NE.AND P6, PT, R44, RZ, PT ;  /* 0x000000ff2c00720c */ /* 0x000fc80003fc5270 */
        /* <DEDUP_REMOVED lines=44> */
[----:B---3--:R3:W-:Y:S01]  /*26c0*/  @!P6 STS.U8 [R0+UR38+0x9801], R21 ;  /* 0x009801150000e988 */ /* 0x0087e20008000026 */
[----:B------:R-:W-:-:S04]  /*26d0*/  ISETP.NE.AND P6, PT, R41, RZ, PT ;  /* 0x000000ff2900720c */ /* 0x000fc80003fc5270 */
[----:B------:R-:W-:-:S13]  /*26e0*/  ISETP.GE.OR P6, PT, R56, R25, P6 ;  /* 0x000000193800720c */ /* 0x000fda00037c6670 */
[----:B--2---:R-:W2:Y:S04]  /*26f0*/  @!P6 LDG.E.U8 R23, desc[UR36][R4.64+0x2] ;  /* 0x000002240417e981 */ /* 0x004ea8000c1e1100 */
[----:B--2---:R-:W-:Y:S01]  /*2700*/  @!P6 STS.U8 [R0+UR38+0x9802], R23 ;  /* 0x009802170000e988 */ /* 0x004fe20008000026 */
[----:B------:R-:W-:-:S04]  /*2710*/  ISETP.NE.AND P6, PT, R42, RZ, PT ;  /* 0x000000ff2a00720c */ /* 0x000fc80003fc5270 */
[----:B------:R-:W-:-:S13]  /*2720*/  ISETP.GE.OR P6, PT, R56, R25, P6 ;  /* 0x000000193800720c */ /* 0x000fda00037c6670 */
[----:B------:R-:W2:Y:S04]  /*2730*/  @!P6 LDG.E.U8 R3, desc[UR36][R4.64+0x3] ;  /* 0x000003240403e981 */ /* 0x000ea8000c1e1100 */
        /* <DEDUP_REMOVED lines=45> */
[----:B------:R-:W-:-:S13]  /*2a10*/  ISETP.GE.OR P6, PT, R58, R25, !P5 ;  /* 0x000000193a00720c */ /* 0x000fda0006fc6670 */
[----:B0-----:R-:W4:Y:S04]  /*2a20*/  @!P6 LDG.E.U8 R15, desc[UR36][R6.64] ;  /* 0x00000024060fe981 */ /* 0x001f28000c1e1100 */
[----:B----4-:R0:W-:Y:S01]  /*2a30*/  @!P6 STS.U8 [R0+UR38+0xa000], R15 ;  /* 0x00a0000f0000e988 */ /* 0x0101e20008000026 */
[----:B------:R-:W-:-:S13]  /*2a40*/  ISETP.GE.OR P6, PT, R58, R25, P4 ;  /* 0x000000193a00720c */ /* 0x000fda00027c6670 */
[----:B-1----:R-:W4:Y:S04]  /*2a50*/  @!P6 LDG.E.U8 R19, desc[UR36][R6.64+0x1] ;  /* 0x000001240613e981 */ /* 0x002f28000c1e1100 */
[----:B----4-:R1:W-:Y:S01]  /*2a60*/  @!P6 STS.U8 [R0+UR38+0xa001], R19 ;  /* 0x00a001130000e988 */ /* 0x0103e20008000026 */
[----:B------:R-:W-:-:S04]  /*2a70*/  ISETP.NE.AND P6, PT, R41, RZ, PT ;  /* 0x000000ff2900720c */ /* 0x000fc80003fc5270 */
        /* <DEDUP_REMOVED lines=9> */
[----:B------:R-:W3:Y:S04]  /*2b10*/  @!P6 LDG.E.U8 R5, desc[UR36][R6.64+0x4] ;  /* 0x000004240605e981 */ /* 0x000ee8000c1e1100 */
[----:B---3--:R3:W-:Y:S01]  /*2b20*/  @!P6 STS.U8 [R0+UR38+0xa004], R5 ;  /* 0x00a004050000e988 */ /* 0x0087e20008000026 */
        /* <DEDUP_REMOVED lines=10> */
[----:B--2---:R-:W2:Y:S04]  /*2bd0*/  @!P6 LDG.E.U8 R3, desc[UR36][R6.64+0x7] ;  /* 0x000007240603e981 */ /* 0x004ea8000c1e1100 */
[----:B--2---:R2:W-:Y:S01]  /*2be0*/  @!P6 STS.U8 [R0+UR38+0xa007], R3 ;  /* 0x00a007030000e988 */ /* 0x0045e20008000026 */
[----:B------:R-:W-:-:S04]  /*2bf0*/  ISETP.NE.AND P6, PT, R48, RZ, PT ;  /* 0x000000ff3000720c */ /* 0x000fc80003fc5270 */
[----:B------:R-:W-:-:S13]  /*2c00*/  ISETP.GE.OR P6, PT, R58, R25, P6 ;  /* 0x000000193a00720c */ /* 0x000fda00037c6670 */
[----:B---3--:R-:W3:Y:S04]  /*2c10*/  @!P6 LDG.E.U8 R5, desc[UR36][R6.64+0x8] ;  /* 0x000008240605e981 */ /* 0x008ee8000c1e1100 */
        /* <DEDUP_REMOVED lines=13> */
[----:B------:R-:W-:-:S13]  /*2cf0*/  ISETP.GE.OR P6, PT, R58, R25, P3 ;  /* 0x000000193a00720c */ /* 0x000fda0001fc6670 */
[----:B---3--:R-:W3:Y:S04]  /*2d00*/  @!P6 LDG.E.U8 R5, desc[UR36][R6.64+0xc] ;  /* 0x00000c240605e981 */ /* 0x008ee8000c1e1100 */
[----:B---3--:R3:W-:Y:S01]  /*2d10*/  @!P6 STS.U8 [R0+UR38+0xa00c], R5 ;  /* 0x00a00c050000e988 */ /* 0x0087e20008000026 */
[----:B------:R-:W-:-:S13]  /*2d20*/  ISETP.GE.OR P6, PT, R58, R25, P2 ;  /* 0x000000193a00720c */ /* 0x000fda00017c6670 */
[----:B0-----:R-:W4:Y:S04]  /*2d30*/  @!P6 LDG.E.U8 R15, desc[UR36][R6.64+0xd] ;  /* 0x00000d24060fe981 */ /* 0x001f28000c1e1100 */
[----:B----4-:R0:W-:Y:S01]  /*2d40*/  @!P6 STS.U8 [R0+UR38+0xa00d], R15 ;  /* 0x00a00d0f0000e988 */ /* 0x0101e20008000026 */
[----:B------:R-:W-:-:S13]  /*2d50*/  ISETP.GE.OR P6, PT, R58, R25, P1 ;  /* 0x000000193a00720c */ /* 0x000fda0000fc6670 */
[----:B-1----:R-:W4:Y:S04]  /*2d60*/  @!P6 LDG.E.U8 R19, desc[UR36][R6.64+0xe] ;  /* 0x00000e240613e981 */ /* 0x002f28000c1e1100 */
[----:B----4-:R1:W-:Y:S01]  /*2d70*/  @!P6 STS.U8 [R0+UR38+0xa00e], R19 ;  /* 0x00a00e130000e988 */ /* 0x0103e20008000026 */
[----:B------:R-:W-:-:S13]  /*2d80*/  ISETP.GE.OR P6, PT, R58, R25, P0 ;  /* 0x000000193a00720c */ /* 0x000fda00007c6670 */
[----:B--2---:R-:W2:Y:S04]  /*2d90*/  @!P6 LDG.E.U8 R3, desc[UR36][R6.64+0xf] ;  /* 0x00000f240603e981 */ /* 0x004ea8000c1e1100 */
[----:B--2---:R2:W-:Y:S01]  /*2da0*/  @!P6 STS.U8 [R0+UR38+0xa00f], R3 ;  /* 0x00a00f030000e988 */ /* 0x0045e20008000026 */
[----:B------:R-:W-:-:S13]  /*2db0*/  ISETP.GE.OR P6, PT, R40, R25, !P5 ;  /* 0x000000192800720c */ /* 0x000fda0006fc6670 */
[----:B---3--:R-:W3:Y:S04]  /*2dc0*/  @!P6 LDG.E.U8 R5, desc[UR36][R8.64] ;  /* 0x000000240805e981 */ /* 0x008ee8000c1e1100 */
[----:B---3--:R3:W-:Y:S01]  /*2dd0*/  @!P6 STS.U8 [R0+UR38+0xa800], R5 ;  /* 0x00a800050000e988 */ /* 0x0087e20008000026 */
[----:B------:R-:W-:-:S13]  /*2de0*/  ISETP.GE.OR P6, PT, R40, R25, P4 ;  /* 0x000000192800720c */ /* 0x000fda00027c6670 */
[----:B0-----:R-:W4:Y:S04]  /*2df0*/  @!P6 LDG.E.U8 R15, desc[UR36][R8.64+0x1] ;  /* 0x00000124080fe981 */ /* 0x001f28000c1e1100 */
[----:B----4-:R0:W-:Y:S01]  /*2e00*/  @!P6 STS.U8 [R0+UR38+0xa801], R15 ;  /* 0x00a8010f0000e988 */ /* 0x0101e20008000026 */
[----:B------:R-:W-:-:S04]  /*2e10*/  ISETP.NE.AND P6, PT, R41, RZ, PT ;  /* 0x000000ff2900720c */ /* 0x000fc80003fc5270 */
[----:B------:R-:W-:-:S13]  /*2e20*/  ISETP.GE.OR P6, PT, R40, R25, P6 ;  /* 0x000000192800720c */ /* 0x000fda00037c6670 */
[----:B-1----:R-:W4:Y:S04]  /*2e30*/  @!P6 LDG.E.U8 R19, desc[UR36][R8.64+0x2] ;  /* 0x000002240813e981 */ /* 0x002f28000c1e1100 */
[----:B----4-:R-:W-:Y:S01]  /*2e40*/  @!P6 STS.U8 [R0+UR38+0xa802], R19 ;  /* 0x00a802130000e988 */ /* 0x010fe20008000026 */
[----:B------:R-:W-:-:S04]  /*2e50*/  ISETP.NE.AND P6, PT, R42, RZ, PT ;  /* 0x000000ff2a00720c */ /* 0x000fc80003fc5270 */
[----:B------:R-:W-:-:S13]  /*2e60*/  ISETP.GE.OR P6, PT, R40, R25, P6 ;  /* 0x000000192800720c */ /* 0x000fda00037c6670 */
[----:B--2---:R-:W2:Y:S04]  /*2e70*/  @!P6 LDG.E.U8 R3, desc[UR36][R8.64+0x3] ;  /* 0x000003240803e981 */ /* 0x004ea8000c1e1100 */
[----:B--2---:R1:W-:Y:S01]  /*2e80*/  @!P6 STS.U8 [R0+UR38+0xa803], R3 ;  /* 0x00a803030000e988 */ /* 0x0043e20008000026 */
[----:B------:R-:W-:-:S04]  /*2e90*/  ISETP.NE.AND P6, PT, R43, RZ, PT ;  /* 0x000000ff2b00720c */ /* 0x000fc80003fc5270 */
[----:B------:R-:W-:-:S13]  /*2ea0*/  ISETP.GE.OR P6, PT, R40, R25, P6 ;  /* 0x000000192800720c */ /* 0x000fda00037c6670 */
[----:B---3--:R-:W2:Y:S04]  /*2eb0*/  @!P6 LDG.E.U8 R5, desc[UR36][R8.64+0x4] ;  /* 0x000004240805e981 */ /* 0x008ea8000c1e1100 */
        /* <DEDUP_REMOVED lines=41> */
[----:B------:R-:W-:-:S13]  /*3150*/  ISETP.GE.OR P6, PT, R18, R25, !P5 ;  /* 0x000000191200720c */ /* 0x000fda0006fc6670 */
[----:B--2---:R-:W2:Y:S04]  /*3160*/  @!P6 LDG.E.U8 R5, desc[UR36][R10.64] ;  /* 0x000000240a05e981 */ /* 0x004ea8000c1e1100 */
[----:B--2---:R2:W-:Y:S01]  /*3170*/  @!P6 STS.U8 [R0+UR38+0xb000], R5 ;  /* 0x00b000050000e988 */ /* 0x0045e20008000026 */
[----:B------:R-:W-:-:S13]  /*3180*/  ISETP.GE.OR P6, PT, R18, R25, P4 ;  /* 0x000000191200720c */ /* 0x000fda00027c6670 */
[----:B---3--:R-:W3:Y:S04]  /*3190*/  @!P6 LDG.E.U8 R7, desc[UR36][R10.64+0x1] ;  /* 0x000001240a07e981 */ /* 0x008ee8000c1e1100 */
[----:B---3--:R3:W-:Y:S01]  /*31a0*/  @!P6 STS.U8 [R0+UR38+0xb001], R7 ;  /* 0x00b001070000e988 */ /* 0x0087e20008000026 */
[----:B------:R-:W-:-:S04]  /*31b0*/  ISETP.NE.AND P6, PT, R41, RZ, PT ;  /* 0x000000ff2900720c */ /* 0x000fc80003fc5270 */
[----:B------:R-:W-:-:S13]  /*31c0*/  ISETP.GE.OR P6, PT, R18, R25, P6 ;  /* 0x000000191200720c */ /* 0x000fda00037c6670 */
[----:B0-----:R-:W4:Y:S04]  /*31d0*/  @!P6 LDG.E.U8 R15, desc[UR36][R10.64+0x2] ;  /* 0x000002240a0fe981 */ /* 0x001f28000c1e1100 */
[----:B----4-:R-:W-:Y:S01]  /*31e0*/  @!P6 STS.U8 [R0+UR38+0xb002], R15 ;  /* 0x00b0020f0000e988 */ /* 0x010fe20008000026 */
        /* <DEDUP_REMOVED lines=31> */
[----:B---3--:R-:W-:Y:S01]  /*33e0*/  @!P6 STS.U8 [R0+UR38+0xb00a], R9 ;  /* 0x00b00a090000e988 */ /* 0x008fe20008000026 */
[----:B------:R-:W-:-:S04]  /*33f0*/  ISETP.NE.AND P6, PT, R53, RZ, PT ;  /* 0x000000ff3500720c */ /* 0x000fc80003fc5270 */
[----:B------:R-:W-:-:S13]  /*3400*/  ISETP.GE.OR P6, PT, R18, R25, P6 ;  /* 0x000000191200720c */ /* 0x000fda00037c6670 */
[----:B0-----:R-:W3:Y:S04]  /*3410*/  @!P6 LDG.E.U8 R3, desc[UR36][R10.64+0xb] ;  /* 0x00000b240a03e981 */ /* 0x001ee8000c1e1100 */
[----:B---3--:R-:W-:Y:S01]  /*3420*/  @!P6 STS.U8 [R0+UR38+0xb00b], R3 ;  /* 0x00b00b030000e988 */ /* 0x008fe20008000026 */
[----:B------:R-:W-:-:S13]  /*3430*/  ISETP.GE.OR P6, PT, R18, R25, P3 ;  /* 0x000000191200720c */ /* 0x000fda0001fc6670 */
[----:B-1----:R-:W3:Y:S04]  /*3440*/  @!P6 LDG.E.U8 R5, desc[UR36][R10.64+0xc] ;  /* 0x00000c240a05e981 */ /* 0x002ee8000c1e1100 */
[----:B---3--:R-:W-:Y:S01]  /*3450*/  @!P6 STS.U8 [R0+UR38+0xb00c], R5 ;  /* 0x00b00c050000e988 */ /* 0x008fe20008000026 */
[----:B------:R-:W-:-:S13]  /*3460*/  ISETP.GE.OR P6, PT, R18, R25, P2 ;  /* 0x000000191200720c */ /* 0x000fda00017c6670 */
[----:B--2---:R-:W2:Y:S01]  /*3470*/  @!P6 LDG.E.U8 R7, desc[UR36][R10.64+0xd] ;  /* 0x00000d240a07e981 */ /* 0x004ea2000c1e1100 */
[----:B------:R-:W-:-:S03]  /*3480*/  ISETP.GE.OR P4, PT, R14, R25, P4 ;  /* 0x000000190e00720c */ /* 0x000fc60002786670 */
[----:B--2---:R0:W-:Y:S01]  /*3490*/  @!P6 STS.U8 [R0+UR38+0xb00d], R7 ;  /* 0x00b00d070000e988 */ /* 0x0041e20008000026 */
[----:B------:R-:W-:-:S09]  /*34a0*/  ISETP.GE.OR P6, PT, R18, R25, P1 ;  /* 0x000000191200720c */ /* 0x000fd20000fc6670 */
[----:B0-----:R-:W2:Y:S04]  /*34b0*/  @!P4 LDG.E.U8 R7, desc[UR36][R12.64+0x1] ;  /* 0x000001240c07c981 */ /* 0x001ea8000c1e1100 */
[----:B------:R-:W3:Y:S04]  /*34c0*/  @!P6 LDG.E.U8 R9, desc[UR36][R10.64+0xe] ;  /* 0x00000e240a09e981 */ /* 0x000ee8000c1e1100 */
[----:B--2---:R-:W-:Y:S01]  /*34d0*/  @!P4 STS.U8 [R0+UR38+0xb801], R7 ;  /* 0x00b801070000c988 */ /* 0x004fe20008000026 */
[----:B------:R-:W-:-:S04]  /*34e0*/  ISETP.NE.AND P4, PT, R41, RZ, PT ;  /* 0x000000ff2900720c */ /* 0x000fc80003f85270 */
[-C--:B------:R-:W-:Y:S01]  /*34f0*/  ISETP.GE.OR P4, PT, R14, R25.reuse, P4 ;  /* 0x000000190e00720c */ /* 0x080fe20002786670 */
[----:B---3--:R0:W-:Y:S01]  /*3500*/  @!P6 STS.U8 [R0+UR38+0xb00e], R9 ;  /* 0x00b00e090000e988 */ /* 0x0081e20008000026 */
[----:B------:R-:W-:-:S11]  /*3510*/  ISETP.GE.OR P6, PT, R18, R25, P0 ;  /* 0x000000191200720c */ /* 0x000fd600007c6670 */
[----:B0-----:R-:W2:Y:S04]  /*3520*/  @!P4 LDG.E.U8 R9, desc[UR36][R12.64+0x2] ;  /* 0x000002240c09c981 */ /* 0x001ea8000c1e1100 */
[----:B------:R-:W3:Y:S01]  /*3530*/  @!P6 LDG.E.U8 R3, desc[UR36][R10.64+0xf] ;  /* 0x00000f240a03e981 */ /* 0x000ee2000c1e1100 */
[----:B------:R-:W-:-:S13]  /*3540*/  ISETP.GE.OR P5, PT, R14, R25, !P5 ;  /* 0x000000190e00720c */ /* 0x000fda0006fa6670 */
[----:B------:R-:W4:Y:S04]  /*3550*/  @!P5 LDG.E.U8 R5, desc[UR36][R12.64] ;  /* 0x000000240c05d981 */ /* 0x000f28000c1e1100 */
[----:B--2---:R-:W-:Y:S01]  /*3560*/  @!P4 STS.U8 [R0+UR38+0xb802], R9 ;  /* 0x00b802090000c988 */ /* 0x004fe20008000026 */
[----:B------:R-:W-:-:S04]  /*3570*/  ISETP.NE.AND P4, PT, R42, RZ, PT ;  /* 0x000000ff2a00720c */ /* 0x000fc80003f85270 */
[----:B------:R-:W-:Y:S01]  /*3580*/  ISETP.GE.OR P4, PT, R14, R25, P4 ;  /* 0x000000190e00720c */ /* 0x000fe20002786670 */
[----:B---3--:R0:W-:-:S12]  /*3590*/  @!P6 STS.U8 [R0+UR38+0xb00f], R3 ;  /* 0x00b00f030000e988 */ /* 0x0081d80008000026 */
[----:B0-----:R-:W2:Y:S04]  /*35a0*/  @!P4 LDG.E.U8 R3, desc[UR36][R12.64+0x3] ;  /* 0x000003240c03c981 */ /* 0x001ea8000c1e1100 */
[----:B----4-:R0:W-:Y:S04]  /*35b0*/  @!P5 STS.U8 [R0+UR38+0xb800], R5 ;  /* 0x00b800050000d988 */ /* 0x0101e80008000026 */
[----:B--2---:R1:W-:Y:S01]  /*35c0*/  @!P4 STS.U8 [R0+UR38+0xb803], R3 ;  /* 0x00b803030000c988 */ /* 0x0043e20008000026 */
[----:B------:R-:W-:-:S04]  /*35d0*/  ISETP.NE.AND P4, PT, R43, RZ, PT ;  /* 0x000000ff2b00720c */ /* 0x000fc80003f85270 */
[----:B------:R-:W-:-:S13]  /*35e0*/  ISETP.GE.OR P4, PT, R14, R25, P4 ;  /* 0x000000190e00720c */ /* 0x000fda0002786670 */
[----:B0-----:R-:W2:Y:S04]  /*35f0*/  @!P4 LDG.E.U8 R5, desc[UR36][R12.64+0x4] ;  /* 0x000004240c05c981 */ /* 0x001ea8000c1e1100 */
[----:B--2---:R0:W-:Y:S01]  /*3600*/  @!P4 STS.U8 [R0+UR38+0xb804], R5 ;  /* 0x00b804050000c988 */ /* 0x0041e20008000026 */
[----:B------:R-:W-:-:S04]  /*3610*/  ISETP.NE.AND P4, PT, R44, RZ, PT ;  /* 0x000000ff2c00720c */ /* 0x000fc80003f85270 */
[----:B------:R-:W-:-:S13]  /*3620*/  ISETP.GE.OR P4, PT, R14, R25, P4 ;  /* 0x000000190e00720c */ /* 0x000fda0002786670 */
[----:B------:R-:W2:Y:S04]  /*3630*/  @!P4 LDG.E.U8 R7, desc[UR36][R12.64+0x5] ;  /* 0x000005240c07c981 */ /* 0x000ea8000c1e1100 */
[----:B--2---:R-:W-:Y:S01]  /*3640*/  @!P4 STS.U8 [R0+UR38+0xb805], R7 ;  /* 0x00b805070000c988 */ /* 0x004fe20008000026 */
[----:B------:R-:W-:-:S04]  /*3650*/  ISETP.NE.AND P4, PT, R45, RZ, PT ;  /* 0x000000ff2d00720c */ /* 0x000fc80003f85270 */
[----:B------:R-:W-:-:S13]  /*3660*/  ISETP.GE.OR P4, PT, R14, R25, P4 ;  /* 0x000000190e00720c */ /* 0x000fda0002786670 */
[----:B------:R-:W2:Y:S04]  /*3670*/  @!P4 LDG.E.U8 R9, desc[UR36][R12.64+0x6] ;  /* 0x000006240c09c981 */ /* 0x000ea8000c1e1100 */
[----:B--2---:R2:W-:Y:S01]  /*3680*/  @!P4 STS.U8 [R0+UR38+0xb806], R9 ;  /* 0x00b806090000c988 */ /* 0x0045e20008000026 */
[----:B------:R-:W-:-:S04]  /*3690*/  ISETP.NE.AND P4, PT, R47, RZ, PT ;  /* 0x000000ff2f00720c */ /* 0x000fc80003f85270 */
[----:B------:R-:W-:-:S13]  /*36a0*/  ISETP.GE.OR P4, PT, R14, R25, P4 ;  /* 0x000000190e00720c */ /* 0x000fda0002786670 */
[----:B-1----:R-:W3:Y:S04]  /*36b0*/  @!P4 LDG.E.U8 R3, desc[UR36][R12.64+0x7] ;  /* 0x000007240c03c981 */ /* 0x002ee8000c1e1100 */
[----:B---3--:R-:W-:Y:S01]  /*36c0*/  @!P4 STS.U8 [R0+UR38+0xb807], R3 ;  /* 0x00b807030000c988 */ /* 0x008fe20008000026 */
[----:B------:R-:W-:-:S04]  /*36d0*/  ISETP.NE.AND P4, PT, R48, RZ, PT ;  /* 0x000000ff3000720c */ /* 0x000fc80003f85270 */
[----:B------:R-:W-:-:S13]  /*36e0*/  ISETP.GE.OR P4, PT, R14, R25, P4 ;  /* 0x000000190e00720c */ /* 0x000fda0002786670 */
[----:B0-----:R-:W3:Y:S01]  /*36f0*/  @!P4 LDG.E.U8 R5, desc[UR36][R12.64+0x8] ;  /* 0x000008240c05c981 */ /* 0x001ee2000c1e1100 */
[----:B------:R-:W-:Y:S02]  /*3700*/  ISETP.NE.AND P6, PT, R53, RZ, PT ;  /* 0x000000ff3500720c */ /* 0x000fe40003fc5270 */
[----:B------:R-:W-:Y:S02]  /*3710*/  ISETP.NE.AND P5, PT, R51, RZ, PT ;  /* 0x000000ff3300720c */ /* 0x000fe40003fa5270 */
[CC--:B------:R-:W-:Y:S02]  /*3720*/  ISETP.GE.OR P6, PT, R14.reuse, R25.reuse, P6 ;  /* 0x000000190e00720c */ /* 0x0c0fe400037c6670 */
[CC--:B------:R-:W-:Y:S02]  /*3730*/  ISETP.GE.OR P5, PT, R14.reuse, R25.reuse, P5 ;  /* 0x000000190e00720c */ /* 0x0c0fe40002fa6670 */
[CC--:B------:R-:W-:Y:S02]  /*3740*/  ISETP.GE.OR P3, PT, R14.reuse, R25.reuse, P3 ;  /* 0x000000190e00720c */ /* 0x0c0fe40001f66670 */
[----:B------:R-:W-:-:S02]  /*3750*/  ISETP.GE.OR P2, PT, R14, R25, P2 ;  /* 0x000000190e00720c */ /* 0x000fc40001746670 */
[CC--:B------:R-:W-:Y:S02]  /*3760*/  ISETP.GE.OR P1, PT, R14.reuse, R25.reuse, P1 ;  /* 0x000000190e00720c */ /* 0x0c0fe40000f26670 */
[----:B------:R-:W-:-:S03]  /*3770*/  ISETP.GE.OR P0, PT, R14, R25, P0 ;  /* 0x000000190e00720c */ /* 0x000fc60000706670 */
[----:B--2---:R-:W2:Y:S04]  /*3780*/  @!P6 LDG.E.U8 R9, desc[UR36][R12.64+0xb] ;  /* 0x00000b240c09e981 */ /* 0x004ea8000c1e1100 */
[----:B------:R-:W4:Y:S04]  /*3790*/  @!P5 LDG.E.U8 R7, desc[UR36][R12.64+0xa] ;  /* 0x00000a240c07d981 */ /* 0x000f28000c1e1100 */
[----:B------:R-:W5:Y:S04]  /*37a0*/  @!P2 LDG.E.U8 R11, desc[UR36][R12.64+0xd] ;  /* 0x00000d240c0ba981 */ /* 0x000f68000c1e1100 */
[----:B------:R-:W5:Y:S04]  /*37b0*/  @!P1 LDG.E.U8 R15, desc[UR36][R12.64+0xe] ;  /* 0x00000e240c0f9981 */ /* 0x000f68000c1e1100 */
[----:B------:R-:W5:Y:S04]  /*37c0*/  @!P0 LDG.E.U8 R19, desc[UR36][R12.64+0xf] ;  /* 0x00000f240c138981 */ /* 0x000f68000c1e1100 */
[----:B---3--:R0:W-:Y:S01]  /*37d0*/  @!P4 STS.U8 [R0+UR38+0xb808], R5 ;  /* 0x00b808050000c988 */ /* 0x0081e20008000026 */
[----:B------:R-:W-:-:S04]  /*37e0*/  ISETP.NE.AND P4, PT, R49, RZ, PT ;  /* 0x000000ff3100720c */ /* 0x000fc80003f85270 */
[----:B------:R-:W-:Y:S01]  /*37f0*/  ISETP.GE.OR P4, PT, R14, R25, P4 ;  /* 0x000000190e00720c */ /* 0x000fe20002786670 */
[----:B0-----:R-:W3:-:S12]  /*3800*/  @!P3 LDG.E.U8 R5, desc[UR36][R12.64+0xc] ;  /* 0x00000c240c05b981 */ /* 0x001ed8000c1e1100 */
[----:B------:R-:W3:Y:S04]  /*3810*/  @!P4 LDG.E.U8 R3, desc[UR36][R12.64+0x9] ;  /* 0x000009240c03c981 */ /* 0x000ee8000c1e1100 */
[----:B----4-:R0:W-:Y:S04]  /*3820*/  @!P5 STS.U8 [R0+UR38+0xb80a], R7 ;  /* 0x00b80a070000d988 */ /* 0x0101e80008000026 */
[----:B--2---:R0:W-:Y:S04]  /*3830*/  @!P6 STS.U8 [R0+UR38+0xb80b], R9 ;  /* 0x00b80b090000e988 */ /* 0x0041e80008000026 */
[----:B-----5:R0:W-:Y:S04]  /*3840*/  @!P2 STS.U8 [R0+UR38+0xb80d], R11 ;  /* 0x00b80d0b0000a988 */ /* 0x0201e80008000026 */
[----:B------:R0:W-:Y:S04]  /*3850*/  @!P1 STS.U8 [R0+UR38+0xb80e], R15 ;  /* 0x00b80e0f00009988 */ /* 0x0001e80008000026 */
[----:B------:R0:W-:Y:S04]  /*3860*/  @!P0 STS.U8 [R0+UR38+0xb80f], R19 ;  /* 0x00b80f1300008988 */ /* 0x0001e80008000026 */
[----:B---3--:R0:W-:Y:S04]  /*3870*/  @!P3 STS.U8 [R0+UR38+0xb80c], R5 ;  /* 0x00b80c050000b988 */ /* 0x0081e80008000026 */
[----:B------:R0:W-:Y:S01]  /*3880*/  @!P4 STS.U8 [R0+UR38+0xb809], R3 ;  /* 0x00b809030000c988 */ /* 0x0001e20008000026 */
[----:B------:R-:W-:Y:S06]  /*3890*/  BAR.SYNC.DEFER_BLOCKING 0x0 ;  /* 0x0000000000007b1d */ /* 0x000fec0000010000 */
.L_x_186:
[----:B------:R-:W-:-:S04]  /*38a0*/  ISETP.GE.AND P0, PT, R29, 0x4, PT ;  /* 0x000000041d00780c */ /* 0x000fc80003f06270 */
[----:B------:R-:W-:-:S13]  /*38b0*/  ISETP.GE.OR P0, PT, R36, R25, !P0 ;  /* 0x000000192400720c */ /* 0x000fda0004706670 */
[----:B------:R-:W-:Y:S05]  /*38c0*/  @P0 BRA `(.L_x_187) ;  /* 0x000000e000f80947 */ /* 0x000fea0003800000 */
[----:B-1----:R-:W-:Y:S01]  /*38d0*/  LEA R23, R36, UR38, 0x7 ;  /* 0x0000002624177c11 */ /* 0x002fe2000f8e38ff */
[----:B------:R-:W-:Y:S01]  /*38e0*/  BSSY.RECONVERGENT B0, `(.L_x_188) ;  /* 0x0000013000007945 */ /* 0x000fe20003800200 */
[----:B0-----:R-:W-:Y:S01]  /*38f0*/  IMAD.MOV.U32 R5, RZ, RZ, RZ ;  /* 0x000000ffff057224 */ /* 0x001fe200078e00ff */
[----:B------:R-:W-:Y:S01]  /*3900*/  CS2R R18, SRZ ;  /* 0x0000000000127805 */ /* 0x000fe2000001ff00 */
[----:B------:R-:W-:Y:S01]  /*3910*/  VIADD R22, R34, UR38 ;  /* 0x0000002622167c36 */ /* 0x000fe20008000000 */
[----:B------:R-:W0:Y:S02]  /*3920*/  LDS.U8 R3, [R23+0x8000] ;  /* 0x0080000017037984 */ /* 0x000e240000000000 */
[----:B0-----:R-:W-:-:S13]  /*3930*/  LOP3.LUT P0, RZ, R3, 0x7f, RZ, 0xc0, !PT ;  /* 0x0000007f03ff7812 */ /* 0x001fda000780c0ff */
[----:B------:R-:W-:Y:S01]  /*3940*/  @P0 STS.U8 [R34+UR38+0x4000], R3 ;  /* 0x0040000322000988 */ /* 0x000fe20008000026 */
[----:B------:R-:W-:-:S03]  /*3950*/  @P0 IMAD.MOV.U32 R5, RZ, RZ, 0x1 ;  /* 0x00000001ff050424 */ /* 0x000fc600078e00ff */
[----:B------:R-:W0:Y:S02]  /*3960*/  LDS.U8 R0, [R23+0x8001] ;  /* 0x0080010017007984 */ /* 0x000e240000000000 */
[----:B0-----:R-:W-:-:S13]  /*3970*/  LOP3.LUT P1, RZ, R0, 0x7f, RZ, 0xc0, !PT ;  /* 0x0000007f00ff7812 */ /* 0x001fda000782c0ff */
[----:B------:R-:W-:Y:S05]  /*3980*/  @!P1 BRA `(.L_x_189) ;  /* 0x0000000000209947 */ /* 0x000fea0003800000 */
[----:B------:R-:W-:Y:S02]  /*3990*/  IMAD.IADD R3, R22, 0x1, R5 ;  /* 0x0000000116037824 */ /* 0x000fe400078e0205 */
[C---:B------:R-:W-:Y:S02]  /*39a0*/  IMAD.SHL.U32 R2, R5.reuse, 0x4, RZ ;  /* 0x0000000405027824 */ /* 0x040fe400078e00ff */
[----:B------:R-:W-:Y:S01]  /*39b0*/  VIADD R5, R5, 0x1 ;  /* 0x0000000105057836 */ /* 0x000fe20000000000 */
[----:B------:R0:W-:Y:S02]  /*39c0*/  STS.U8 [R3+0x4000], R0 ;  /* 0x0040000003007388 */ /* 0x0001e40000000000 */
[C---:B------:R-:W-:Y:S02]  /*39d0*/  ISETP.EQ.AND P0, PT, R2.reuse, RZ, PT ;  /* 0x000000ff0200720c */ /* 0x040fe40003f02270 */
[----:B------:R-:W-:-:S11]  /*39e0*/  ISETP.EQ.AND P1, PT, R2, 0x4, PT ;  /* 0x000000040200780c */ /* 0x000fd60003f22270 */
[----:B------:R-:W-:Y:S02]  /*39f0*/  @P0 IMAD.MOV.U32 R18, RZ, RZ, 0x1 ;  /* 0x00000001ff120424 */ /* 0x000fe400078e00ff */
[----:B0-----:R-:W-:-:S07]  /*3a00*/  @P1 IMAD.MOV.U32 R19, RZ, RZ, 0x1 ;  /* 0x00000001ff131424 */ /* 0x001fce00078e00ff */
.L_x_189:
[----:B------:R-:W-:Y:S05]  /*3a10*/  BSYNC.RECONVERGENT B0 ;  /* 0x0000000000007941 */ /* 0x000fea0003800200 */
.L_x_188:
[----:B------:R-:W0:Y:S01]  /*3a20*/  LDS.U8 R0, [R23+0x8002] ;  /* 0x0080020017007984 */ /* 0x000e220000000000 */
[----:B------:R-:W-:Y:S01]  /*3a30*/  BSSY.RECONVERGENT B0, `(.L_x_190) ;  /* 0x000000b000007945 */ /* 0x000fe20003800200 */
[----:B0-----:R-:W-:-:S13]  /*3a40*/  LOP3.LUT P0, RZ, R0, 0x7f, RZ, 0xc0, !PT ;  /* 0x0000007f00ff7812 */ /* 0x001fda000780c0ff */
[----:B------:R-:W-:Y:S05]  /*3a50*/  @!P0 BRA `(.L_x_191) ;  /* 0x0000000000208947 */ /* 0x000fea0003800000 */
[----:B------:R-:W-:Y:S02]  /*3a60*/  IMAD.IADD R3, R22, 0x1, R5 ;  /* 0x0000000116037824 */ /* 0x000fe400078e0205 */
[C---:B------:R-:W-:Y:S01]  /*3a70*/  IMAD.SHL.U32 R2, R5.reuse, 0x4, RZ ;  /* 0x0000000405027824 */ /* 0x040fe200078e00ff */
[----:B------:R-:W-:Y:S02]  /*3a80*/  IADD3 R5, PT, PT, R5, 0x1, RZ ;  /* 0x0000000105057810 */ /* 0x000fe40007ffe0ff */
[----:B------:R0:W-:Y:S02]  /*3a90*/  STS.U8 [R3+0x4000], R0 ;  /* 0x0040000003007388 */ /* 0x0001e40000000000 */
[C---:B------:R-:W-:Y:S02]  /*3aa0*/  ISETP.EQ.AND P0, PT, R2.reuse, RZ, PT ;  /* 0x000000ff0200720c */ /* 0x040fe40003f02270 */
[----:B------:R-:W-:-:S11]  /*3ab0*/  ISETP.EQ.AND P1, PT, R2, 0x4, PT ;  /* 0x000000040200780c */ /* 0x000fd60003f22270 */
[----:B------:R-:W-:Y:S02]  /*3ac0*/  @P0 IMAD.MOV.U32 R18, RZ, RZ, 0x2 ;  /* 0x00000002ff120424 */ /* 0x000fe400078e00ff */
[----:B0-----:R-:W-:-:S07]  /*3ad0*/  @P1 IMAD.MOV.U32 R19, RZ, RZ, 0x2 ;  /* 0x00000002ff131424 */ /* 0x001fce00078e00ff */
.L_x_191:
[----:B------:R-:W-:Y:S05]  /*3ae0*/  BSYNC.RECONVERGENT B0 ;  /* 0x0000000000007941 */ /* 0x000fea0003800200 */
.L_x_190:
[----:B------:R-:W0:Y:S01]  /*3af0*/  LDS.U8 R0, [R23+0x8003] ;  /* 0x0080030017007984 */ /* 0x000e220000000000 */
[----:B------:R-:W-:Y:S01]  /*3b00*/  BSSY.RECONVERGENT B0, `(.L_x_192) ;  /* 0x000000b000007945 */ /* 0x000fe20003800200 */
        /* <DEDUP_REMOVED lines=10> */
.L_x_193:
[----:B------:R-:W-:Y:S05]  /*3bb0*/  BSYNC.RECONVERGENT B0 ;  /* 0x0000000000007941 */ /* 0x000fea0003800200 */
.L_x_192:
[----:B------:R-:W-:Y:S01]  /*3bc0*/  ISETP.NE.AND P0, PT, R18, 0x3, PT ;  /* 0x000000031200780c */ /* 0x000fe20003f05270 */
[----:B------:R-:W-:Y:S03]  /*3bd0*/  BSSY.RECONVERGENT B0, `(.L_x_194) ;  /* 0x000000c000007945 */ /* 0x000fe60003800200 */
[----:B------:R-:W-:-:S13]  /*3be0*/  ISETP.NE.OR P0, PT, R5, 0x1, P0 ;  /* 0x000000010500780c */ /* 0x000fda0000705670 */
[----:B------:R-:W0:Y:S01]  /*3bf0*/  @!P0 LDS.U8 R0, [R34+UR38+0x4000] ;  /* 0x0040002622008984 */ /* 0x000e220008000000 */
[----:B------:R-:W-:Y:S02]  /*3c00*/  @!P0 IMAD.MOV.U32 R18, RZ, RZ, RZ ;  /* 0x000000ffff128224 */ /* 0x000fe400078e00ff */
[----:B------:R-:W-:-:S03]  /*3c10*/  @!P0 IMAD.MOV.U32 R19, RZ, RZ, 0x3 ;  /* 0x00000003ff138424 */ /* 0x000fc600078e00ff */
[----:B------:R-:W-:Y:S02]  /*3c20*/  ISETP.GE.U32.AND P1, PT, R18, 0x4, PT ;  /* 0x000000041200780c */ /* 0x000fe40003f26070 */
[----:B0-----:R-:W-:-:S05]  /*3c30*/  @!P0 PRMT R3, R0, 0x7604, RZ ;  /* 0x0000760400038816 */ /* 0x001fca00000000ff */
[----:B------:R0:W-:Y:S01]  /*3c40*/  @!P0 STS.U16 [R34+UR38+0x4000], R3 ;  /* 0x0040000322008988 */ /* 0x0001e20008000426 */
[----:B------:R-:W-:Y:S05]  /*3c50*/  @!P0 BRA `(.L_x_195) ;  /* 0x00000000000c8947 */ /* 0x000fea0003800000 */
[----:B------:R-:W-:-:S13]  /*3c60*/  ISETP.NE.AND P0, PT, R5, 0x1, PT ;  /* 0x000000010500780c */ /* 0x000fda0003f05270 */
[----:B------:R1:W-:Y:S01]  /*3c70*/  @!P0 STS.U8 [R34+UR38+0x4001], RZ ;  /* 0x004001ff22008988 */ /* 0x0003e20008000026 */
[----:B------:R-:W-:-:S07]  /*3c80*/  @!P0 IMAD.MOV.U32 R19, RZ, RZ, 0x3 ;  /* 0x00000003ff138424 */ /* 0x000fce00078e00ff */
.L_x_195:
[----:B------:R-:W-:Y:S05]  /*3c90*/  BSYNC.RECONVERGENT B0 ;  /* 0x0000000000007941 */ /* 0x000fea0003800200 */
.L_x_194:
[----:B------:R-:W-:Y:S05]  /*3ca0*/  @!P1 BRA `(.L_x_196) ;  /* 0x0000000000889947 */ /* 0x000fea0003800000 */
[----:B------:R-:W-:Y:S01]  /*3cb0*/  MOV R0, 0x0 ;  /* 0x0000000000007802 */ /* 0x000fe20000000f00 */
[----:B------:R-:W2:Y:S01]  /*3cc0*/  LDCU.64 UR4, c[0x4][0x80] ;  /* 0x01001000ff0477ac */ /* 0x000ea20008000a00 */
[----:B------:R-:W-:Y:S02]  /*3cd0*/  IMAD.MOV.U32 R8, RZ, RZ, 0x104 ;  /* 0x00000104ff087424 */ /* 0x000fe400078e00ff */
[----:B0-----:R0:W3:Y:S01]  /*3ce0*/  LDC.64 R2, c[0x4][R0] ;  /* 0x0100000000027b82 */ /* 0x0010e20000000a00 */
[----:B------:R-:W4:Y:S01]  /*3cf0*/  LDCU.64 UR6, c[0x4][0x88] ;  /* 0x01001100ff0677ac */ /* 0x000f220008000a00 */
[----:B------:R-:W-:Y:S02]  /*3d00*/  IMAD.MOV.U32 R12, RZ, RZ, 0x1 ;  /* 0x00000001ff0c7424 */ /* 0x000fe400078e00ff */
[----:B------:R-:W-:Y:S01]  /*3d10*/  IMAD.MOV.U32 R13, RZ, RZ, RZ ;  /* 0x000000ffff0d7224 */ /* 0x000fe200078e00ff */
[----:B------:R-:W5:Y:S01]  /*3d20*/  LDCU.64 UR8, c[0x4][0x8] ;  /* 0x01000100ff0877ac */ /* 0x000f620008000a00 */
[----:B--2---:R-:W-:-:S02]  /*3d30*/  IMAD.U32 R4, RZ, RZ, UR4 ;  /* 0x00000004ff047e24 */ /* 0x004fc4000f8e00ff */
[----:B------:R-:W-:Y:S02]  /*3d40*/  IMAD.U32 R5, RZ, RZ, UR5 ;  /* 0x00000005ff057e24 */ /* 0x000fe4000f8e00ff */
[----:B----4-:R-:W-:Y:S02]  /*3d50*/  IMAD.U32 R6, RZ, RZ, UR6 ;  /* 0x00000006ff067e24 */ /* 0x010fe4000f8e00ff */
[----:B------:R-:W-:Y:S02]  /*3d60*/  IMAD.U32 R7, RZ, RZ, UR7 ;  /* 0x00000007ff077e24 */ /* 0x000fe4000f8e00ff */
[----:B-----5:R-:W-:Y:S02]  /*3d70*/  IMAD.U32 R10, RZ, RZ, UR8 ;  /* 0x00000008ff0a7e24 */ /* 0x020fe4000f8e00ff */
[----:B0-----:R-:W-:-:S07]  /*3d80*/  IMAD.U32 R11, RZ, RZ, UR9 ;  /* 0x00000009ff0b7e24 */ /* 0x001fce000f8e00ff */
[----:B------:R-:W-:-:S07]  /*3d90*/  LEPC R20, `(.L_x_197) ;  /* 0x000000001014794e */ /* 0x000fce0000000000 */
[----:B-1-3--:R-:W-:Y:S05]  /*3da0*/  CALL.ABS.NOINC R2 ;  /* 0x0000000002007343 */ /* 0x00afea0003c00000 */
.L_x_197:
[----:B------:R-:W-:-:S13]  /*3db0*/  ISETP.GE.U32.AND P0, PT, R18, 0x4, PT ;  /* 0x000000041200780c */ /* 0x000fda0003f06070 */
[----:B------:R-:W-:Y:S05]  /*3dc0*/  @!P0 BRA `(.L_x_196) ;  /* 0x0000000000408947 */ /* 0x000fea0003800000 */
.L_x_200:
[----:B------:R-:W-:Y:S01]  /*3dd0*/  MOV R0, 0x0 ;  /* 0x0000000000007802 */ /* 0x000fe20000000f00 */
[----:B0-----:R-:W0:Y:S01]  /*3de0*/  LDCU.64 UR4, c[0x4][0x90] ;  /* 0x01001200ff0477ac */ /* 0x001e220008000a00 */
[----:B------:R-:W-:Y:S02]  /*3df0*/  HFMA2 R8, -RZ, RZ, 0, 1.6152858734130859375e-05 ;  /* 0x0000010fff087431 */ /* 0x000fe400000001ff */
[----:B------:R-:W-:Y:S01]  /*3e00*/  IMAD.MOV.U32 R12, RZ, RZ, 0x1 ;  /* 0x00000001ff0c7424 */ /* 0x000fe200078e00ff */
[----:B-12---:R1:W2:Y:S01]  /*3e10*/  LDC.64 R2, c[0x4][R0] ;  /* 0x0100000000027b82 */ /* 0x0062a20000000a00 */
[----:B---3--:R-:W3:Y:S01]  /*3e20*/  LDCU.64 UR6, c[0x4][0x88] ;  /* 0x01001100ff0677ac */ /* 0x008ee20008000a00 */
[----:B------:R-:W-:Y:S01]  /*3e30*/  IMAD.MOV.U32 R13, RZ, RZ, RZ ;  /* 0x000000ffff0d7224 */ /* 0x000fe200078e00ff */
[----:B----4-:R-:W4:Y:S01]  /*3e40*/  LDCU.64 UR8, c[0x4][0x8] ;  /* 0x01000100ff0877ac */ /* 0x010f220008000a00 */
[----:B0-----:R-:W-:Y:S02]  /*3e50*/  IMAD.U32 R4, RZ, RZ, UR4 ;  /* 0x00000004ff047e24 */ /* 0x001fe4000f8e00ff */
[----:B------:R-:W-:-:S02]  /*3e60*/  IMAD.U32 R5, RZ, RZ, UR5 ;  /* 0x00000005ff057e24 */ /* 0x000fc4000f8e00ff */
[----:B---3--:R-:W-:Y:S02]  /*3e70*/  IMAD.U32 R6, RZ, RZ, UR6 ;  /* 0x00000006ff067e24 */ /* 0x008fe4000f8e00ff */
[----:B------:R-:W-:Y:S02]  /*3e80*/  IMAD.U32 R7, RZ, RZ, UR7 ;  /* 0x00000007ff077e24 */ /* 0x000fe4000f8e00ff */
[----:B----4-:R-:W-:Y:S02]  /*3e90*/  IMAD.U32 R10, RZ, RZ, UR8 ;  /* 0x00000008ff0a7e24 */ /* 0x010fe4000f8e00ff */
[----:B-1----:R-:W-:-:S07]  /*3ea0*/  IMAD.U32 R11, RZ, RZ, UR9 ;  /* 0x00000009ff0b7e24 */ /* 0x002fce000f8e00ff */
[----:B------:R-:W-:-:S07]  /*3eb0*/  LEPC R20, `(.L_x_196) ;  /* 0x000000001014794e */ /* 0x000fce0000000000 */
[----:B--2---:R-:W-:Y:S05]  /*3ec0*/  CALL.ABS.NOINC R2 ;  /* 0x0000000002007343 */ /* 0x004fea0003c00000 */
.L_x_196:
[----:B------:R-:W-:Y:S01]  /*3ed0*/  ISETP.GE.U32.AND P0, PT, R19, 0x4, PT ;  /* 0x000000041300780c */ /* 0x000fe20003f06070 */
[----:B------:R-:W-:-:S12]  /*3ee0*/  BSSY.RECONVERGENT B6, `(.L_x_198) ;  /* 0x0000012000067945 */ /* 0x000fd80003800200 */
        /* <DEDUP_REMOVED lines=17> */
.L_x_199:
[----:B------:R-:W-:Y:S05]  /*4000*/  BSYNC.RECONVERGENT B6 ;  /* 0x0000000000067941 */ /* 0x000fea0003800200 */
.L_x_198:
[----:B------:R-:W-:-:S13]  /*4010*/  ISETP.GT.U32.AND P0, PT, R19, 0x3, PT ;  /* 0x000000031300780c */ /* 0x000fda0003f04070 */
[----:B------:R-:W-:Y:S05]  /*4020*/  @P0 BRA `(.L_x_200) ;  /* 0xfffffffc00680947 */ /* 0x000fea000383ffff */
[----:B------:R-:W2:Y:S01]  /*4030*/  LDS.U8 R0, [R33+UR38] ;  /* 0x0000002621007984 */ /* 0x000ea20008000000 */
[----:B------:R-:W-:Y:S01]  /*4040*/  IMAD.SHL.U32 R19, R19, 0x4, RZ ;  /* 0x0000000413137824 */ /* 0x000fe200078e00ff */
[----:B------:R-:W-:Y:S02]  /*4050*/  ISETP.GE.U32.AND P0, PT, R29, 0x8, PT ;  /* 0x000000081d00780c */ /* 0x000fe40003f06070 */
[----:B--2---:R-:W-:-:S04]  /*4060*/  LOP3.LUT R0, R0, 0xf0, RZ, 0xc0, !PT ;  /* 0x000000f000007812 */ /* 0x004fc800078ec0ff */
[----:B------:R-:W-:-:S05]  /*4070*/  LOP3.LUT R0, R0, R19, R18, 0xfe, !PT ;  /* 0x0000001300007212 */ /* 0x000fca00078efe12 */
[----:B------:R2:W-:Y:S02]  /*4080*/  STS.U8 [R33+UR38], R0 ;  /* 0x0000000021007988 */ /* 0x0005e40008000026 */
[----:B------:R-:W-:Y:S05]  /*4090*/  @!P0 BRA `(.L_x_187) ;  /* 0x000000dc00048947 */ /* 0x000fea0003800000 */
[----:B0-----:R-:W0:Y:S01]  /*40a0*/  LDS.U8 R3, [R23+0x8004] ;  /* 0x0080040017037984 */ /* 0x001e220000000000 */
[----:B------:R-:W-:Y:S01]  /*40b0*/  BSSY.RECONVERGENT B0, `(.L_x_201) ;  /* 0x0000012000007945 */ /* 0x000fe20003800200 */
[----:B------:R-:W-:Y:S02]  /*40c0*/  IMAD.MOV.U32 R5, RZ, RZ, RZ ;  /* 0x000000ffff057224 */ /* 0x000fe400078e00ff */
[----:B------:R-:W-:Y:S02]  /*40d0*/  IMAD.MOV.U32 R37, RZ, RZ, RZ ;  /* 0x000000ffff257224 */ /* 0x000fe400078e00ff */
[----:B------:R-:W-:Y:S01]  /*40e0*/  IMAD.MOV.U32 R19, RZ, RZ, RZ ;  /* 0x000000ffff137224 */ /* 0x000fe200078e00ff */
[----:B0-----:R-:W-:-:S13]  /*40f0*/  LOP3.LUT P0, RZ, R3, 0x7f, RZ, 0xc0, !PT ;  /* 0x0000007f03ff7812 */ /* 0x001fda000780c0ff */
[----:B------:R-:W-:Y:S01]  /*4100*/  @P0 STS.U8 [R34+UR38+0x4002], R3 ;  /* 0x0040020322000988 */ /* 0x000fe20008000026 */
[----:B------:R-:W-:-:S03]  /*4110*/  @P0 IMAD.MOV.U32 R5, RZ, RZ, 0x1 ;  /* 0x00000001ff050424 */ /* 0x000fc600078e00ff */
[----:B--2---:R-:W0:Y:S02]  /*4120*/  LDS.U8 R0, [R23+0x8005] ;  /* 0x0080050017007984 */ /* 0x004e240000000000 */
        /* <DEDUP_REMOVED lines=10> */
.L_x_202:
[----:B------:R-:W-:Y:S05]  /*41d0*/  BSYNC.RECONVERGENT B0 ;  /* 0x0000000000007941 */ /* 0x000fea0003800200 */
.L_x_201:
        /* <DEDUP_REMOVED lines=11> */
[----:B0-----:R-:W-:-:S07]  /*4290*/  @P1 MOV R19, 0x2 ;  /* 0x0000000200131802 */ /* 0x001fce0000000f00 */
.L_x_204:
[----:B------:R-:W-:Y:S05]  /*42a0*/  BSYNC.RECONVERGENT B0 ;  /* 0x0000000000007941 */ /* 0x000fea0003800200 */
.L_x_203:
        /* <DEDUP_REMOVED lines=12> */
.L_x_206:
[----:B------:R-:W-:Y:S05]  /*4370*/  BSYNC.RECONVERGENT B0 ;  /* 0x0000000000007941 */ /* 0x000fea0003800200 */
.L_x_205:
[----:B------:R-:W-:Y:S01]  /*4380*/  ISETP.NE.AND P0, PT, R37, 0x3, PT ;  /* 0x000000032500780c */ /* 0x000fe20003f05270 */
[----:B------:R-:W-:Y:S01]  /*4390*/  BSSY.RECONVERGENT B0, `(.L_x_207) ;  /* 0x000000d000007945 */ /* 0x000fe20003800200 */
[----:B------:R-:W-:-:S13]  /*43a0*/  ISETP.EQ.AND P1, PT, R5, 0x1, PT ;  /* 0x000000010500780c */ /* 0x000fda0003f22270 */
[----:B------:R-:W-:Y:S05]  /*43b0*/  @!P0 BRA P1, `(.L_x_208) ;  /* 0x0000000000148947 */ /* 0x000fea0000800000 */
[----:B------:R-:W-:-:S13]  /*43c0*/  ISETP.NE.AND P0, PT, R5, 0x1, PT ;  /* 0x000000010500780c */ /* 0x000fda0003f05270 */
[----:B------:R-:W-:Y:S05]  /*43d0*/  @P0 BRA `(.L_x_209) ;  /* 0x0000000000200947 */ /* 0x000fea0003800000 */
[----:B------:R2:W-:Y:S01]  /*43e0*/  STS.U8 [R34+UR38+0x4003], RZ ;  /* 0x004003ff22007988 */ /* 0x0005e20008000026 */
[----:B------:R-:W-:Y:S01]  /*43f0*/  IMAD.MOV.U32 R19, RZ, RZ, 0x3 ;  /* 0x00000003ff137424 */ /* 0x000fe200078e00ff */
[----:B------:R-:W-:Y:S06]  /*4400*/  BRA `(.L_x_209) ;  /* 0x0000000000147947 */ /* 0x000fec0003800000 */
.L_x_208:
[----:B------:R-:W0:Y:S01]  /*4410*/  LDS.U8 R0, [R34+UR38+0x4002] ;  /* 0x0040022622007984 */ /* 0x000e220008000000 */
[----:B------:R-:W-:Y:S02]  /*4420*/  IMAD.MOV.U32 R19, RZ, RZ, 0x3 ;  /* 0x00000003ff137424 */ /* 0x000fe400078e00ff */
[----:B------:R-:W-:Y:S01]  /*4430*/  IMAD.MOV.U32 R37, RZ, RZ, RZ ;  /* 0x000000ffff257224 */ /* 0x000fe200078e00ff */
[----:B0-----:R-:W-:-:S05]  /*4440*/  PRMT R3, R0, 0x7604, RZ ;  /* 0x0000760400037816 */ /* 0x001fca00000000ff */
[----:B------:R0:W-:Y:S02]  /*4450*/  STS.U16 [R34+UR38+0x4002], R3 ;  /* 0x0040020322007988 */ /* 0x0001e40008000426 */
.L_x_209:
[----:B------:R-:W-:Y:S05]  /*4460*/  BSYNC.RECONVERGENT B0 ;  /* 0x0000000000007941 */ /* 0x000fea0003800200 */
.L_x_207:
[----:B------:R-:W-:Y:S01]  /*4470*/  ISETP.GE.U32.AND P0, PT, R37, 0x4, PT ;  /* 0x000000042500780c */ /* 0x000fe20003f06070 */
[----:B------:R-:W-:-:S12]  /*4480*/  BSSY.RECONVERGENT B6, `(.L_x_210) ;  /* 0x0000012000067945 */ /* 0x000fd80003800200 */
[----:B------:R-:W-:Y:S05]  /*4490*/  @!P0 BRA `(.L_x_211) ;  /* 0x0000000000408947 */ /* 0x000fea0003800000 */
[----:B------:R-:W-:Y:S01]  /*44a0*/  MOV R0, 0x0 ;  /* 0x0000000000007802 */ /* 0x000fe20000000f00 */
[----:B------:R-:W3:Y:S01]  /*44b0*/  LDCU.64 UR4, c[0x4][0x80] ;  /* 0x01001000ff0477ac */ /* 0x000ee20008000a00 */
[----:B------:R-:W-:Y:S02]  /*44c0*/  IMAD.MOV.U32 R8, RZ, RZ, 0x104 ;  /* 0x00000104ff087424 */ /* 0x000fe400078e00ff */
[----:B0-----:R0:W4:Y:S01]  /*44d0*/  LDC.64 R2, c[0x4][R0] ;  /* 0x0100000000027b82 */ /* 0x0011220000000a00 */
[----:B------:R-:W5:Y:S01]  /*44e0*/  LDCU.64 UR6, c[0x4][0x88] ;  /* 0x01001100ff0677ac */ /* 0x000f620008000a00 */
[----:B------:R-:W-:Y:S02]  /*44f0*/  IMAD.MOV.U32 R12, RZ, RZ, 0x1 ;  /* 0x00000001ff0c7424 */ /* 0x000fe400078e00ff */
[----:B------:R-:W-:Y:S01]  /*4500*/  IMAD.MOV.U32 R13, RZ, RZ, RZ ;  /* 0x000000ffff0d7224 */ /* 0x000fe200078e00ff */
[----:B------:R-:W1:Y:S01]  /*4510*/  LDCU.64 UR8, c[0x4][0x8] ;  /* 0x01000100ff0877ac */ /* 0x000e620008000a00 */
[----:B---3--:R-:W-:-:S02]  /*4520*/  IMAD.U32 R4, RZ, RZ, UR4 ;  /* 0x00000004ff047e24 */ /* 0x008fc4000f8e00ff */
[----:B------:R-:W-:Y:S02]  /*4530*/  IMAD.U32 R5, RZ, RZ, UR5 ;  /* 0x00000005ff057e24 */ /* 0x000fe4000f8e00ff */
[----:B-----5:R-:W-:Y:S02]  /*4540*/  IMAD.U32 R6, RZ, RZ, UR6 ;  /* 0x00000006ff067e24 */ /* 0x020fe4000f8e00ff */
[----:B------:R-:W-:Y:S02]  /*4550*/  IMAD.U32 R7, RZ, RZ, UR7 ;  /* 0x00000007ff077e24 */ /* 0x000fe4000f8e00ff */
[----:B-1----:R-:W-:Y:S02]  /*4560*/  IMAD.U32 R10, RZ, RZ, UR8 ;  /* 0x00000008ff0a7e24 */ /* 0x002fe4000f8e00ff */
[----:B0-----:R-:W-:-:S07]  /*4570*/  IMAD.U32 R11, RZ, RZ, UR9 ;  /* 0x00000009ff0b7e24 */ /* 0x001fce000f8e00ff */
[----:B------:R-:W-:-:S07]  /*4580*/  LEPC R20, `(.L_x_211) ;  /* 0x000000001014794e */ /* 0x000fce0000000000 */
[----:B--2-4-:R-:W-:Y:S05]  /*4590*/  CALL.ABS.NOINC R2 ;  /* 0x0000000002007343 */ /* 0x014fea0003c00000 */
.L_x_211:
[----:B------:R-:W-:Y:S05]  /*45a0*/  BSYNC.RECONVERGENT B6 ;  /* 0x0000000000067941 */ /* 0x000fea0003800200 */
.L_x_210:
[----:B------:R-:W-:Y:S01]  /*45b0*/  ISETP.GT.U32.AND P0, PT, R37, 0x3, PT ;  /* 0x000000032500780c */ /* 0x000fe20003f04070 */
[----:B------:R-:W-:-:S12]  /*45c0*/  BSSY.RECONVERGENT B7, `(.L_x_212) ;  /* 0x0000d66000077945 */ /* 0x000fd80003800200 */
[----:B------:R-:W-:Y:S05]  /*45d0*/  @P0 BRA `(.L_x_213) ;  /* 0x000000d400900947 */ /* 0x000fea0003800000 */
[----:B------:R-:W-:Y:S01]  /*45e0*/  ISETP.GE.U32.AND P0, PT, R19, 0x4, PT ;  /* 0x000000041300780c */ /* 0x000fe20003f06070 */
[----:B------:R-:W-:-:S12]  /*45f0*/  BSSY.RECONVERGENT B6, `(.L_x_214) ;  /* 0x0000012000067945 */ /* 0x000fd80003800200 */
[----:B------:R-:W-:Y:S05]  /*4600*/  @!P0 BRA `(.L_x_215) ;  /* 0x0000000000408947 */ /* 0x000fea0003800000 */
[----:B------:R-:W-:Y:S01]  /*4610*/  MOV R0, 0x0 ;  /* 0x0000000000007802 */ /* 0x000fe20000000f00 */
[----:B------:R-:W3:Y:S01]  /*4620*/  LDCU.64 UR4, c[0x4][0x80] ;  /* 0x01001000ff0477ac */ /* 0x000ee20008000a00 */
[----:B------:R-:W-:Y:S02]  /*4630*/  HFMA2 R13, -RZ, RZ, 0, 0 ;  /* 0x00000000ff0d7431 */ /* 0x000fe400000001ff */
[----:B------:R-:W-:Y:S01]  /*4640*/  IMAD.MOV.U32 R8, RZ, RZ, 0x104 ;  /* 0x00000104ff087424 */ /* 0x000fe200078e00ff */
[----:B0-----:R0:W4:Y:S01]  /*4650*/  LDC.64 R2, c[0x4][R0] ;  /* 0x0100000000027b82 */ /* 0x0011220000000a00 */
[----:B------:R-:W5:Y:S01]  /*4660*/  LDCU.64 UR6, c[0x4][0x88] ;  /* 0x01001100ff0677ac */ /* 0x000f620008000a00 */
[----:B------:R-:W-:Y:S01]  /*4670*/  IMAD.MOV.U32 R12, RZ, RZ, 0x1 ;  /* 0x00000001ff0c7424 */ /* 0x000fe200078e00ff */
[----:B------:R-:W1:Y:S01]  /*4680*/  LDCU.64 UR8, c[0x4][0x8] ;  /* 0x01000100ff0877ac */ /* 0x000e620008000a00 */
[----:B---3--:R-:W-:Y:S02]  /*4690*/  IMAD.U32 R4, RZ, RZ, UR4 ;  /* 0x00000004ff047e24 */ /* 0x008fe4000f8e00ff */
[----:B------:R-:W-:-:S02]  /*46a0*/  IMAD.U32 R5, RZ, RZ, UR5 ;  /* 0x00000005ff057e24 */ /* 0x000fc4000f8e00ff */
[----:B-----5:R-:W-:Y:S02]  /*46b0*/  IMAD.U32 R6, RZ, RZ, UR6 ;  /* 0x00000006ff067e24 */ /* 0x020fe4000f8e00ff */
[----:B------:R-:W-:Y:S02]  /*46c0*/  IMAD.U32 R7, RZ, RZ, UR7 ;  /* 0x00000007ff077e24 */ /* 0x000fe4000f8e00ff */
[----:B-1----:R-:W-:Y:S02]  /*46d0*/  IMAD.U32 R10, RZ, RZ, UR8 ;  /* 0x00000008ff0a7e24 */ /* 0x002fe4000f8e00ff */
[----:B0-----:R-:W-:-:S07]  /*46e0*/  IMAD.U32 R11, RZ, RZ, UR9 ;  /* 0x00000009ff0b7e24 */ /* 0x001fce000f8e00ff */
[----:B------:R-:W-:-:S07]  /*46f0*/  LEPC R20, `(.L_x_215) ;  /* 0x000000001014794e */ /* 0x000fce0000000000 */
[----:B--2-4-:R-:W-:Y:S05]  /*4700*/  CALL.ABS.NOINC R2 ;  /* 0x0000000002007343 */ /* 0x014fea0003c00000 */
.L_x_215:
[----:B------:R-:W-:Y:S05]  /*4710*/  BSYNC.RECONVERGENT B6 ;  /* 0x0000000000067941 */ /* 0x000fea0003800200 */
.L_x_214:
[----:B------:R-:W-:-:S13]  /*4720*/  ISETP.GT.U32.AND P0, PT, R19, 0x3, PT ;  /* 0x000000031300780c */ /* 0x000fda0003f04070 */
[----:B------:R-:W-:Y:S05]  /*4730*/  @P0 BRA `(.L_x_213) ;  /* 0x000000d400380947 */ /* 0x000fea0003800000 */
[----:B------:R-:W-:Y:S01]  /*4740*/  LEA R0, R36, 0x4, 0x7 ;  /* 0x0000000424007811 */ /* 0x000fe200078e38ff */
[----:B------:R-:W-:Y:S01]  /*4750*/  IMAD.SHL.U32 R19, R19, 0x40, RZ ;  /* 0x0000004013137824 */ /* 0x000fe200078e00ff */
[----:B------:R-:W-:Y:S01]  /*4760*/  ISETP.GE.U32.AND P0, PT, R29, 0xc, PT ;  /* 0x0000000c1d00780c */ /* 0x000fe20003f06070 */
[----:B------:R-:W-:Y:S01]  /*4770*/  IMAD.SHL.U32 R37, R37, 0x10, RZ ;  /* 0x0000001025257824 */ /* 0x000fe200078e00ff */
[----:B------:R-:W-:-:S05]  /*4780*/  LEA.HI R0, R0, UR38, RZ, 0x1d ;  /* 0x0000002600007c11 */ /* 0x000fca000f8fe8ff */
[----:B------:R-:W3:Y:S02]  /*4790*/  LDS.U8 R2, [R0] ;  /* 0x0000000000027984 */ /* 0x000ee40000000000 */
[----:B---3--:R-:W-:-:S04]  /*47a0*/  LOP3.LUT R2, R2, 0xf, RZ, 0xc0, !PT ;  /* 0x0000000f02027812 */ /* 0x008fc800078ec0ff */
[----:B------:R-:W-:-:S05]  /*47b0*/  LOP3.LUT R19, R2, R19, R37, 0xfe, !PT ;  /* 0x0000001302137212 */ /* 0x000fca00078efe25 */
[----:B------:R3:W-:Y:S01]  /*47c0*/  STS.U8 [R0], R19 ;  /* 0x0000001300007388 */ /* 0x0007e20000000000 */
[----:B------:R-:W-:Y:S05]  /*47d0*/  @!P0 BRA `(.L_x_187) ;  /* 0x000000d400348947 */ /* 0x000fea0003800000 */
[----:B0-----:R-:W0:Y:S01]  /*47e0*/  LDS.U8 R3, [R23+0x8008] ;  /* 0x0080080017037984 */ /* 0x001e220000000000 */
[----:B------:R-:W-:Y:S01]  /*47f0*/  BSSY.RECONVERGENT B0, `(.L_x_216) ;  /* 0x0000012000007945 */ /* 0x000fe20003800200 */
[----:B------:R-:W-:Y:S02]  /*4800*/  IMAD.MOV.U32 R5, RZ, RZ, RZ ;  /* 0x000000ffff057224 */ /* 0x000fe400078e00ff */
[----:B------:R-:W-:Y:S02]  /*4810*/  IMAD.MOV.U32 R37, RZ, RZ, RZ ;  /* 0x000000ffff257224 */ /* 0x000fe400078e00ff */
[----:B---3--:R-:W-:Y:S01]  /*4820*/  IMAD.MOV.U32 R19, RZ, RZ, RZ ;  /* 0x000000ffff137224 */ /* 0x008fe200078e00ff */
        /* <DEDUP_REMOVED lines=14> */
.L_x_217:
[----:B------:R-:W-:Y:S05]  /*4910*/  BSYNC.RECONVERGENT B0 ;  /* 0x0000000000007941 */ /* 0x000fea0003800200 */
.L_x_216:
        /* <DEDUP_REMOVED lines=12> */
.L_x_219:
[----:B------:R-:W-:Y:S05]  /*49e0*/  BSYNC.RECONVERGENT B0 ;  /* 0x0000000000007941 */ /* 0x000fea0003800200 */
.L_x_218:
        /* <DEDUP_REMOVED lines=12> */
.L_x_221:
[----:B------:R-:W-:Y:S05]  /*4ab0*/  BSYNC.RECONVERGENT B0 ;  /* 0x0000000000007941 */ /* 0x000fea0003800200 */
.L_x_220:
        /* <DEDUP_REMOVED lines=9> */
.L_x_223:
[----:B------:R-:W0:Y:S01]  /*4b50*/  LDS.U8 R0, [R34+UR38+0x4004] ;  /* 0x0040042622007984 */ /* 0x000e220008000000 */
[----:B------:R-:W-:Y:S02]  /*4b60*/  IMAD.MOV.U32 R19, RZ, RZ, 0x3 ;  /* 0x00000003ff137424 */ /* 0x000fe400078e00ff */
[----:B------:R-:W-:Y:S01]  /*4b70*/  IMAD.MOV.U32 R37, RZ, RZ, RZ ;  /* 0x000000ffff257224 */ /* 0x000fe200078e00ff */
[----:B0-----:R-:W-:-:S05]  /*4b80*/  PRMT R3, R0, 0x7604, RZ ;  /* 0x0000760400037816 */ /* 0x001fca00000000ff */
[----:B------:R0:W-:Y:S02]  /*4b90*/  STS.U16 [R34+UR38+0x4004], R3 ;  /* 0x0040040322007988 */ /* 0x0001e40008000426 */
.L_x_224:
[----:B------:R-:W-:Y:S05]  /*4ba0*/  BSYNC.RECONVERGENT B0 ;  /* 0x0000000000007941 */ /* 0x000fea0003800200 */
.L_x_222:
[----:B------:R-:W-:Y:S01]  /*4bb0*/  ISETP.GE.U32.AND P0, PT, R37, 0x4, PT ;  /* 0x000000042500780c */ /* 0x000fe20003f06070 */
[----:B------:R-:W-:-:S12]  /*4bc0*/  BSSY.RECONVERGENT B6, `(.L_x_225) ;  /* 0x0000012000067945 */ /* 0x000fd80003800200 */
[----:B------:R-:W-:Y:S05]  /*4bd0*/  @!P0 BRA `(.L_x_226) ;  /* 0x0000000000408947 */ /* 0x000fea0003800000 */
[----:B------:R-:W-:Y:S01]  /*4be0*/  MOV R0, 0x0 ;  /* 0x0000000000007802 */ /* 0x000fe20000000f00 */
[----:B------:R-:W4:Y:S01]  /*4bf0*/  LDCU.64 UR4, c[0x4][0x80] ;  /* 0x01001000ff0477ac */ /* 0x000f220008000a00 */
[----:B------:R-:W-:Y:S02]  /*4c00*/  IMAD.MOV.U32 R8, RZ, RZ, 0x104 ;  /* 0x00000104ff087424 */ /* 0x000fe400078e00ff */
[----:B0-----:R0:W0:Y:S01]  /*4c10*/  LDC.64 R2, c[0x4][R0] ;  /* 0x0100000000027b82 */ /* 0x0010220000000a00 */
[----:B------:R-:W5:Y:S01]  /*4c20*/  LDCU.64 UR6, c[0x4][0x88] ;  /* 0x01001100ff0677ac */ /* 0x000f620008000a00 */
[----:B------:R-:W-:Y:S02]  /*4c30*/  IMAD.MOV.U32 R12, RZ, RZ, 0x1 ;  /* 0x00000001ff0c7424 */ /* 0x000fe400078e00ff */
[----:B------:R-:W-:Y:S01]  /*4c40*/  IMAD.MOV.U32 R13, RZ, RZ, RZ ;  /* 0x000000ffff0d7224 */ /* 0x000fe200078e00ff */
[----:B------:R-:W1:Y:S01]  /*4c50*/  LDCU.64 UR8, c[0x4][0x8] ;  /* 0x01000100ff0877ac */ /* 0x000e620008000a00 */
[----:B----4-:R-:W-:Y:S01]  /*4c60*/  IMAD.U32 R4, RZ, RZ, UR4 ;  /* 0x00000004ff047e24 */ /* 0x010fe2000f8e00ff */
[----:B------:R-:W-:Y:S01]  /*4c70*/  MOV R5, UR5 ;  /* 0x0000000500057c02 */ /* 0x000fe20008000f00 */
[----:B-----5:R-:W-:-:S02]  /*4c80*/  IMAD.U32 R6, RZ, RZ, UR6 ;  /* 0x00000006ff067e24 */ /* 0x020fc4000f8e00ff */
[----:B------:R-:W-:Y:S02]  /*4c90*/  IMAD.U32 R7, RZ, RZ, UR7 ;  /* 0x00000007ff077e24 */ /* 0x000fe4000f8e00ff */
[----:B-1----:R-:W-:Y:S02]  /*4ca0*/  IMAD.U32 R10, RZ, RZ, UR8 ;  /* 0x00000008ff0a7e24 */ /* 0x002fe4000f8e00ff */
[----:B------:R-:W-:-:S07]  /*4cb0*/  IMAD.U32 R11, RZ, RZ, UR9 ;  /* 0x00000009ff0b7e24 */ /* 0x000fce000f8e00ff */
[----:B------:R-:W-:-:S07]  /*4cc0*/  LEPC R20, `(.L_x_226) ;  /* 0x000000001014794e */ /* 0x000fce0000000000 */
[----:B0-23--:R-:W-:Y:S05]  /*4cd0*/  CALL.ABS.NOINC R2 ;  /* 0x0000000002007343 */ /* 0x00dfea0003c00000 */
.L_x_226:
[----:B------:R-:W-:Y:S05]  /*4ce0*/  BSYNC.RECONVERGENT B6 ;  /* 0x0000000000067941 */ /* 0x000fea0003800200 */
.L_x_225:
[----:B------:R-:W-:-:S13]  /*4cf0*/  ISETP.GT.U32.AND P0, PT, R37, 0x3, PT ;  /* 0x000000032500780c */ /* 0x000fda0003f04070 */
[----:B------:R-:W-:Y:S05]  /*4d00*/  @P0 BRA `(.L_x_213) ;  /* 0x000000cc00c40947 */ /* 0x000fea0003800000 */
        /* <DEDUP_REMOVED lines=11> */
[----:B----4-:R-:W-:-:S02]  /*4dc0*/  IMAD.U32 R4, RZ, RZ, UR4 ;  /* 0x00000004ff047e24 */ /* 0x010fc4000f8e00ff */
[----:B------:R-:W-:Y:S02]  /*4dd0*/  IMAD.U32 R5, RZ, RZ, UR5 ;  /* 0x00000005ff057e24 */ /* 0x000fe4000f8e00ff */
[----:B-----5:R-:W-:Y:S02]  /*4de0*/  IMAD.U32 R6, RZ, RZ, UR6 ;  /* 0x00000006ff067e24 */ /* 0x020fe4000f8e00ff */
[----:B------:R-:W-:Y:S02]  /*4df0*/  IMAD.U32 R7, RZ, RZ, UR7 ;  /* 0x00000007ff077e24 */ /* 0x000fe4000f8e00ff */
[----:B-1----:R-:W-:Y:S02]  /*4e00*/  IMAD.U32 R10, RZ, RZ, UR8 ;  /* 0x00000008ff0a7e24 */ /* 0x002fe4000f8e00ff */
[----:B------:R-:W-:-:S07]  /*4e10*/  IMAD.U32 R11, RZ, RZ, UR9 ;  /* 0x00000009ff0b7e24 */ /* 0x000fce000f8e00ff */
[----:B------:R-:W-:-:S07]  /*4e20*/  LEPC R20, `(.L_x_228) ;  /* 0x000000001014794e */ /* 0x000fce0000000000 */
[----:B0-23--:R-:W-:Y:S05]  /*4e30*/  CALL.ABS.NOINC R2 ;  /* 0x0000000002007343 */ /* 0x00dfea0003c00000 */
.L_x_228:
[----:B------:R-:W-:Y:S05]  /*4e40*/  BSYNC.RECONVERGENT B6 ;  /* 0x0000000000067941 */ /* 0x000fea0003800200 */
.L_x_227:
[----:B------:R-:W-:-:S13]  /*4e50*/  ISETP.GT.U32.AND P0, PT, R19, 0x3, PT ;  /* 0x000000031300780c */ /* 0x000fda0003f04070 */
[----:B------:R-:W-:Y:S05]  /*4e60*/  @P0 BRA `(.L_x_213) ;  /* 0x000000cc006c0947 */ /* 0x000fea0003800000 */
[----:B------:R-:W4:Y:S01]  /*4e70*/  LDS.U8 R2, [R33+UR38+0x1] ;  /* 0x0000012621027984 */ /* 0x000f220008000000 */
[----:B------:R-:W-:Y:S01]  /*4e80*/  IMAD.SHL.U32 R0, R19, 0x4, RZ ;  /* 0x0000000413007824 */ /* 0x000fe200078e00ff */
[----:B------:R-:W-:Y:S02]  /*4e90*/  ISETP.GE.U32.AND P0, PT, R29, 0x10, PT ;  /* 0x000000101d00780c */ /* 0x000fe40003f06070 */
[----:B----4-:R-:W-:-:S04]  /*4ea0*/  LOP3.LUT R2, R2, 0xf0, RZ, 0xc0, !PT ;  /* 0x000000f002027812 */ /* 0x010fc800078ec0ff */
[----:B------:R-:W-:-:S05]  /*4eb0*/  LOP3.LUT R0, R2, R0, R37, 0xfe, !PT ;  /* 0x0000000002007212 */ /* 0x000fca00078efe25 */
[----:B------:R4:W-:Y:S02]  /*4ec0*/  STS.U8 [R33+UR38+0x1], R0 ;  /* 0x0000010021007988 */ /* 0x0009e40008000026 */
        /* <DEDUP_REMOVED lines=9> */
[----:B----4-:R-:W0:Y:S02]  /*4f60*/  LDS.U8 R0, [R23+0x800d] ;  /* 0x00800d0017007984 */ /* 0x010e240000000000 */
        /* <DEDUP_REMOVED lines=10> */
.L_x_230:
[----:B------:R-:W-:Y:S05]  /*5010*/  BSYNC.RECONVERGENT B0 ;  /* 0x0000000000007941 */ /* 0x000fea0003800200 */
.L_x_229:
        /* <DEDUP_REMOVED lines=12> */
.L_x_232:
[----:B------:R-:W-:Y:S05]  /*50e0*/  BSYNC.RECONVERGENT B0 ;  /* 0x0000000000007941 */ /* 0x000fea0003800200 */
.L_x_231:
        /* <DEDUP_REMOVED lines=12> */
.L_x_234:
[----:B------:R-:W-:Y:S05]  /*51b0*/  BSYNC.RECONVERGENT B0 ;  /* 0x0000000000007941 */ /* 0x000fea0003800200 */
.L_x_233:
        /* <DEDUP_REMOVED lines=9> */
.L_x_236:
[----:B------:R-:W0:Y:S01]  /*5250*/  LDS.U8 R0, [R34+UR38+0x4006] ;  /* 0x0040062622007984 */ /* 0x000e220008000000 */
[----:B------:R-:W-:Y:S02]  /*5260*/  IMAD.MOV.U32 R19, RZ, RZ, 0x3 ;  /* 0x00000003ff137424 */ /* 0x000fe400078e00ff */
[----:B------:R-:W-:Y:S01]  /*5270*/  IMAD.MOV.U32 R37, RZ, RZ, RZ ;  /* 0x000000ffff257224 */ /* 0x000fe200078e00ff */
[----:B0-----:R-:W-:-:S05]  /*5280*/  PRMT R3, R0, 0x7604, RZ ;  /* 0x0000760400037816 */ /* 0x001fca00000000ff */
[----:B------:R0:W-:Y:S02]  /*5290*/  STS.U16 [R34+UR38+0x4006], R3 ;  /* 0x0040060322007988 */ /* 0x0001e40008000426 */
.L_x_237:
[----:B------:R-:W-:Y:S05]  /*52a0*/  BSYNC.RECONVERGENT B0 ;  /* 0x0000000000007941 */ /* 0x000fea0003800200 */
.L_x_235:
[----:B------:R-:W-:Y:S01]  /*52b0*/  ISETP.GE.U32.AND P0, PT, R37, 0x4, PT ;  /* 0x000000042500780c */ /* 0x000fe20003f06070 */
[----:B------:R-:W-:-:S12]  /*52c0*/  BSSY.RECONVERGENT B6, `(.L_x_238) ;  /* 0x0000012000067945 */ /* 0x000fd80003800200 */
[----:B------:R-:W-:Y:S05]  /*52d0*/  @!P0 BRA `(.L_x_239) ;  /* 0x0000000000408947 */ /* 0x000fea0003800000 */
[----:B------:R-:W-:Y:S01]  /*52e0*/  MOV R0, 0x0 ;  /* 0x0000000000007802 */ /* 0x000fe20000000f00 */
[----:B------:R-:W5:Y:S01]  /*52f0*/  LDCU.64 UR4, c[0x4][0x80] ;  /* 0x01001000ff0477ac */ /* 0x000f620008000a00 */
[----:B------:R-:W-:Y:S02]  /*5300*/  IMAD.MOV.U32 R8, RZ, RZ, 0x104 ;  /* 0x00000104ff087424 */ /* 0x000fe400078e00ff */
[----:B0-----:R0:W0:Y:S01]  /*5310*/  LDC.64 R2, c[0x4][R0] ;  /* 0x0100000000027b82 */ /* 0x0010220000000a00 */
[----:B------:R-:W1:Y:S01]  /*5320*/  LDCU.64 UR6, c[0x4][0x88] ;  /* 0x01001100ff0677ac */ /* 0x000e620008000a00 */
[----:B------:R-:W-:Y:S02]  /*5330*/  IMAD.MOV.U32 R12, RZ, RZ, 0x1 ;  /* 0x00000001ff0c7424 */ /* 0x000fe400078e00ff */
[----:B------:R-:W-:Y:S01]  /*5340*/  IMAD.MOV.U32 R13, RZ, RZ, RZ ;  /* 0x000000ffff0d7224 */ /* 0x000fe200078e00ff */
[----:B------:R-:W2:Y:S01]  /*5350*/  LDCU.64 UR8, c[0x4][0x8] ;  /* 0x01000100ff0877ac */ /* 0x000ea20008000a00 */
[----:B-----5:R-:W-:-:S02]  /*5360*/  IMAD.U32 R4, RZ, RZ, UR4 ;  /* 0x00000004ff047e24 */ /* 0x020fc4000f8e00ff */
[----:B------:R-:W-:Y:S02]  /*5370*/  IMAD.U32 R5, RZ, RZ, UR5 ;  /* 0x00000005ff057e24 */ /* 0x000fe4000f8e00ff */
[----:B-1----:R-:W-:Y:S02]  /*5380*/  IMAD.U32 R6, RZ, RZ, UR6 ;  /* 0x00000006ff067e24 */ /* 0x002fe4000f8e00ff */
[----:B------:R-:W-:Y:S02]  /*5390*/  IMAD.U32 R7, RZ, RZ, UR7 ;  /* 0x00000007ff077e24 */ /* 0x000fe4000f8e00ff */
[----:B--2---:R-:W-:Y:S02]  /*53a0*/  IMAD.U32 R10, RZ, RZ, UR8 ;  /* 0x00000008ff0a7e24 */ /* 0x004fe4000f8e00ff */
[----:B------:R-:W-:-:S07]  /*53b0*/  IMAD.U32 R11, RZ, RZ, UR9 ;  /* 0x00000009ff0b7e24 */ /* 0x000fce000f8e00ff */
[----:B------:R-:W-:-:S07]  /*53c0*/  LEPC R20, `(.L_x_239) ;  /* 0x000000001014794e */ /* 0x000fce0000000000 */
[----:B0--34-:R-:W-:Y:S05]  /*53d0*/  CALL.ABS.NOINC R2 ;  /* 0x0000000002007343 */ /* 0x019fea0003c00000 */
.L_x_239:
[----:B------:R-:W-:Y:S05]  /*53e0*/  BSYNC.RECONVERGENT B6 ;  /* 0x0000000000067941 */ /* 0x000fea0003800200 */
.L_x_238:
[----:B------:R-:W-:-:S13]  /*53f0*/  ISETP.GT.U32.AND P0, PT, R37, 0x3, PT ;  /* 0x000000032500780c */ /* 0x000fda0003f04070 */
[----:B------:R-:W-:Y:S05]  /*5400*/  @P0 BRA `(.L_x_213) ;  /* 0x000000c800040947 */ /* 0x000fea0003800000 */
        /* <DEDUP_REMOVED lines=13> */
[----:B-1----:R-:W-:Y:S01]  /*54e0*/  IMAD.U32 R6, RZ, RZ, UR6 ;  /* 0x00000006ff067e24 */ /* 0x002fe2000f8e00ff */
[----:B------:R-:W-:Y:S01]  /*54f0*/  MOV R7, UR7 ;  /* 0x0000000700077c02 */ /* 0x000fe20008000f00 */
[----:B--2---:R-:W-:Y:S02]  /*5500*/  IMAD.U32 R10, RZ, RZ, UR8 ;  /* 0x00000008ff0a7e24 */ /* 0x004fe4000f8e00ff */
[----:B------:R-:W-:-:S07]  /*5510*/  IMAD.U32 R11, RZ, RZ, UR9 ;  /* 0x00000009ff0b7e24 */ /* 0x000fce000f8e00ff */
[----:B------:R-:W-:-:S07]  /*5520*/  LEPC R20, `(.L_x_241) ;  /* 0x000000001014794e */ /* 0x000fce0000000000 */
[----:B0--34-:R-:W-:Y:S05]  /*5530*/  CALL.ABS.NOINC R2 ;  /* 0x0000000002007343 */ /* 0x019fea0003c00000 */
.L_x_241:
[----:B------:R-:W-:Y:S05]  /*5540*/  BSYNC.RECONVERGENT B6 ;  /* 0x0000000000067941 */ /* 0x000fea0003800200 */
.L_x_240:
[----:B------:R-:W-:-:S13]  /*5550*/  ISETP.GT.U32.AND P0, PT, R19, 0x3, PT ;  /* 0x000000031300780c */ /* 0x000fda0003f04070 */
[----:B------:R-:W-:Y:S05]  /*5560*/  @P0 BRA `(.L_x_213) ;  /* 0x000000c400ac0947 */ /* 0x000fea0003800000 */
[----:B------:R-:W-:Y:S01]  /*5570*/  LEA R0, R36, 0xc, 0x7 ;  /* 0x0000000c24007811 */ /* 0x000fe200078e38ff */
[----:B------:R-:W-:Y:S01]  /*5580*/  IMAD.SHL.U32 R19, R19, 0x40, RZ ;  /* 0x0000004013137824 */ /* 0x000fe200078e00ff */
[----:B------:R-:W-:Y:S01]  /*5590*/  ISETP.GE.U32.AND P0, PT, R29, 0x14, PT ;  /* 0x000000141d00780c */ /* 0x000fe20003f06070 */
[----:B------:R-:W-:Y:S01]  /*55a0*/  IMAD.SHL.U32 R37, R37, 0x10, RZ ;  /* 0x0000001025257824 */ /* 0x000fe200078e00ff */
[----:B------:R-:W-:-:S05]  /*55b0*/  LEA.HI R0, R0, UR38, RZ, 0x1d ;  /* 0x0000002600007c11 */ /* 0x000fca000f8fe8ff */
[----:B------:R-:W5:Y:S02]  /*55c0*/  LDS.U8 R2, [R0] ;  /* 0x0000000000027984 */ /* 0x000f640000000000 */
[----:B-----5:R-:W-:-:S04]  /*55d0*/  LOP3.LUT R2, R2, 0xf, RZ, 0xc0, !PT ;  /* 0x0000000f02027812 */ /* 0x020fc800078ec0ff */
[----:B------:R-:W-:-:S05]  /*55e0*/  LOP3.LUT R19, R2, R19, R37, 0xfe, !PT ;  /* 0x0000001302137212 */ /* 0x000fca00078efe25 */
[----:B------:R0:W-:Y:S01]  /*55f0*/  STS.U8 [R0], R19 ;  /* 0x0000001300007388 */ /* 0x0001e20000000000 */
        /* <DEDUP_REMOVED lines=20> */
.L_x_243:
[----:B------:R-:W-:Y:S05]  /*5740*/  BSYNC.RECONVERGENT B0 ;  /* 0x0000000000007941 */ /* 0x000fea0003800200 */
.L_x_242:
        /* <DEDUP_REMOVED lines=12> */
.L_x_245:
[----:B------:R-:W-:Y:S05]  /*5810*/  BSYNC.RECONVERGENT B0 ;  /* 0x0000000000007941 */ /* 0x000fea0003800200 */
.L_x_244:
        /* <DEDUP_REMOVED lines=12> */
.L_x_247:
[----:B------:R-:W-:Y:S05]  /*58e0*/  BSYNC.RECONVERGENT B0 ;  /* 0x0000000000007941 */ /* 0x000fea0003800200 */
.L_x_246:
        /* <DEDUP_REMOVED lines=9> */
.L_x_249:
[----:B------:R-:W0:Y:S01]  /*5980*/  LDS.U8 R0, [R34+UR38+0x4008] ;  /* 0x0040082622007984 */ /* 0x000e220008000000 */
[----:B------:R-:W-:Y:S02]  /*5990*/  IMAD.MOV.U32 R19, RZ, RZ, 0x3 ;  /* 0x00000003ff137424 */ /* 0x000fe400078e00ff */
[----:B------:R-:W-:Y:S01]  /*59a0*/  IMAD.MOV.U32 R37, RZ, RZ, RZ ;  /* 0x000000ffff257224 */ /* 0x000fe200078e00ff */
[----:B0-----:R-:W-:-:S05]  /*59b0*/  PRMT R3, R0, 0x7604, RZ ;  /* 0x0000760400037816 */ /* 0x001fca00000000ff */
[----:B------:R0:W-:Y:S02]  /*59c0*/  STS.U16 [R34+UR38+0x4008], R3 ;  /* 0x0040080322007988 */ /* 0x0001e40008000426 */
.L_x_250:
[----:B------:R-:W-:Y:S05]  /*59d0*/  BSYNC.RECONVERGENT B0 ;  /* 0x0000000000007941 */ /* 0x000fea0003800200 */
.L_x_248:
        /* <DEDUP_REMOVED lines=19> */
.L_x_252:
[----:B------:R-:W-:Y:S05]  /*5b10*/  BSYNC.RECONVERGENT B6 ;  /* 0x0000000000067941 */ /* 0x000fea0003800200 */
.L_x_251:
        /* <DEDUP_REMOVED lines=21> */
.L_x_254:
[----:B------:R-:W-:Y:S05]  /*5c70*/  BSYNC.RECONVERGENT B6 ;  /* 0x0000000000067941 */ /* 0x000fea0003800200 */
.L_x_253:
[----:B------:R-:W-:-:S13]  /*5c80*/  ISETP.GT.U32.AND P0, PT, R19, 0x3, PT ;  /* 0x000000031300780c */ /* 0x000fda0003f04070 */
[----:B------:R-:W-:Y:S05]  /*5c90*/  @P0 BRA `(.L_x_213) ;  /* 0x000000bc00e00947 */ /* 0x000fea0003800000 */
[----:B------:R-:W5:Y:S01]  /*5ca0*/  LDS.U8 R2, [R33+UR38+0x2] ;  /* 0x0000022621027984 */ /* 0x000f620008000000 */
[----:B------:R-:W-:Y:S01]  /*5cb0*/  IMAD.SHL.U32 R0, R19, 0x4, RZ ;  /* 0x0000000413007824 */ /* 0x000fe200078e00ff */
[----:B------:R-:W-:Y:S02]  /*5cc0*/  ISETP.GE.U32.AND P0, PT, R29, 0x18, PT ;  /* 0x000000181d00780c */ /* 0x000fe40003f06070 */
[----:B-----5:R-:W-:-:S04]  /*5cd0*/  LOP3.LUT R2, R2, 0xf0, RZ, 0xc0, !PT ;  /* 0x000000f002027812 */ /* 0x020fc800078ec0ff */
        /* <DEDUP_REMOVED lines=10> */
[----:B------:R-:W-:-:S03]  /*5d80*/  @P0 MOV R5, 0x1 ;  /* 0x0000000100050802 */ /* 0x000fc60000000f00 */
        /* <DEDUP_REMOVED lines=11> */
.L_x_256:
[----:B------:R-:W-:Y:S05]  /*5e40*/  BSYNC.RECONVERGENT B0 ;  /* 0x0000000000007941 */ /* 0x000fea0003800200 */
.L_x_255:
        /* <DEDUP_REMOVED lines=12> */
.L_x_258:
[----:B------:R-:W-:Y:S05]  /*5f10*/  BSYNC.RECONVERGENT B0 ;  /* 0x0000000000007941 */ /* 0x000fea0003800200 */
.L_x_257:
        /* <DEDUP_REMOVED lines=12> */
.L_x_260:
[----:B------:R-:W-:Y:S05]  /*5fe0*/  BSYNC.RECONVERGENT B0 ;  /* 0x0000000000007941 */ /* 0x000fea0003800200 */
.L_x_259:
        /* <DEDUP_REMOVED lines=9> */
.L_x_262:
[----:B------:R-:W0:Y:S01]  /*6080*/  LDS.U8 R0, [R34+UR38+0x400a] ;  /* 0x00400a2622007984 */ /* 0x000e220008000000 */
[----:B------:R-:W-:Y:S02]  /*6090*/  IMAD.MOV.U32 R19, RZ, RZ, 0x3 ;  /* 0x00000003ff137424 */ /* 0x000fe400078e00ff */
[----:B------:R-:W-:Y:S01]  /*60a0*/  IMAD.MOV.U32 R37, RZ, RZ, RZ ;  /* 0x000000ffff257224 */ /* 0x000fe200078e00ff */
[----:B0-----:R-:W-:-:S05]  /*60b0*/  PRMT R3, R0, 0x7604, RZ ;  /* 0x0000760400037816 */ /* 0x001fca00000000ff */
[----:B------:R0:W-:Y:S02]  /*60c0*/  STS.U16 [R34+UR38+0x400a], R3 ;  /* 0x00400a0322007988 */ /* 0x0001e40008000426 */
.L_x_263:
[----:B------:R-:W-:Y:S05]  /*60d0*/  BSYNC.RECONVERGENT B0 ;  /* 0x0000000000007941 */ /* 0x000fea0003800200 */
.L_x_261:
[----:B------:R-:W-:Y:S01]  /*60e0*/  ISETP.GE.U32.AND P0, PT, R37, 0x4, PT ;  /* 0x000000042500780c */ /* 0x000fe20003f06070 */
[----:B------:R-:W-:-:S12]  /*60f0*/  BSSY.RECONVERGENT B6, `(.L_x_264) ;  /* 0x0000012000067945 */ /* 0x000fd80003800200 */
[----:B------:R-:W-:Y:S05]  /*6100*/  @!P0 BRA `(.L_x_265) ;  /* 0x0000000000408947 */ /* 0x000fea0003800000 */
[----:B------:R-:W-:Y:S01]  /*6110*/  MOV R0, 0x0 ;  /* 0x0000000000007802 */ /* 0x000fe20000000f00 */
[----:B------:R-:W5:Y:S01]  /*6120*/  LDCU.64 UR4, c[0x4][0x80] ;  /* 0x01001000ff0477ac */ /* 0x000f620008000a00 */
[----:B------:R-:W-:Y:S02]  /*6130*/  HFMA2 R12, -RZ, RZ, 0, 5.9604644775390625e-08 ;  /* 0x00000001ff0c7431 */ /* 0x000fe400000001ff */
[----:B------:R-:W-:Y:S01]  /*6140*/  IMAD.MOV.U32 R8, RZ, RZ, 0x104 ;  /* 0x00000104ff087424 */ /* 0x000fe200078e00ff */
[----:B0-----:R0:W0:Y:S01]  /*6150*/  LDC.64 R2, c[0x4][R0] ;  /* 0x0100000000027b82 */ /* 0x0010220000000a00 */
[----:B------:R-:W1:Y:S01]  /*6160*/  LDCU.64 UR6, c[0x4][0x88] ;  /* 0x01001100ff0677ac */ /* 0x000e620008000a00 */
[----:B------:R-:W-:Y:S01]  /*6170*/  IMAD.MOV.U32 R13, RZ, RZ, RZ ;  /* 0x000000ffff0d7224 */ /* 0x000fe200078e00ff */
[----:B------:R-:W2:Y:S01]  /*6180*/  LDCU.64 UR8, c[0x4][0x8] ;  /* 0x01000100ff0877ac */ /* 0x000ea20008000a00 */
[----:B-----5:R-:W-:Y:S02]  /*6190*/  IMAD.U32 R4, RZ, RZ, UR4 ;  /* 0x00000004ff047e24 */ /* 0x020fe4000f8e00ff */
[----:B------:R-:W-:-:S02]  /*61a0*/  IMAD.U32 R5, RZ, RZ, UR5 ;  /* 0x00000005ff057e24 */ /* 0x000fc4000f8e00ff */
[----:B-1----:R-:W-:Y:S02]  /*61b0*/  IMAD.U32 R6, RZ, RZ, UR6 ;  /* 0x00000006ff067e24 */ /* 0x002fe4000f8e00ff */
[----:B------:R-:W-:Y:S02]  /*61c0*/  IMAD.U32 R7, RZ, RZ, UR7 ;  /* 0x00000007ff077e24 */ /* 0x000fe4000f8e00ff */
[----:B--2---:R-:W-:Y:S02]  /*61d0*/  IMAD.U32 R10, RZ, RZ, UR8 ;  /* 0x00000008ff0a7e24 */ /* 0x004fe4000f8e00ff */
[----:B------:R-:W-:-:S07]  /*61e0*/  IMAD.U32 R11, RZ, RZ, UR9 ;  /* 0x00000009ff0b7e24 */ /* 0x000fce000f8e00ff */
[----:B------:R-:W-:-:S07]  /*61f0*/  LEPC R20, `(.L_x_265) ;  /* 0x000000001014794e */ /* 0x000fce0000000000 */
[----:B0--34-:R-:W-:Y:S05]  /*6200*/  CALL.ABS.NOINC R2 ;  /* 0x0000000002007343 */ /* 0x019fea0003c00000 */
.L_x_265:
[----:B------:R-:W-:Y:S05]  /*6210*/  BSYNC.RECONVERGENT B6 ;  /* 0x0000000000067941 */ /* 0x000fea0003800200 */
.L_x_264:
        /* <DEDUP_REMOVED lines=21> */
.L_x_267:
[----:B------:R-:W-:Y:S05]  /*6370*/  BSYNC.RECONVERGENT B6 ;  /* 0x0000000000067941 */ /* 0x000fea0003800200 */
.L_x_266:
        /* <DEDUP_REMOVED lines=31> */
.L_x_269:
[----:B------:R-:W-:Y:S05]  /*6570*/  BSYNC.RECONVERGENT B0 ;  /* 0x0000000000007941 */ /* 0x000fea0003800200 */
.L_x_268:
        /* <DEDUP_REMOVED lines=12> */
.L_x_271:
[----:B------:R-:W-:Y:S05]  /*6640*/  BSYNC.RECONVERGENT B0 ;  /* 0x0000000000007941 */ /* 0x000fea0003800200 */
.L_x_270:
        /* <DEDUP_REMOVED lines=12> */
.L_x_273:
[----:B------:R-:W-:Y:S05]  /*6710*/  BSYNC.RECONVERGENT B0 ;  /* 0x0000000000007941 */ /* 0x000fea0003800200 */
.L_x_272:
        /* <DEDUP_REMOVED lines=9> */
.L_x_275:
[----:B------:R-:W0:Y:S01]  /*67b0*/  LDS.U8 R0, [R34+UR38+0x400c] ;  /* 0x00400c2622007984 */ /* 0x000e220008000000 */
[----:B------:R-:W-:Y:S02]  /*67c0*/  IMAD.MOV.U32 R19, RZ, RZ, 0x3 ;  /* 0x00000003ff137424 */ /* 0x000fe400078e00ff */
[----:B------:R-:W-:Y:S01]  /*67d0*/  IMAD.MOV.U32 R37, RZ, RZ, RZ ;  /* 0x000000ffff257224 */ /* 0x000fe200078e00ff */
[----:B0-----:R-:W-:-:S05]  /*67e0*/  PRMT R3, R0, 0x7604, RZ ;  /* 0x0000760400037816 */ /* 0x001fca00000000ff */
[----:B------:R0:W-:Y:S02]  /*67f0*/  STS.U16 [R34+UR38+0x400c], R3 ;  /* 0x00400c0322007988 */ /* 0x0001e40008000426 */
.L_x_276:
[----:B------:R-:W-:Y:S05]  /*6800*/  BSYNC.RECONVERGENT B0 ;  /* 0x0000000000007941 */ /* 0x000fea0003800200 */
.L_x_274:
        /* <DEDUP_REMOVED lines=19> */
.L_x_278:
[----:B------:R-:W-:Y:S05]  /*6940*/  BSYNC.RECONVERGENT B6 ;  /* 0x0000000000067941 */ /* 0x000fea0003800200 */
.L_x_277:
[----:B------:R-:W-:-:S13]  /*6950*/  ISETP.GT.U32.AND P0, PT, R37, 0x3, PT ;  /* 0x000000032500780c */ /* 0x000fda0003f04070 */
[----:B------:R-:W-:Y:S05]  /*6960*/  @P0 BRA `(.L_x_213) ;  /* 0x000000b000ac0947 */ /* 0x000fea0003800000 */
[----:B------:R-:W-:Y:S01]  /*6970*/  ISETP.GE.U32.AND P0, PT, R19, 0x4, PT ;  /* 0x000000041300780c */ /* 0x000fe20003f06070 */
[----:B------:R-:W-:-:S12]  /*6980*/  BSSY.RECONVERGENT B6, `(.L_x_279) ;  /* 0x0000012000067945 */ /* 0x000fd80003800200 */
[----:B------:R-:W-:Y:S05]  /*6990*/  @!P0 BRA `(.L_x_280) ;  /* 0x0000000000408947 */ /* 0x000fea0003800000 */
[----:B------:R-:W-:Y:S01]  /*69a0*/  MOV R0, 0x0 ;  /* 0x0000000000007802 */ /* 0x000fe20000000f00 */
[----:B------:R-:W5:Y:S01]  /*69b0*/  LDCU.64 UR4, c[0x4][0x80] ;  /* 0x01001000ff0477ac */ /* 0x000f620008000a00 */
[----:B------:R-:W-:Y:S02]  /*69c0*/  HFMA2 R13, -RZ, RZ, 0, 0 ;  /* 0x00000000ff0d7431 */ /* 0x000fe400000001ff */
[----:B------:R-:W-:Y:S01]  /*69d0*/  IMAD.MOV.U32 R8, RZ, RZ, 0x104 ;  /* 0x00000104ff087424 */ /* 0x000fe200078e00ff */
[----:B0-----:R0:W0:Y:S01]  /*69e0*/  LDC.64 R2, c[0x4][R0] ;  /* 0x0100000000027b82 */ /* 0x0010220000000a00 */
[----:B------:R-:W1:Y:S01]  /*69f0*/  LDCU.64 UR6, c[0x4][0x88] ;  /* 0x01001100ff0677ac */ /* 0x000e620008000a00 */
[----:B------:R-:W-:Y:S01]  /*6a00*/  IMAD.MOV.U32 R12, RZ, RZ, 0x1 ;  /* 0x00000001ff0c7424 */ /* 0x000fe200078e00ff */
        /* <DEDUP_REMOVED lines=9> */
.L_x_280:
[----:B------:R-:W-:Y:S05]  /*6aa0*/  BSYNC.RECONVERGENT B6 ;  /* 0x0000000000067941 */ /* 0x000fea0003800200 */
.L_x_279:
        /* <DEDUP_REMOVED lines=28> */
.L_x_282:
[----:B------:R-:W-:Y:S05]  /*6c70*/  BSYNC.RECONVERGENT B0 ;  /* 0x0000000000007941 */ /* 0x000fea0003800200 */
.L_x_281:
        /* <DEDUP_REMOVED lines=12> */
.L_x_284:
[----:B------:R-:W-:Y:S05]  /*6d40*/  BSYNC.RECONVERGENT B0 ;  /* 0x0000000000007941 */ /* 0x000fea0003800200 */
.L_x_283:
        /* <DEDUP_REMOVED lines=12> */
.L_x_286:
[----:B------:R-:W-:Y:S05]  /*6e10*/  BSYNC.RECONVERGENT B0 ;  /* 0x0000000000007941 */ /* 0x000fea0003800200 */
.L_x_285:
        /* <DEDUP_REMOVED lines=9> */
.L_x_288:
[----:B------:R-:W0:Y:S01]  /*6eb0*/  LDS.U8 R0, [R34+UR38+0x400e] ;  /* 0x00400e2622007984 */ /* 0x000e220008000000 */
[----:B------:R-:W-:Y:S02]  /*6ec0*/  IMAD.MOV.U32 R19, RZ, RZ, 0x3 ;  /* 0x00000003ff137424 */ /* 0x000fe400078e00ff */
[----:B------:R-:W-:Y:S01]  /*6ed0*/  IMAD.MOV.U32 R37, RZ, RZ, RZ ;  /* 0x000000ffff257224 */ /* 0x000fe200078e00ff */
[----:B0-----:R-:W-:-:S05]  /*6ee0*/  PRMT R3, R0, 0x7604, RZ ;  /* 0x0000760400037816 */ /* 0x001fca00000000ff */
[----:B------:R0:W-:Y:S02]  /*6ef0*/  STS.U16 [R34+UR38+0x400e], R3 ;  /* 0x00400e0322007988 */ /* 0x0001e40008000426 */
.L_x_289:
[----:B------:R-:W-:Y:S05]  /*6f00*/  BSYNC.RECONVERGENT B0 ;  /* 0x0000000000007941 */ /* 0x000fea0003800200 */
.L_x_287:
        /* <DEDUP_REMOVED lines=12> */
[----:B------:R-:W-:Y:S01]  /*6fd0*/  IMAD.U32 R5, RZ, RZ, UR5 ;  /* 0x00000005ff057e24 */ /* 0x000fe2000f8e00ff */
[----:B-1----:R-:W-:Y:S01]  /*6fe0*/  MOV R6, UR6 ;  /* 0x0000000600067c02 */ /* 0x002fe20008000f00 */
[----:B------:R-:W-:Y:S02]  /*6ff0*/  IMAD.U32 R7, RZ, RZ, UR7 ;  /* 0x00000007ff077e24 */ /* 0x000fe4000f8e00ff */
[----:B--2---:R-:W-:Y:S02]  /*7000*/  IMAD.U32 R10, RZ, RZ, UR8 ;  /* 0x00000008ff0a7e24 */ /* 0x004fe4000f8e00ff */
[----:B------:R-:W-:-:S07]  /*7010*/  IMAD.U32 R11, RZ, RZ, UR9 ;  /* 0x00000009ff0b7e24 */ /* 0x000fce000f8e00ff */
[----:B------:R-:W-:-:S07]  /*7020*/  LEPC R20, `(.L_x_291) ;  /* 0x000000001014794e */ /* 0x000fce0000000000 */
[----:B0--34-:R-:W-:Y:S05]  /*7030*/  CALL.ABS.NOINC R2 ;  /* 0x0000000002007343 */ /* 0x019fea0003c00000 */
.L_x_291:
[----:B------:R-:W-:Y:S05]  /*7040*/  BSYNC.RECONVERGENT B6 ;  /* 0x0000000000067941 */ /* 0x000fea0003800200 */
.L_x_290:
        /* <DEDUP_REMOVED lines=21> */
.L_x_293:
[----:B------:R-:W-:Y:S05]  /*71a0*/  BSYNC.RECONVERGENT B6 ;  /* 0x0000000000067941 */ /* 0x000fea0003800200 */
.L_x_292:
        /* <DEDUP_REMOVED lines=31> */
.L_x_295:
[----:B------:R-:W-:Y:S05]  /*73a0*/  BSYNC.RECONVERGENT B0 ;  /* 0x0000000000007941 */ /* 0x000fea0003800200 */
.L_x_294:
        /* <DEDUP_REMOVED lines=12> */
.L_x_297:
[----:B------:R-:W-:Y:S05]  /*7470*/  BSYNC.RECONVERGENT B0 ;  /* 0x0000000000007941 */ /* 0x000fea0003800200 */
.L_x_296:
        /* <DEDUP_REMOVED lines=12> */
.L_x_299:
[----:B------:R-:W-:Y:S05]  /*7540*/  BSYNC.RECONVERGENT B0 ;  /* 0x0000000000007941 */ /* 0x000fea0003800200 */
.L_x_298:
        /* <DEDUP_REMOVED lines=9> */
.L_x_301:
[----:B------:R-:W0:Y:S01]  /*75e0*/  LDS.U8 R0, [R34+UR38+0x4010] ;  /* 0x0040102622007984 */ /* 0x000e220008000000 */
[----:B------:R-:W-:Y:S02]  /*75f0*/  IMAD.MOV.U32 R19, RZ, RZ, 0x3 ;  /* 0x00000003ff137424 */ /* 0x000fe400078e00ff */
[----:B------:R-:W-:Y:S01]  /*7600*/  IMAD.MOV.U32 R37, RZ, RZ, RZ ;  /* 0x000000ffff257224 */ /* 0x000fe200078e00ff */
[----:B0-----:R-:W-:-:S05]  /*7610*/  PRMT R3, R0, 0x7604, RZ ;  /* 0x0000760400037816 */ /* 0x001fca00000000ff */
[----:B------:R0:W-:Y:S02]  /*7620*/  STS.U16 [R34+UR38+0x4010], R3 ;  /* 0x0040100322007988 */ /* 0x0001e40008000426 */
.L_x_302:
[----:B------:R-:W-:Y:S05]  /*7630*/  BSYNC.RECONVERGENT B0 ;  /* 0x0000000000007941 */ /* 0x000fea0003800200 */
.L_x_300:
        /* <DEDUP_REMOVED lines=19> */
.L_x_304:
[----:B------:R-:W-:Y:S05]  /*7770*/  BSYNC.RECONVERGENT B6 ;  /* 0x0000000000067941 */ /* 0x000fea0003800200 */
.L_x_303:
        /* <DEDUP_REMOVED lines=21> */
.L_x_306:
[----:B------:R-:W-:Y:S05]  /*78d0*/  BSYNC.RECONVERGENT B6 ;  /* 0x0000000000067941 */ /* 0x000fea0003800200 */
.L_x_305:
        /* <DEDUP_REMOVED lines=28> */
.L_x_308:
[----:B------:R-:W-:Y:S05]  /*7aa0*/  BSYNC.RECONVERGENT B0 ;  /* 0x0000000000007941 */ /* 0x000fea0003800200 */
.L_x_307:
        /* <DEDUP_REMOVED lines=12> */
.L_x_310:
[----:B------:R-:W-:Y:S05]  /*7b70*/  BSYNC.RECONVERGENT B0 ;  /* 0x0000000000007941 */ /* 0x000fea0003800200 */
.L_x_309:
        /* <DEDUP_REMOVED lines=12> */
.L_x_312:
[----:B------:R-:W-:Y:S05]  /*7c40*/  BSYNC.RECONVERGENT B0 ;  /* 0x0000000000007941 */ /* 0x000fea0003800200 */
.L_x_311:
[----:B------:R-:W-:Y:S01]  /*7c50*/  ISETP.NE.AND P0, PT, R37, 0x3, PT ;  /* 0x000000032500780c */ /* 0x000fe20003f05270 */
[----:B------:R-:W-:Y:S01]  /*7c60*/  BSSY.RECONVERGENT B0, `(.L_x_313) ;  /* 0x000000d000007945 */ /* 0x000fe20003800200 */
[----:B------:R-:W-:-:S13]  /*7c70*/  ISETP.EQ.AND P1, PT, R5, 0x1, PT ;  /* 0x000000010500780c */ /* 0x000fda0003f22270 */
[----:B------:R-:W-:Y:S05]  /*7c80*/  @!P0 BRA P1, `(.L_x_314) ;  /* 0x0000000000148947 */ /* 0x000fea0000800000 */
[----:B------:R-:W-:-:S13]  /*7c90*/  ISETP.NE.AND P0, PT, R5, 0x1, PT ;  /* 0x000000010500780c */ /* 0x000fda0003f05270 */
[----:B------:R-:W-:Y:S05]  /*7ca0*/  @P0 BRA `(.L_x_315) ;  /* 0x0000000000200947 */ /* 0x000fea0003800000 */
[----:B------:R0:W-:Y:S01]  /*7cb0*/  STS.U8 [R34+UR38+0x4013], RZ ;  /* 0x004013ff22007988 */ /* 0x0001e20008000026 */
[----:B------:R-:W-:Y:S01]  /*7cc0*/  HFMA2 R19, -RZ, RZ, 0, 1.78813934326171875e-07 ;  /* 0x00000003ff137431 */ /* 0x000fe200000001ff */
[----:B------:R-:W-:Y:S06]  /*7cd0*/  BRA `(.L_x_315) ;  /* 0x0000000000147947 */ /* 0x000fec0003800000 */
.L_x_314:
[----:B------:R-:W0:Y:S01]  /*7ce0*/  LDS.U8 R0, [R34+UR38+0x4012] ;  /* 0x0040122622007984 */ /* 0x000e220008000000 */
[----:B------:R-:W-:Y:S02]  /*7cf0*/  IMAD.MOV.U32 R19, RZ, RZ, 0x3 ;  /* 0x00000003ff137424 */ /* 0x000fe400078e00ff */
[----:B------:R-:W-:Y:S01]  /*7d00*/  IMAD.MOV.U32 R37, RZ, RZ, RZ ;  /* 0x000000ffff257224 */ /* 0x000fe200078e00ff */
[----:B0-----:R-:W-:-:S05]  /*7d10*/  PRMT R3, R0, 0x7604, RZ ;  /* 0x0000760400037816 */ /* 0x001fca00000000ff */
[----:B------:R0:W-:Y:S02]  /*7d20*/  STS.U16 [R34+UR38+0x4012], R3 ;  /* 0x0040120322007988 */ /* 0x0001e40008000426 */
.L_x_315:
[----:B------:R-:W-:Y:S05]  /*7d30*/  BSYNC.RECONVERGENT B0 ;  /* 0x0000000000007941 */ /* 0x000fea0003800200 */
.L_x_313:
        /* <DEDUP_REMOVED lines=19> */
.L_x_317:
[----:B------:R-:W-:Y:S05]  /*7e70*/  BSYNC.RECONVERGENT B6 ;  /* 0x0000000000067941 */ /* 0x000fea0003800200 */
.L_x_316:
        /* <DEDUP_REMOVED lines=21> */
.L_x_319:
[----:B------:R-:W-:Y:S05]  /*7fd0*/  BSYNC.RECONVERGENT B6 ;  /* 0x0000000000067941 */ /* 0x000fea0003800200 */
.L_x_318:
        /* <DEDUP_REMOVED lines=31> */
.L_x_321:
[----:B------:R-:W-:Y:S05]  /*81d0*/  BSYNC.RECONVERGENT B0 ;  /* 0x0000000000007941 */ /* 0x000fea0003800200 */
.L_x_320:
        /* <DEDUP_REMOVED lines=12> */
.L_x_323:
[----:B------:R-:W-:Y:S05]  /*82a0*/  BSYNC.RECONVERGENT B0 ;  /* 0x0000000000007941 */ /* 0x000fea0003800200 */
.L_x_322:
        /* <DEDUP_REMOVED lines=12> */
.L_x_325:
[----:B------:R-:W-:Y:S05]  /*8370*/  BSYNC.RECONVERGENT B0 ;  /* 0x0000000000007941 */ /* 0x000fea0003800200 */
.L_x_324:
        /* <DEDUP_REMOVED lines=9> */
.L_x_327:
[----:B------:R-:W0:Y:S01]  /*8410*/  LDS.U8 R0, [R34+UR38+0x4014] ;  /* 0x0040142622007984 */ /* 0x000e220008000000 */
[----:B------:R-:W-:Y:S02]  /*8420*/  IMAD.MOV.U32 R19, RZ, RZ, 0x3 ;  /* 0x00000003ff137424 */ /* 0x000fe400078e00ff */
[----:B------:R-:W-:Y:S01]  /*8430*/  IMAD.MOV.U32 R37, RZ, RZ, RZ ;  /* 0x000000ffff257224 */ /* 0x000fe200078e00ff */
[----:B0-----:R-:W-:-:S05]  /*8440*/  PRMT R3, R0, 0x7604, RZ ;  /* 0x0000760400037816 */ /* 0x001fca00000000ff */
[----:B------:R0:W-:Y:S02]  /*8450*/  STS.U16 [R34+UR38+0x4014], R3 ;  /* 0x0040140322007988 */ /* 0x0001e40008000426 */
.L_x_328:
[----:B------:R-:W-:Y:S05]  /*8460*/  BSYNC.RECONVERGENT B0 ;  /* 0x0000000000007941 */ /* 0x000fea0003800200 */
.L_x_326:
        /* <DEDUP_REMOVED lines=19> */
.L_x_330:
[----:B------:R-:W-:Y:S05]  /*85a0*/  BSYNC.RECONVERGENT B6 ;  /* 0x0000000000067941 */ /* 0x000fea0003800200 */
.L_x_329:
        /* <DEDUP_REMOVED lines=21> */
.L_x_332:
[----:B------:R-:W-:Y:S05]  /*8700*/  BSYNC.RECONVERGENT B6 ;  /* 0x0000000000067941 */ /* 0x000fea0003800200 */
.L_x_331:
        /* <DEDUP_REMOVED lines=28> */
.L_x_334:
[----:B------:R-:W-:Y:S05]  /*88d0*/  BSYNC.RECONVERGENT B0 ;  /* 0x0000000000007941 */ /* 0x000fea0003800200 */
.L_x_333:
        /* <DEDUP_REMOVED lines=12> */
.L_x_336:
[----:B------:R-:W-:Y:S05]  /*89a0*/  BSYNC.RECONVERGENT B0 ;  /* 0x0000000000007941 */ /* 0x000fea0003800200 */
.L_x_335:
[----:B------:R-:W0:Y:S01]  /*89b0*/  LDS.U8 R0, [R23+0x802f] ;  /* 0x00802f0017007984 */ /* 0x000e220000000000 */
[----:B------:R-:W-:Y:S01]  /*89c0*/  BSSY.RECONVERGENT B0, `(.L_x_337) ;  /* 0x000000b000007945 */ /* 0x000fe20003800200 */
[----:B0-----:R-:W-:-:S13]  /*89d0*/  LOP3.LUT P0, RZ, R0, 0x7f, RZ, 0xc0, !PT ;  /* 0x0000007f00ff7812 */ /* 0x001fda000780c0ff */
[----:B------:R-:W-:Y:S05]  /*89e0*/  @!P0 BRA `(.L_x_338) ;  /* 0x0000000000208947 */ /* 0x000fea0003800000 */
[----:B------:R-:W-:Y:S01]  /*89f0*/  IADD3 R3, PT, PT, R22, R5, RZ ;  /* 0x0000000516037210 */ /* 0x000fe20007ffe0ff */
[C---:B------:R-:W-:Y:S02]  /*8a00*/  IMAD.SHL.U32 R2, R5.reuse, 0x4, RZ ;  /* 0x0000000405027824 */ /* 0x040fe400078e00ff */
[----:B------:R-:W-:Y:S02]  /*8a10*/  VIADD R5, R5, 0x1 ;  /* 0x0000000105057836 */ /* 0x000fe40000000000 */
[----:B------:R0:W-:Y:S01]  /*8a20*/  STS.U8 [R3+0x4016], R0 ;  /* 0x0040160003007388 */ /* 0x0001e20000000000 */
[C---:B------:R-:W-:Y:S02]  /*8a30*/  ISETP.EQ.AND P0, PT, R2.reuse, RZ, PT ;  /* 0x000000ff0200720c */ /* 0x040fe40003f02270 */
[----:B------:R-:W-:-:S11]  /*8a40*/  ISETP.EQ.AND P1, PT, R2, 0x4, PT ;  /* 0x000000040200780c */ /* 0x000fd60003f22270 */
[----:B------:R-:W-:Y:S02]  /*8a50*/  @P0 IMAD.MOV.U32 R37, RZ, RZ, 0x3 ;  /* 0x00000003ff250424 */ /* 0x000fe400078e00ff */
[----:B0-----:R-:W-:-:S07]  /*8a60*/  @P1 IMAD.MOV.U32 R19, RZ, RZ, 0x3 ;  /* 0x00000003ff131424 */ /* 0x001fce00078e00ff */
.L_x_338:
[----:B------:R-:W-:Y:S05]  /*8a70*/  BSYNC.RECONVERGENT B0 ;  /* 0x0000000000007941 */ /* 0x000fea0003800200 */
.L_x_337:
        /* <DEDUP_REMOVED lines=9> */
.L_x_340:
[----:B------:R-:W0:Y:S01]  /*8b10*/  LDS.U8 R0, [R34+UR38+0x4016] ;  /* 0x0040162622007984 */ /* 0x000e220008000000 */
[----:B------:R-:W-:Y:S02]  /*8b20*/  IMAD.MOV.U32 R19, RZ, RZ, 0x3 ;  /* 0x00000003ff137424 */ /* 0x000fe400078e00ff */
[----:B------:R-:W-:Y:S01]  /*8b30*/  IMAD.MOV.U32 R37, RZ, RZ, RZ ;  /* 0x000000ffff257224 */ /* 0x000fe200078e00ff */
[----:B0-----:R-:W-:-:S05]  /*8b40*/  PRMT R3, R0, 0x7604, RZ ;  /* 0x0000760400037816 */ /* 0x001fca00000000ff */
[----:B------:R0:W-:Y:S02]  /*8b50*/  STS.U16 [R34+UR38+0x4016], R3 ;  /* 0x0040160322007988 */ /* 0x0001e40008000426 */
.L_x_341:
[----:B------:R-:W-:Y:S05]  /*8b60*/  BSYNC.RECONVERGENT B0 ;  /* 0x0000000000007941 */ /* 0x000fea0003800200 */
.L_x_339:
        /* <DEDUP_REMOVED lines=19> */
.L_x_343:
[----:B------:R-:W-:Y:S05]  /*8ca0*/  BSYNC.RECONVERGENT B6 ;  /* 0x0000000000067941 */ /* 0x000fea0003800200 */
.L_x_342:
        /* <DEDUP_REMOVED lines=21> */
.L_x_345:
[----:B------:R-:W-:Y:S05]  /*8e00*/  BSYNC.RECONVERGENT B6 ;  /* 0x0000000000067941 */ /* 0x000fea0003800200 */
.L_x_344:
[----:B------:R-:W-:-:S13]  /*8e10*/  ISETP.GT.U32.AND P0, PT, R19, 0x3, PT ;  /* 0x000000031300780c */ /* 0x000fda0003f04070 */
[----:B------:R-:W-:Y:S05]  /*8e20*/  @P0 BRA `(.L_x_213) ;  /* 0x0000008c007c0947 */ /* 0x000fea0003800000 */
[----:B------:R-:W-:Y:S01]  /*8e30*/  LEA R0, R36, 0x2c, 0x7 ;  /* 0x0000002c24007811 */ /* 0x000fe200078e38ff */
[----:B------:R-:W-:Y:S01]  /*8e40*/  IMAD.SHL.U32 R37, R37, 0x10, RZ ;  /* 0x0000001025257824 */ /* 0x000fe200078e00ff */
[----:B------:R-:W-:Y:S02]  /*8e50*/  SHF.L.U32 R19, R19, 0x6, RZ ;  /* 0x0000000613137819 */ /* 0x000fe400000006ff */
[----:B------:R-:W-:Y:S02]  /*8e60*/  LEA.HI R0, R0, UR38, RZ, 0x1d ;  /* 0x0000002600007c11 */ /* 0x000fe4000f8fe8ff */
[----:B------:R-:W-:-:S03]  /*8e70*/  ISETP.GE.U32.AND P0, PT, R29, 0x34, PT ;  /* 0x000000341d00780c */ /* 0x000fc60003f06070 */
        /* <DEDUP_REMOVED lines=24> */
.L_x_347:
[----:B------:R-:W-:Y:S05]  /*9000*/  BSYNC.RECONVERGENT B0 ;  /* 0x0000000000007941 */ /* 0x000fea0003800200 */
.L_x_346:
        /* <DEDUP_REMOVED lines=12> */
.L_x_349:
[----:B------:R-:W-:Y:S05]  /*90d0*/  BSYNC.RECONVERGENT B0 ;  /* 0x0000000000007941 */ /* 0x000fea0003800200 */
.L_x_348:
        /* <DEDUP_REMOVED lines=12> */
.L_x_351:
[----:B------:R-:W-:Y:S05]  /*91a0*/  BSYNC.RECONVERGENT B0 ;  /* 0x0000000000007941 */ /* 0x000fea0003800200 */
.L_x_350:
        /* <DEDUP_REMOVED lines=9> */
.L_x_353:
[----:B------:R-:W0:Y:S01]  /*9240*/  LDS.U8 R0, [R34+UR38+0x4018] ;  /* 0x0040182622007984 */ /* 0x000e220008000000 */
[----:B------:R-:W-:Y:S02]  /*9250*/  IMAD.MOV.U32 R19, RZ, RZ, 0x3 ;  /* 0x00000003ff137424 */ /* 0x000fe400078e00ff */
[----:B------:R-:W-:Y:S01]  /*9260*/  IMAD.MOV.U32 R37, RZ, RZ, RZ ;  /* 0x000000ffff257224 */ /* 0x000fe200078e00ff */
[----:B0-----:R-:W-:-:S05]  /*9270*/  PRMT R3, R0, 0x7604, RZ ;  /* 0x0000760400037816 */ /* 0x001fca00000000ff */
[----:B------:R0:W-:Y:S02]  /*9280*/  STS.U16 [R34+UR38+0x4018], R3 ;  /* 0x0040180322007988 */ /* 0x0001e40008000426 */
.L_x_354:
[----:B------:R-:W-:Y:S05]  /*9290*/  BSYNC.RECONVERGENT B0 ;  /* 0x0000000000007941 */ /* 0x000fea0003800200 */
.L_x_352:
        /* <DEDUP_REMOVED lines=19> */
.L_x_356:
[----:B------:R-:W-:Y:S05]  /*93d0*/  BSYNC.RECONVERGENT B6 ;  /* 0x0000000000067941 */ /* 0x000fea0003800200 */
.L_x_355:
        /* <DEDUP_REMOVED lines=21> */
.L_x_358:
[----:B------:R-:W-:Y:S05]  /*9530*/  BSYNC.RECONVERGENT B6 ;  /* 0x0000000000067941 */ /* 0x000fea0003800200 */
.L_x_357:
        /* <DEDUP_REMOVED lines=28> */
.L_x_360:
[----:B------:R-:W-:Y:S05]  /*9700*/  BSYNC.RECONVERGENT B0 ;  /* 0x0000000000007941 */ /* 0x000fea0003800200 */
.L_x_359:
        /* <DEDUP_REMOVED lines=12> */
.L_x_362:
[----:B------:R-:W-:Y:S05]  /*97d0*/  BSYNC.RECONVERGENT B0 ;  /* 0x0000000000007941 */ /* 0x000fea0003800200 */
.L_x_361:
        /* <DEDUP_REMOVED lines=12> */
.L_x_364:
[----:B------:R-:W-:Y:S05]  /*98a0*/  BSYNC.RECONVERGENT B0 ;  /* 0x0000000000007941 */ /* 0x000fea0003800200 */
.L_x_363:
        /* <DEDUP_REMOVED lines=9> */
.L_x_366:
[----:B------:R-:W0:Y:S01]  /*9940*/  LDS.U8 R0, [R34+UR38+0x401a] ;  /* 0x00401a2622007984 */ /* 0x000e220008000000 */
[----:B------:R-:W-:Y:S02]  /*9950*/  IMAD.MOV.U32 R19, RZ, RZ, 0x3 ;  /* 0x00000003ff137424 */ /* 0x000fe400078e00ff */
[----:B------:R-:W-:Y:S01]  /*9960*/  IMAD.MOV.U32 R37, RZ, RZ, RZ ;  /* 0x000000ffff257224 */ /* 0x000fe200078e00ff */
[----:B0-----:R-:W-:-:S05]  /*9970*/  PRMT R3, R0, 0x7604, RZ ;  /* 0x0000760400037816 */ /* 0x001fca00000000ff */
[----:B------:R0:W-:Y:S02]  /*9980*/  STS.U16 [R34+UR38+0x401a], R3 ;  /* 0x00401a0322007988 */ /* 0x0001e40008000426 */
.L_x_367:
[----:B------:R-:W-:Y:S05]  /*9990*/  BSYNC.RECONVERGENT B0 ;  /* 0x0000000000007941 */ /* 0x000fea0003800200 */
.L_x_365:
        /* <DEDUP_REMOVED lines=19> */
.L_x_369:
[----:B------:R-:W-:Y:S05]  /*9ad0*/  BSYNC.RECONVERGENT B6 ;  /* 0x0000000000067941 */ /* 0x000fea0003800200 */
.L_x_368:
        /* <DEDUP_REMOVED lines=16> */
[----:B------:R-:W-:Y:S01]  /*9be0*/  IMAD.U32 R7, RZ, RZ, UR7 ;  /* 0x00000007ff077e24 */ /* 0x000fe2000f8e00ff */
[----:B--2---:R-:W-:Y:S01]  /*9bf0*/  MOV R10, UR8 ;  /* 0x00000008000a7c02 */ /* 0x004fe20008000f00 */
[----:B------:R-:W-:-:S07]  /*9c00*/  IMAD.U32 R11, RZ, RZ, UR9 ;  /* 0x00000009ff0b7e24 */ /* 0x000fce000f8e00ff */
[----:B------:R-:W-:-:S07]  /*9c10*/  LEPC R20, `(.L_x_371) ;  /* 0x000000001014794e */ /* 0x000fce0000000000 */
[----:B0--34-:R-:W-:Y:S05]  /*9c20*/  CALL.ABS.NOINC R2 ;  /* 0x0000000002007343 */ /* 0x019fea0003c00000 */
.L_x_371:
[----:B------:R-:W-:Y:S05]  /*9c30*/  BSYNC.RECONVERGENT B6 ;  /* 0x0000000000067941 */ /* 0x000fea0003800200 */
.L_x_370:
        /* <DEDUP_REMOVED lines=31> */
.L_x_373:
[----:B------:R-:W-:Y:S05]  /*9e30*/  BSYNC.RECONVERGENT B0 ;  /* 0x0000000000007941 */ /* 0x000fea0003800200 */
.L_x_372:
        /* <DEDUP_REMOVED lines=12> */
.L_x_375:
[----:B------:R-:W-:Y:S05]  /*9f00*/  BSYNC.RECONVERGENT B0 ;  /* 0x0000000000007941 */ /* 0x000fea0003800200 */
.L_x_374:
        /* <DEDUP_REMOVED lines=12> */
.L_x_377:
[----:B------:R-:W-:Y:S05]  /*9fd0*/  BSYNC.RECONVERGENT B0 ;  /* 0x0000000000007941 */ /* 0x000fea0003800200 */
.L_x_376:
        /* <DEDUP_REMOVED lines=9> */
.L_x_379:
[----:B------:R-:W0:Y:S01]  /*a070*/  LDS.U8 R0, [R34+UR38+0x401c] ;  /* 0x00401c2622007984 */ /* 0x000e220008000000 */
[----:B------:R-:W-:Y:S02]  /*a080*/  IMAD.MOV.U32 R19, RZ, RZ, 0x3 ;  /* 0x00000003ff137424 */ /* 0x000fe400078e00ff */
[----:B------:R-:W-:Y:S01]  /*a090*/  IMAD.MOV.U32 R37, RZ, RZ, RZ ;  /* 0x000000ffff257224 */ /* 0x000fe200078e00ff */
[----:B0-----:R-:W-:-:S05]  /*a0a0*/  PRMT R3, R0, 0x7604, RZ ;  /* 0x0000760400037816 */ /* 0x001fca00000000ff */
[----:B------:R0:W-:Y:S02]  /*a0b0*/  STS.U16 [R34+UR38+0x401c], R3 ;  /* 0x00401c0322007988 */ /* 0x0001e40008000426 */
.L_x_380:
[----:B------:R-:W-:Y:S05]  /*a0c0*/  BSYNC.RECONVERGENT B0 ;  /* 0x0000000000007941 */ /* 0x000fea0003800200 */
.L_x_378:
        /* <DEDUP_REMOVED lines=19> */
.L_x_382:
[----:B------:R-:W-:Y:S05]  /*a200*/  BSYNC.RECONVERGENT B6 ;  /* 0x0000000000067941 */ /* 0x000fea0003800200 */
.L_x_381:
        /* <DEDUP_REMOVED lines=21> */
.L_x_384:
[----:B------:R-:W-:Y:S05]  /*a360*/  BSYNC.RECONVERGENT B6 ;  /* 0x0000000000067941 */ /* 0x000fea0003800200 */
.L_x_383:
        /* <DEDUP_REMOVED lines=28> */
.L_x_386:
[----:B------:R-:W-:Y:S05]  /*a530*/  BSYNC.RECONVERGENT B0 ;  /* 0x0000000000007941 */ /* 0x000fea0003800200 */
.L_x_385:
        /* <DEDUP_REMOVED lines=12> */
.L_x_388:
[----:B------:R-:W-:Y:S05]  /*a600*/  BSYNC.RECONVERGENT B0 ;  /* 0x0000000000007941 */ /* 0x000fea0003800200 */
.L_x_387:
        /* <DEDUP_REMOVED lines=12> */
.L_x_390:
[----:B------:R-:W-:Y:S05]  /*a6d0*/  BSYNC.RECONVERGENT B0 ;  /* 0x0000000000007941 */ /* 0x000fea0003800200 */
.L_x_389:
        /* <DEDUP_REMOVED lines=9> */
.L_x_392:
[----:B------:R-:W0:Y:S01]  /*a770*/  LDS.U8 R0, [R34+UR38+0x401e] ;  /* 0x00401e2622007984 */ /* 0x000e220008000000 */
[----:B------:R-:W-:Y:S02]  /*a780*/  IMAD.MOV.U32 R19, RZ, RZ, 0x3 ;  /* 0x00000003ff137424 */ /* 0x000fe400078e00ff */
[----:B------:R-:W-:Y:S01]  /*a790*/  IMAD.MOV.U32 R37, RZ, RZ, RZ ;  /* 0x000000ffff257224 */ /* 0x000fe200078e00ff */
[----:B0-----:R-:W-:-:S05]  /*a7a0*/  PRMT R3, R0, 0x7604, RZ ;  /* 0x0000760400037816 */ /* 0x001fca00000000ff */
[----:B------:R0:W-:Y:S02]  /*a7b0*/  STS.U16 [R34+UR38+0x401e], R3 ;  /* 0x00401e0322007988 */ /* 0x0001e40008000426 */
.L_x_393:
[----:B------:R-:W-:Y:S05]  /*a7c0*/  BSYNC.RECONVERGENT B0 ;  /* 0x0000000000007941 */ /* 0x000fea0003800200 */
.L_x_391:
        /* <DEDUP_REMOVED lines=19> */
.L_x_395:
[----:B------:R-:W-:Y:S05]  /*a900*/  BSYNC.RECONVERGENT B6 ;  /* 0x0000000000067941 */ /* 0x000fea0003800200 */
.L_x_394:
        /* <DEDUP_REMOVED lines=21> */
.L_x_397:
[----:B------:R-:W-:Y:S05]  /*aa60*/  BSYNC.RECONVERGENT B6 ;  /* 0x0000000000067941 */ /* 0x000fea0003800200 */
.L_x_396:
        /* <DEDUP_REMOVED lines=31> */
.L_x_399:
[----:B------:R-:W-:Y:S05]  /*ac60*/  BSYNC.RECONVERGENT B0 ;  /* 0x0000000000007941 */ /* 0x000fea0003800200 */
.L_x_398:
        /* <DEDUP_REMOVED lines=12> */
.L_x_401:
[----:B------:R-:W-:Y:S05]  /*ad30*/  BSYNC.RECONVERGENT B0 ;  /* 0x0000000000007941 */ /* 0x000fea0003800200 */
.L_x_400:
        /* <DEDUP_REMOVED lines=12> */
.L_x_403:
[----:B------:R-:W-:Y:S05]  /*ae00*/  BSYNC.RECONVERGENT B0 ;  /* 0x0000000000007941 */ /* 0x000fea0003800200 */
.L_x_402:
        /* <DEDUP_REMOVED lines=9> */
.L_x_405:
[----:B------:R-:W0:Y:S01]  /*aea0*/  LDS.U8 R0, [R34+UR38+0x4020] ;  /* 0x0040202622007984 */ /* 0x000e220008000000 */
[----:B------:R-:W-:Y:S02]  /*aeb0*/  IMAD.MOV.U32 R19, RZ, RZ, 0x3 ;  /* 0x00000003ff137424 */ /* 0x000fe400078e00ff */
[----:B------:R-:W-:Y:S01]  /*aec0*/  IMAD.MOV.U32 R37, RZ, RZ, RZ ;  /* 0x000000ffff257224 */ /* 0x000fe200078e00ff */
[----:B0-----:R-:W-:-:S05]  /*aed0*/  PRMT R3, R0, 0x7604, RZ ;  /* 0x0000760400037816 */ /* 0x001fca00000000ff */
[----:B------:R0:W-:Y:S02]  /*aee0*/  STS.U16 [R34+UR38+0x4020], R3 ;  /* 0x0040200322007988 */ /* 0x0001e40008000426 */
.L_x_406:
[----:B------:R-:W-:Y:S05]  /*aef0*/  BSYNC.RECONVERGENT B0 ;  /* 0x0000000000007941 */ /* 0x000fea0003800200 */
.L_x_404:
        /* <DEDUP_REMOVED lines=19> */
.L_x_408:
[----:B------:R-:W-:Y:S05]  /*b030*/  BSYNC.RECONVERGENT B6 ;  /* 0x0000000000067941 */ /* 0x000fea0003800200 */
.L_x_407:
        /* <DEDUP_REMOVED lines=21> */
.L_x_410:
[----:B------:R-:W-:Y:S05]  /*b190*/  BSYNC.RECONVERGENT B6 ;  /* 0x0000000000067941 */ /* 0x000fea0003800200 */
.L_x_409:
[----:B------:R-:W-:-:S13]  /*b1a0*/  ISETP.GT.U32.AND P0, PT, R19, 0x3, PT ;  /* 0x000000031300780c */ /* 0x000fda0003f04070 */
[----:B------:R-:W-:Y:S05]  /*b1b0*/  @P0 BRA `(.L_x_213) ;  /* 0x0000006800980947 */ /* 0x000fea0003800000 */
[----:B------:R-:W5:Y:S01]  /*b1c0*/  LDS.U8 R2, [R33+UR38+0x8] ;  /* 0x0000082621027984 */ /* 0x000f620008000000 */
[----:B------:R-:W-:Y:S02]  /*b1d0*/  SHF.L.U32 R0, R19, 0x2, RZ ;  /* 0x0000000213007819 */ /* 0x000fe400000006ff */
        /* <DEDUP_REMOVED lines=24> */
.L_x_412:
[----:B------:R-:W-:Y:S05]  /*b360*/  BSYNC.RECONVERGENT B0 ;  /* 0x0000000000007941 */ /* 0x000fea0003800200 */
.L_x_411:
        /* <DEDUP_REMOVED lines=12> */
.L_x_414:
[----:B------:R-:W-:Y:S05]  /*b430*/  BSYNC.RECONVERGENT B0 ;  /* 0x0000000000007941 */ /* 0x000fea0003800200 */
.L_x_413:
        /* <DEDUP_REMOVED lines=12> */
.L_x_416:
[----:B------:R-:W-:Y:S05]  /*b500*/  BSYNC.RECONVERGENT B0 ;  /* 0x0000000000007941 */ /* 0x000fea0003800200 */
.L_x_415:
        /* <DEDUP_REMOVED lines=9> */
.L_x_418:
[----:B------:R-:W0:Y:S01]  /*b5a0*/  LDS.U8 R0, [R34+UR38+0x4022] ;  /* 0x0040222622007984 */ /* 0x000e220008000000 */
[----:B------:R-:W-:Y:S02]  /*b5b0*/  IMAD.MOV.U32 R19, RZ, RZ, 0x3 ;  /* 0x00000003ff137424 */ /* 0x000fe400078e00ff */
[----:B------:R-:W-:Y:S01]  /*b5c0*/  IMAD.MOV.U32 R37, RZ, RZ, RZ ;  /* 0x000000ffff257224 */ /* 0x000fe200078e00ff */
[----:B0-----:R-:W-:-:S05]  /*b5d0*/  PRMT R3, R0, 0x7604, RZ ;  /* 0x0000760400037816 */ /* 0x001fca00000000ff */
[----:B------:R0:W-:Y:S02]  /*b5e0*/  STS.U16 [R34+UR38+0x4022], R3 ;  /* 0x0040220322007988 */ /* 0x0001e40008000426 */
.L_x_419:
[----:B------:R-:W-:Y:S05]  /*b5f0*/  BSYNC.RECONVERGENT B0 ;  /* 0x0000000000007941 */ /* 0x000fea0003800200 */
.L_x_417:
        /* <DEDUP_REMOVED lines=19> */
.L_x_421:
[----:B------:R-:W-:Y:S05]  /*b730*/  BSYNC.RECONVERGENT B6 ;  /* 0x0000000000067941 */ /* 0x000fea0003800200 */
.L_x_420:
        /* <DEDUP_REMOVED lines=21> */
.L_x_423:
[----:B------:R-:W-:Y:S05]  /*b890*/  BSYNC.RECONVERGENT B6 ;  /* 0x0000000000067941 */ /* 0x000fea0003800200 */
.L_x_422:
        /* <DEDUP_REMOVED lines=31> */
.L_x_425:
[----:B------:R-:W-:Y:S05]  /*ba90*/  BSYNC.RECONVERGENT B0 ;  /* 0x0000000000007941 */ /* 0x000fea0003800200 */
.L_x_424:
        /* <DEDUP_REMOVED lines=12> */
.L_x_427:
[----:B------:R-:W-:Y:S05]  /*bb60*/  BSYNC.RECONVERGENT B0 ;  /* 0x0000000000007941 */ /* 0x000fea0003800200 */
.L_x_426:
        /* <DEDUP_REMOVED lines=12> */
.L_x_429:
[----:B------:R-:W-:Y:S05]  /*bc30*/  BSYNC.RECONVERGENT B0 ;  /* 0x0000000000007941 */ /* 0x000fea0003800200 */
.L_x_428:
        /* <DEDUP_REMOVED lines=9> */
.L_x_431:
[----:B------:R-:W0:Y:S01]  /*bcd0*/  LDS.U8 R0, [R34+UR38+0x4024] ;  /* 0x0040242622007984 */ /* 0x000e220008000000 */
[----:B------:R-:W-:Y:S02]  /*bce0*/  IMAD.MOV.U32 R19, RZ, RZ, 0x3 ;  /* 0x00000003ff137424 */ /* 0x000fe400078e00ff */
[----:B------:R-:W-:Y:S01]  /*bcf0*/  IMAD.MOV.U32 R37, RZ, RZ, RZ ;  /* 0x000000ffff257224 */ /* 0x000fe200078e00ff */
[----:B0-----:R-:W-:-:S05]  /*bd00*/  PRMT R3, R0, 0x7604, RZ ;  /* 0x0000760400037816 */ /* 0x001fca00000000ff */
[----:B------:R0:W-:Y:S02]  /*bd10*/  STS.U16 [R34+UR38+0x4024], R3 ;  /* 0x0040240322007988 */ /* 0x0001e40008000426 */
.L_x_432:
[----:B------:R-:W-:Y:S05]  /*bd20*/  BSYNC.RECONVERGENT B0 ;  /* 0x0000000000007941 */ /* 0x000fea0003800200 */
.L_x_430:
        /* <DEDUP_REMOVED lines=19> */
.L_x_434:
[----:B------:R-:W-:Y:S05]  /*be60*/  BSYNC.RECONVERGENT B6 ;  /* 0x0000000000067941 */ /* 0x000fea0003800200 */
.L_x_433:
        /* <DEDUP_REMOVED lines=21> */
.L_x_436:
[----:B------:R-:W-:Y:S05]  /*bfc0*/  BSYNC.RECONVERGENT B6 ;  /* 0x0000000000067941 */ /* 0x000fea0003800200 */
.L_x_435:
        /* <DEDUP_REMOVED lines=28> */
.L_x_438:
[----:B------:R-:W-:Y:S05]  /*c190*/  BSYNC.RECONVERGENT B0 ;  /* 0x0000000000007941 */ /* 0x000fea0003800200 */
.L_x_437:
        /* <DEDUP_REMOVED lines=12> */
.L_x_440:
[----:B------:R-:W-:Y:S05]  /*c260*/  BSYNC.RECONVERGENT B0 ;  /* 0x0000000000007941 */ /* 0x000fea0003800200 */
.L_x_439:
        /* <DEDUP_REMOVED lines=12> */
.L_x_442:
[----:B------:R-:W-:Y:S05]  /*c330*/  BSYNC.RECONVERGENT B0 ;  /* 0x0000000000007941 */ /* 0x000fea0003800200 */
.L_x_441:
        /* <DEDUP_REMOVED lines=9> */
.L_x_444:
[----:B------:R-:W0:Y:S01]  /*c3d0*/  LDS.U8 R0, [R34+UR38+0x4026] ;  /* 0x0040262622007984 */ /* 0x000e220008000000 */
[----:B------:R-:W-:Y:S02]  /*c3e0*/  HFMA2 R19, -RZ, RZ, 0, 1.78813934326171875e-07 ;  /* 0x00000003ff137431 */ /* 0x000fe400000001ff */
[----:B------:R-:W-:Y:S01]  /*c3f0*/  IMAD.MOV.U32 R37, RZ, RZ, RZ ;  /* 0x000000ffff257224 */ /* 0x000fe200078e00ff */
[----:B0-----:R-:W-:-:S05]  /*c400*/  PRMT R3, R0, 0x7604, RZ ;  /* 0x0000760400037816 */ /* 0x001fca00000000ff */
[----:B------:R0:W-:Y:S02]  /*c410*/  STS.U16 [R34+UR38+0x4026], R3 ;  /* 0x0040260322007988 */ /* 0x0001e40008000426 */
.L_x_445:
[----:B------:R-:W-:Y:S05]  /*c420*/  BSYNC.RECONVERGENT B0 ;  /* 0x0000000000007941 */ /* 0x000fea0003800200 */
.L_x_443:
        /* <DEDUP_REMOVED lines=19> */
.L_x_447:
[----:B------:R-:W-:Y:S05]  /*c560*/  BSYNC.RECONVERGENT B6 ;  /* 0x0000000000067941 */ /* 0x000fea0003800200 */
.L_x_446:
        /* <DEDUP_REMOVED lines=21> */
.L_x_449:
[----:B------:R-:W-:Y:S05]  /*c6c0*/  BSYNC.RECONVERGENT B6 ;  /* 0x0000000000067941 */ /* 0x000fea0003800200 */
.L_x_448:
        /* <DEDUP_REMOVED lines=31> */
.L_x_451:
[----:B------:R-:W-:Y:S05]  /*c8c0*/  BSYNC.RECONVERGENT B0 ;  /* 0x0000000000007941 */ /* 0x000fea0003800200 */
.L_x_450:
        /* <DEDUP_REMOVED lines=12> */
.L_x_453:
[----:B------:R-:W-:Y:S05]  /*c990*/  BSYNC.RECONVERGENT B0 ;  /* 0x0000000000007941 */ /* 0x000fea0003800200 */
.L_x_452:
        /* <DEDUP_REMOVED lines=12> */
.L_x_455:
[----:B------:R-:W-:Y:S05]  /*ca60*/  BSYNC.RECONVERGENT B0 ;  /* 0x0000000000007941 */ /* 0x000fea0003800200 */
.L_x_454:
        /* <DEDUP_REMOVED lines=9> */
.L_x_457:
[----:B------:R-:W0:Y:S01]  /*cb00*/  LDS.U8 R0, [R34+UR38+0x4028] ;  /* 0x0040282622007984 */ /* 0x000e220008000000 */
[----:B------:R-:W-:Y:S02]  /*cb10*/  IMAD.MOV.U32 R19, RZ, RZ, 0x3 ;  /* 0x00000003ff137424 */ /* 0x000fe400078e00ff */
[----:B------:R-:W-:Y:S01]  /*cb20*/  IMAD.MOV.U32 R37, RZ, RZ, RZ ;  /* 0x000000ffff257224 */ /* 0x000fe200078e00ff */
[----:B0-----:R-:W-:-:S05]  /*cb30*/  PRMT R3, R0, 0x7604, RZ ;  /* 0x0000760400037816 */ /* 0x001fca00000000ff */
[----:B------:R0:W-:Y:S02]  /*cb40*/  STS.U16 [R34+UR38+0x4028], R3 ;  /* 0x0040280322007988 */ /* 0x0001e40008000426 */
.L_x_458:
[----:B------:R-:W-:Y:S05]  /*cb50*/  BSYNC.RECONVERGENT B0 ;  /* 0x0000000000007941 */ /* 0x000fea0003800200 */
.L_x_456:
        /* <DEDUP_REMOVED lines=19> */
.L_x_460:
[----:B------:R-:W-:Y:S05]  /*cc90*/  BSYNC.RECONVERGENT B6 ;  /* 0x0000000000067941 */ /* 0x000fea0003800200 */
.L_x_459:
        /* <DEDUP_REMOVED lines=21> */
.L_x_462:
[----:B------:R-:W-:Y:S05]  /*cdf0*/  BSYNC.RECONVERGENT B6 ;  /* 0x0000000000067941 */ /* 0x000fea0003800200 */
.L_x_461:
        /* <DEDUP_REMOVED lines=28> */
.L_x_464:
[----:B------:R-:W-:Y:S05]  /*cfc0*/  BSYNC.RECONVERGENT B0 ;  /* 0x0000000000007941 */ /* 0x000fea0003800200 */
.L_x_463:
        /* <DEDUP_REMOVED lines=12> */
.L_x_466:
[----:B------:R-:W-:Y:S05]  /*d090*/  BSYNC.RECONVERGENT B0 ;  /* 0x0000000000007941 */ /* 0x000fea0003800200 */
.L_x_465:
[----:B------:R-:W0:Y:S01]  /*d0a0*/  LDS.U8 R0, [R23+0x8057] ;  /* 0x0080570017007984 */ /* 0x000e220000000000 */
[----:B------:R-:W-:Y:S01]  /*d0b0*/  BSSY.RECONVERGENT B0, `(.L_x_467) ;  /* 0x000000b000007945 */ /* 0x000fe20003800200 */
[----:B0-----:R-:W-:-:S13]  /*d0c0*/  LOP3.LUT P0, RZ, R0, 0x7f, RZ, 0xc0, !PT ;  /* 0x0000007f00ff7812 */ /* 0x001fda000780c0ff */
[----:B------:R-:W-:Y:S05]  /*d0d0*/  @!P0 BRA `(.L_x_468) ;  /* 0x0000000000208947 */ /* 0x000fea0003800000 */
[----:B------:R-:W-:Y:S01]  /*d0e0*/  IMAD.IADD R3, R22, 0x1, R5 ;  /* 0x0000000116037824 */ /* 0x000fe200078e0205 */
[C---:B------:R-:W-:Y:S01]  /*d0f0*/  SHF.L.U32 R2, R5.reuse, 0x2, RZ ;  /* 0x0000000205027819 */ /* 0x040fe200000006ff */
[----:B------:R-:W-:-:S03]  /*d100*/  VIADD R5, R5, 0x1 ;  /* 0x0000000105057836 */ /* 0x000fc60000000000 */
[----:B------:R0:W-:Y:S01]  /*d110*/  STS.U8 [R3+0x402a], R0 ;  /* 0x00402a0003007388 */ /* 0x0001e20000000000 */
[C---:B------:R-:W-:Y:S02]  /*d120*/  ISETP.EQ.AND P0, PT, R2.reuse, RZ, PT ;  /* 0x000000ff0200720c */ /* 0x040fe40003f02270 */
[----:B------:R-:W-:-:S11]  /*d130*/  ISETP.EQ.AND P1, PT, R2, 0x4, PT ;  /* 0x000000040200780c */ /* 0x000fd60003f22270 */
[----:B------:R-:W-:Y:S02]  /*d140*/  @P0 IMAD.MOV.U32 R37, RZ, RZ, 0x3 ;  /* 0x00000003ff250424 */ /* 0x000fe400078e00ff */
[----:B0-----:R-:W-:-:S07]  /*d150*/  @P1 IMAD.MOV.U32 R19, RZ, RZ, 0x3 ;  /* 0x00000003ff131424 */ /* 0x001fce00078e00ff */
.L_x_468:
[----:B------:R-:W-:Y:S05]  /*d160*/  BSYNC.RECONVERGENT B0 ;  /* 0x0000000000007941 */ /* 0x000fea0003800200 */
.L_x_467:
        /* <DEDUP_REMOVED lines=9> */
.L_x_470:
[----:B------:R-:W0:Y:S01]  /*d200*/  LDS.U8 R0, [R34+UR38+0x402a] ;  /* 0x00402a2622007984 */ /* 0x000e220008000000 */
[----:B------:R-:W-:Y:S02]  /*d210*/  IMAD.MOV.U32 R19, RZ, RZ, 0x3 ;  /* 0x00000003ff137424 */ /* 0x000fe400078e00ff */
[----:B------:R-:W-:Y:S01]  /*d220*/  IMAD.MOV.U32 R37, RZ, RZ, RZ ;  /* 0x000000ffff257224 */ /* 0x000fe200078e00ff */
[----:B0-----:R-:W-:-:S05]  /*d230*/  PRMT R3, R0, 0x7604, RZ ;  /* 0x0000760400037816 */ /* 0x001fca00000000ff */
[----:B------:R0:W-:Y:S02]  /*d240*/  STS.U16 [R34+UR38+0x402a], R3 ;  /* 0x00402a0322007988 */ /* 0x0001e40008000426 */
.L_x_471:
[----:B------:R-:W-:Y:S05]  /*d250*/  BSYNC.RECONVERGENT B0 ;  /* 0x0000000000007941 */ /* 0x000fea0003800200 */
.L_x_469:
        /* <DEDUP_REMOVED lines=19> */
.L_x_473:
[----:B------:R-:W-:Y:S05]  /*d390*/  BSYNC.RECONVERGENT B6 ;  /* 0x0000000000067941 */ /* 0x000fea0003800200 */
.L_x_472:
        /* <DEDUP_REMOVED lines=21> */
.L_x_475:
[----:B------:R-:W-:Y:S05]  /*d4f0*/  BSYNC.RECONVERGENT B6 ;  /* 0x0000000000067941 */ /* 0x000fea0003800200 */
.L_x_474:
        /* <DEDUP_REMOVED lines=31> */
.L_x_477:
[----:B------:R-:W-:Y:S05]  /*d6f0*/  BSYNC.RECONVERGENT B0 ;  /* 0x0000000000007941 */ /* 0x000fea0003800200 */
.L_x_476:
        /* <DEDUP_REMOVED lines=12> */
.L_x_479:
[----:B------:R-:W-:Y:S05]  /*d7c0*/  BSYNC.RECONVERGENT B0 ;  /* 0x0000000000007941 */ /* 0x000fea0003800200 */
.L_x_478:
        /* <DEDUP_REMOVED lines=12> */
.L_x_481:
[----:B------:R-:W-:Y:S05]  /*d890*/  BSYNC.RECONVERGENT B0 ;  /* 0x0000000000007941 */ /* 0x000fea0003800200 */
.L_x_480:
        /* <DEDUP_REMOVED lines=9> */
.L_x_483:
[----:B------:R-:W0:Y:S01]  /*d930*/  LDS.U8 R0, [R34+UR38+0x402c] ;  /* 0x00402c2622007984 */ /* 0x000e220008000000 */
[----:B------:R-:W-:Y:S02]  /*d940*/  IMAD.MOV.U32 R19, RZ, RZ, 0x3 ;  /* 0x00000003ff137424 */ /* 0x000fe400078e00ff */
[----:B------:R-:W-:Y:S01]  /*d950*/  IMAD.MOV.U32 R37, RZ, RZ, RZ ;  /* 0x000000ffff257224 */ /* 0x000fe200078e00ff */
[----:B0-----:R-:W-:-:S05]  /*d960*/  PRMT R3, R0, 0x7604, RZ ;  /* 0x0000760400037816 */ /* 0x001fca00000000ff */
[----:B------:R0:W-:Y:S02]  /*d970*/  STS.U16 [R34+UR38+0x402c], R3 ;  /* 0x00402c0322007988 */ /* 0x0001e40008000426 */
.L_x_484:
[----:B------:R-:W-:Y:S05]  /*d980*/  BSYNC.RECONVERGENT B0 ;  /* 0x0000000000007941 */ /* 0x000fea0003800200 */
.L_x_482:
        /* <DEDUP_REMOVED lines=19> */
.L_x_486:
[----:B------:R-:W-:Y:S05]  /*dac0*/  BSYNC.RECONVERGENT B6 ;  /* 0x0000000000067941 */ /* 0x000fea0003800200 */
.L_x_485:
        /* <DEDUP_REMOVED lines=21> */
.L_x_488:
[----:B------:R-:W-:Y:S05]  /*dc20*/  BSYNC.RECONVERGENT B6 ;  /* 0x0000000000067941 */ /* 0x000fea0003800200 */
.L_x_487:
        /* <DEDUP_REMOVED lines=28> */
.L_x_490:
[----:B------:R-:W-:Y:S05]  /*ddf0*/  BSYNC.RECONVERGENT B0 ;  /* 0x0000000000007941 */ /* 0x000fea0003800200 */
.L_x_489:
        /* <DEDUP_REMOVED lines=12> */
.L_x_492:
[----:B------:R-:W-:Y:S05]  /*dec0*/  BSYNC.RECONVERGENT B0 ;  /* 0x0000000000007941 */ /* 0x000fea0003800200 */
.L_x_491:
        /* <DEDUP_REMOVED lines=12> */
.L_x_494:
[----:B------:R-:W-:Y:S05]  /*df90*/  BSYNC.RECONVERGENT B0 ;  /* 0x0000000000007941 */ /* 0x000fea0003800200 */
.L_x_493:
        /* <DEDUP_REMOVED lines=9> */
.L_x_496:
[----:B------:R-:W0:Y:S01]  /*e030*/  LDS.U8 R0, [R34+UR38+0x402e] ;  /* 0x00402e2622007984 */ /* 0x000e220008000000 */
[----:B------:R-:W-:Y:S02]  /*e040*/  IMAD.MOV.U32 R19, RZ, RZ, 0x3 ;  /* 0x00000003ff137424 */ /* 0x000fe400078e00ff */
[----:B------:R-:W-:Y:S01]  /*e050*/  IMAD.MOV.U32 R37, RZ, RZ, RZ ;  /* 0x000000ffff257224 */ /* 0x000fe200078e00ff */
[----:B0-----:R-:W-:-:S05]  /*e060*/  PRMT R3, R0, 0x7604, RZ ;  /* 0x0000760400037816 */ /* 0x001fca00000000ff */
[----:B------:R0:W-:Y:S02]  /*e070*/  STS.U16 [R34+UR38+0x402e], R3 ;  /* 0x00402e0322007988 */ /* 0x0001e40008000426 */
.L_x_497:
[----:B------:R-:W-:Y:S05]  /*e080*/  BSYNC.RECONVERGENT B0 ;  /* 0x0000000000007941 */ /* 0x000fea0003800200 */
.L_x_495:
        /* <DEDUP_REMOVED lines=19> */
.L_x_499:
[----:B------:R-:W-:Y:S05]  /*e1c0*/  BSYNC.RECONVERGENT B6 ;  /* 0x0000000000067941 */ /* 0x000fea0003800200 */
.L_x_498:
        /* <DEDUP_REMOVED lines=17> */
[----:B--2---:R-:W-:Y:S01]  /*e2e0*/  IMAD.U32 R10, RZ, RZ, UR8 ;  /* 0x00000008ff0a7e24 */ /* 0x004fe2000f8e00ff */
[----:B------:R-:W-:-:S07]  /*e2f0*/  MOV R11, UR9 ;  /* 0x00000009000b7c02 */ /* 0x000fce0008000f00 */
[----:B------:R-:W-:-:S07]  /*e300*/  LEPC R20, `(.L_x_501) ;  /* 0x000000001014794e */ /* 0x000fce0000000000 */
[----:B0--34-:R-:W-:Y:S05]  /*e310*/  CALL.ABS.NOINC R2 ;  /* 0x0000000002007343 */ /* 0x019fea0003c00000 */
.L_x_501:
[----:B------:R-:W-:Y:S05]  /*e320*/  BSYNC.RECONVERGENT B6 ;  /* 0x0000000000067941 */ /* 0x000fea0003800200 */
.L_x_500:
        /* <DEDUP_REMOVED lines=31> */
.L_x_503:
[----:B------:R-:W-:Y:S05]  /*e520*/  BSYNC.RECONVERGENT B0 ;  /* 0x0000000000007941 */ /* 0x000fea0003800200 */
.L_x_502:
        /* <DEDUP_REMOVED lines=12> */
.L_x_505:
[----:B------:R-:W-:Y:S05]  /*e5f0*/  BSYNC.RECONVERGENT B0 ;  /* 0x0000000000007941 */ /* 0x000fea0003800200 */
.L_x_504:
        /* <DEDUP_REMOVED lines=12> */
.L_x_507:
[----:B------:R-:W-:Y:S05]  /*e6c0*/  BSYNC.RECONVERGENT B0 ;  /* 0x0000000000007941 */ /* 0x000fea0003800200 */
.L_x_506:
        /* <DEDUP_REMOVED lines=9> */
.L_x_509:
[----:B------:R-:W0:Y:S01]  /*e760*/  LDS.U8 R0, [R34+UR38+0x4030] ;  /* 0x0040302622007984 */ /* 0x000e220008000000 */
[----:B------:R-:W-:Y:S02]  /*e770*/  IMAD.MOV.U32 R19, RZ, RZ, 0x3 ;  /* 0x00000003ff137424 */ /* 0x000fe400078e00ff */
[----:B------:R-:W-:Y:S01]  /*e780*/  IMAD.MOV.U32 R37, RZ, RZ, RZ ;  /* 0x000000ffff257224 */ /* 0x000fe200078e00ff */
[----:B0-----:R-:W-:-:S05]  /*e790*/  PRMT R3, R0, 0x7604, RZ ;  /* 0x0000760400037816 */ /* 0x001fca00000000ff */
[----:B------:R0:W-:Y:S02]  /*e7a0*/  STS.U16 [R34+UR38+0x4030], R3 ;  /* 0x0040300322007988 */ /* 0x0001e40008000426 */
.L_x_510:
[----:B------:R-:W-:Y:S05]  /*e7b0*/  BSYNC.RECONVERGENT B0 ;  /* 0x0000000000007941 */ /* 0x000fea0003800200 */
.L_x_508:
        /* <DEDUP_REMOVED lines=19> */
.L_x_512:
[----:B------:R-:W-:Y:S05]  /*e8f0*/  BSYNC.RECONVERGENT B6 ;  /* 0x0000000000067941 */ /* 0x000fea0003800200 */
.L_x_511:
        /* <DEDUP_REMOVED lines=21> */
.L_x_514:
[----:B------:R-:W-:Y:S05]  /*ea50*/  BSYNC.RECONVERGENT B6 ;  /* 0x0000000000067941 */ /* 0x000fea0003800200 */
.L_x_513:
        /* <DEDUP_REMOVED lines=28> */
.L_x_516:
[----:B------:R-:W-:Y:S05]  /*ec20*/  BSYNC.RECONVERGENT B0 ;  /* 0x0000000000007941 */ /* 0x000fea0003800200 */
.L_x_515:
        /* <DEDUP_REMOVED lines=12> */
.L_x_518:
[----:B------:R-:W-:Y:S05]  /*ecf0*/  BSYNC.RECONVERGENT B0 ;  /* 0x0000000000007941 */ /* 0x000fea0003800200 */
.L_x_517:
        /* <DEDUP_REMOVED lines=12> */
.L_x_520:
[----:B------:R-:W-:Y:S05]  /*edc0*/  BSYNC.RECONVERGENT B0 ;  /* 0x0000000000007941 */ /* 0x000fea0003800200 */
.L_x_519:
        /* <DEDUP_REMOVED lines=9> */
.L_x_522:
[----:B------:R-:W0:Y:S01]  /*ee60*/  LDS.U8 R0, [R34+UR38+0x4032] ;  /* 0x0040322622007984 */ /* 0x000e220008000000 */
[----:B------:R-:W-:Y:S02]  /*ee70*/  IMAD.MOV.U32 R19, RZ, RZ, 0x3 ;  /* 0x00000003ff137424 */ /* 0x000fe400078e00ff */
[----:B------:R-:W-:Y:S01]  /*ee80*/  IMAD.MOV.U32 R37, RZ, RZ, RZ ;  /* 0x000000ffff257224 */ /* 0x000fe200078e00ff */
[----:B0-----:R-:W-:-:S05]  /*ee90*/  PRMT R3, R0, 0x7604, RZ ;  /* 0x0000760400037816 */ /* 0x001fca00000000ff */
[----:B------:R0:W-:Y:S02]  /*eea0*/  STS.U16 [R34+UR38+0x4032], R3 ;  /* 0x0040320322007988 */ /* 0x0001e40008000426 */
.L_x_523:
[----:B------:R-:W-:Y:S05]  /*eeb0*/  BSYNC.RECONVERGENT B0 ;  /* 0x0000000000007941 */ /* 0x000fea0003800200 */
.L_x_521:
[----:B------:R-:W-:Y:S01]  /*eec0*/  ISETP.GE.U32.AND P0, PT, R37, 0x4, PT ;  /* 0x000000042500780c */ /* 0x000fe20003f06070 */
[----:B------:R-:W-:-:S12]  /*eed0*/  BSSY.RECONVERGENT B6, `(.L_x_524) ;  /* 0x0000012000067945 */ /* 0x000fd80003800200 */
[----:B------:R-:W-:Y:S05]  /*eee0*/  @!P0 BRA `(.L_x_525) ;  /* 0x0000000000408947 */ /* 0x000fea0003800000 */
[----:B------:R-:W-:Y:S01]  /*eef0*/  MOV R0, 0x0 ;  /* 0x0000000000007802 */ /* 0x000fe20000000f00 */
[----:B------:R-:W5:Y:S01]  /*ef00*/  LDCU.64 UR4, c[0x4][0x80] ;  /* 0x01001000ff0477ac */ /* 0x000f620008000a00 */
[----:B------:R-:W-:Y:S02]  /*ef10*/  HFMA2 R8, -RZ, RZ, 0, 1.54972076416015625e-05 ;  /* 0x00000104ff087431 */ /* 0x000fe400000001ff */
        /* <DEDUP_REMOVED lines=13> */
.L_x_525:
[----:B------:R-:W-:Y:S05]  /*eff0*/  BSYNC.RECONVERGENT B6 ;  /* 0x0000000000067941 */ /* 0x000fea0003800200 */
.L_x_524:
        /* <DEDUP_REMOVED lines=21> */
.L_x_527:
[----:B------:R-:W-:Y:S05]  /*f150*/  BSYNC.RECONVERGENT B6 ;  /* 0x0000000000067941 */ /* 0x000fea0003800200 */
.L_x_526:
        /* <DEDUP_REMOVED lines=31> */
.L_x_529:
[----:B------:R-:W-:Y:S05]  /*f350*/  BSYNC.RECONVERGENT B0 ;  /* 0x0000000000007941 */ /* 0x000fea0003800200 */
.L_x_528:
        /* <DEDUP_REMOVED lines=12> */
.L_x_531:
[----:B------:R-:W-:Y:S05]  /*f420*/  BSYNC.RECONVERGENT B0 ;  /* 0x0000000000007941 */ /* 0x000fea0003800200 */
.L_x_530:
        /* <DEDUP_REMOVED lines=12> */
.L_x_533:
[----:B------:R-:W-:Y:S05]  /*f4f0*/  BSYNC.RECONVERGENT B0 ;  /* 0x0000000000007941 */ /* 0x000fea0003800200 */
.L_x_532:
        /* <DEDUP_REMOVED lines=9> */
.L_x_535:
[----:B------:R-:W0:Y:S01]  /*f590*/  LDS.U8 R0, [R34+UR38+0x4034] ;  /* 0x0040342622007984 */ /* 0x000e220008000000 */
[----:B------:R-:W-:Y:S02]  /*f5a0*/  IMAD.MOV.U32 R19, RZ, RZ, 0x3 ;  /* 0x00000003ff137424 */ /* 0x000fe400078e00ff */
[----:B------:R-:W-:Y:S01]  /*f5b0*/  IMAD.MOV.U32 R37, RZ, RZ, RZ ;  /* 0x000000ffff257224 */ /* 0x000fe200078e00ff */
[----:B0-----:R-:W-:-:S05]  /*f5c0*/  PRMT R3, R0, 0x7604, RZ ;  /* 0x0000760400037816 */ /* 0x001fca00000000ff */
[----:B------:R0:W-:Y:S02]  /*f5d0*/  STS.U16 [R34+UR38+0x4034], R3 ;  /* 0x0040340322007988 */ /* 0x0001e40008000426 */
.L_x_536:
[----:B------:R-:W-:Y:S05]  /*f5e0*/  BSYNC.RECONVERGENT B0 ;  /* 0x0000000000007941 */ /* 0x000fea0003800200 */
.L_x_534:
        /* <DEDUP_REMOVED lines=19> */
.L_x_538:
[----:B------:R-:W-:Y:S05]  /*f720*/  BSYNC.RECONVERGENT B6 ;  /* 0x0000000000067941 */ /* 0x000fea0003800200 */
.L_x_537:
        /* <DEDUP_REMOVED lines=21> */
.L_x_540:
[----:B------:R-:W-:Y:S05]  /*f880*/  BSYNC.RECONVERGENT B6 ;  /* 0x0000000000067941 */ /* 0x000fea0003800200 */
.L_x_539:
        /* <DEDUP_REMOVED lines=28> */
.L_x_542:
[----:B------:R-:W-:Y:S05]  /*fa50*/  BSYNC.RECONVERGENT B0 ;  /* 0x0000000000007941 */ /* 0x000fea0003800200 */
.L_x_541:
        /* <DEDUP_REMOVED lines=12> */
.L_x_544:
[----:B------:R-:W-:Y:S05]  /*fb20*/  BSYNC.RECONVERGENT B0 ;  /* 0x0000000000007941 */ /* 0x000fea0003800200 */
.L_x_543:
        /* <DEDUP_REMOVED lines=12> */
.L_x_546:
[----:B------:R-:W-:Y:S05]  /*fbf0*/  BSYNC.RECONVERGENT B0 ;  /* 0x0000000000007941 */ /* 0x000fea0003800200 */
.L_x_545:
        /* <DEDUP_REMOVED lines=9> */
.L_x_548:
[----:B------:R-:W0:Y:S01]  /*fc90*/  LDS.U8 R0, [R34+UR38+0x4036] ;  /* 0x0040362622007984 */ /* 0x000e220008000000 */
[----:B------:R-:W-:Y:S02]  /*fca0*/  HFMA2 R19, -RZ, RZ, 0, 1.78813934326171875e-07 ;  /* 0x00000003ff137431 */ /* 0x000fe400000001ff */
[----:B------:R-:W-:Y:S01]  /*fcb0*/  IMAD.MOV.U32 R37, RZ, RZ, RZ ;  /* 0x000000ffff257224 */ /* 0x000fe200078e00ff */
[----:B0-----:R-:W-:-:S05]  /*fcc0*/  PRMT R3, R0, 0x7604, RZ ;  /* 0x0000760400037816 */ /* 0x001fca00000000ff */
[----:B------:R0:W-:Y:S02]  /*fcd0*/  STS.U16 [R34+UR38+0x4036], R3 ;  /* 0x0040360322007988 */ /* 0x0001e40008000426 */
.L_x_549:
[----:B------:R-:W-:Y:S05]  /*fce0*/  BSYNC.RECONVERGENT B0 ;  /* 0x0000000000007941 */ /* 0x000fea0003800200 */
.L_x_547:
        /* <DEDUP_REMOVED lines=19> */
.L_x_551:
[----:B------:R-:W-:Y:S05]  /*fe20*/  BSYNC.RECONVERGENT B6 ;  /* 0x0000000000067941 */ /* 0x000fea0003800200 */
.L_x_550:
        /* <DEDUP_REMOVED lines=21> */
.L_x_553:
[----:B------:R-:W-:Y:S05]  /*ff80*/  BSYNC.RECONVERGENT B6 ;  /* 0x0000000000067941 */ /* 0x000fea0003800200 */
.L_x_552:
        /* <DEDUP_REMOVED lines=31> */
.L_x_555:
[----:B------:R-:W-:Y:S05]  /*10180*/  BSYNC.RECONVERGENT B0 ;  /* 0x0000000000007941 */ /* 0x000fea0003800200 */
.L_x_554:
        /* <DEDUP_REMOVED lines=12> */
.L_x_557:
[----:B------:R-:W-:Y:S05]  /*10250*/  BSYNC.RECONVERGENT B0 ;  /* 0x0000000000007941 */ /* 0x000fea0003800200 */
.L_x_556:
        /* <DEDUP_REMOVED lines=12> */
.L_x_559:
[----:B------:R-:W-:Y:S05]  /*10320*/  BSYNC.RECONVERGENT B0 ;  /* 0x0000000000007941 */ /* 0x000fea0003800200 */
.L_x_558:
        /* <DEDUP_REMOVED lines=9> */
.L_x_561:
[----:B------:R-:W0:Y:S01]  /*103c0*/  LDS.U8 R0, [R34+UR38+0x4038] ;  /* 0x0040382622007984 */ /* 0x000e220008000000 */
[----:B------:R-:W-:Y:S02]  /*103d0*/  IMAD.MOV.U32 R19, RZ, RZ, 0x3 ;  /* 0x00000003ff137424 */ /* 0x000fe400078e00ff */
[----:B------:R-:W-:Y:S01]  /*103e0*/  IMAD.MOV.U32 R37, RZ, RZ, RZ ;  /* 0x000000ffff257224 */ /* 0x000fe200078e00ff */
[----:B0-----:R-:W-:-:S05]  /*103f0*/  PRMT R3, R0, 0x7604, RZ ;  /* 0x0000760400037816 */ /* 0x001fca00000000ff */
[----:B------:R0:W-:Y:S02]  /*10400*/  STS.U16 [R34+UR38+0x4038], R3 ;  /* 0x0040380322007988 */ /* 0x0001e40008000426 */
.L_x_562:
[----:B------:R-:W-:Y:S05]  /*10410*/  BSYNC.RECONVERGENT B0 ;  /* 0x0000000000007941 */ /* 0x000fea0003800200 */
.L_x_560:
        /* <DEDUP_REMOVED lines=19> */
.L_x_564:
[----:B------:R-:W-:Y:S05]  /*10550*/  BSYNC.RECONVERGENT B6 ;  /* 0x0000000000067941 */ /* 0x000fea0003800200 */
.L_x_563:
        /* <DEDUP_REMOVED lines=21> */
.L_x_566:
[----:B------:R-:W-:Y:S05]  /*106b0*/  BSYNC.RECONVERGENT B6 ;  /* 0x0000000000067941 */ /* 0x000fea0003800200 */
.L_x_565:
        /* <DEDUP_REMOVED lines=28> */
.L_x_568:
[----:B------:R-:W-:Y:S05]  /*10880*/  BSYNC.RECONVERGENT B0 ;  /* 0x0000000000007941 */ /* 0x000fea0003800200 */
.L_x_567:
        /* <DEDUP_REMOVED lines=10> */
[----:B------:R-:W-:Y:S02]  /*10930*/  @P0 MOV R37, 0x2 ;  /* 0x0000000200250802 */ /* 0x000fe40000000f00 */
[----:B0-----:R-:W-:-:S07]  /*10940*/  @P1 IMAD.MOV.U32 R19, RZ, RZ, 0x2 ;  /* 0x00000002ff131424 */ /* 0x001fce00078e00ff */
.L_x_570:
[----:B------:R-:W-:Y:S05]  /*10950*/  BSYNC.RECONVERGENT B0 ;  /* 0x0000000000007941 */ /* 0x000fea0003800200 */
.L_x_569:
        /* <DEDUP_REMOVED lines=12> */
.L_x_572:
[----:B------:R-:W-:Y:S05]  /*10a20*/  BSYNC.RECONVERGENT B0 ;  /* 0x0000000000007941 */ /* 0x000fea0003800200 */
.L_x_571:
        /* <DEDUP_REMOVED lines=9> */
.L_x_574:
[----:B------:R-:W0:Y:S01]  /*10ac0*/  LDS.U8 R0, [R34+UR38+0x403a] ;  /* 0x00403a2622007984 */ /* 0x000e220008000000 */
[----:B------:R-:W-:Y:S02]  /*10ad0*/  IMAD.MOV.U32 R19, RZ, RZ, 0x3 ;  /* 0x00000003ff137424 */ /* 0x000fe400078e00ff */
[----:B------:R-:W-:Y:S01]  /*10ae0*/  IMAD.MOV.U32 R37, RZ, RZ, RZ ;  /* 0x000000ffff257224 */ /* 0x000fe200078e00ff */
[----:B0-----:R-:W-:-:S05]  /*10af0*/  PRMT R3, R0, 0x7604, RZ ;  /* 0x0000760400037816 */ /* 0x001fca00000000ff */
[----:B------:R0:W-:Y:S02]  /*10b00*/  STS.U16 [R34+UR38+0x403a], R3 ;  /* 0x00403a0322007988 */ /* 0x0001e40008000426 */
.L_x_575:
[----:B------:R-:W-:Y:S05]  /*10b10*/  BSYNC.RECONVERGENT B0 ;  /* 0x0000000000007941 */ /* 0x000fea0003800200 */
.L_x_573:
        /* <DEDUP_REMOVED lines=19> */
.L_x_577:
[----:B------:R-:W-:Y:S05]  /*10c50*/  BSYNC.RECONVERGENT B6 ;  /* 0x0000000000067941 */ /* 0x000fea0003800200 */
.L_x_576:
[----:B------:R-:W-:-:S13]  /*10c60*/  ISETP.GT.U32.AND P0, PT, R37, 0x3, PT ;  /* 0x000000032500780c */ /* 0x000fda0003f04070 */
[----:B------:R-:W-:Y:S05]  /*10c70*/  @P0 BRA `(.L_x_213) ;  /* 0x0000000c00e80947 */ /* 0x000fea0003800000 */
        /* <DEDUP_REMOVED lines=19> */
.L_x_579:
[----:B------:R-:W-:Y:S05]  /*10db0*/  BSYNC.RECONVERGENT B6 ;  /* 0x0000000000067941 */ /* 0x000fea0003800200 */
.L_x_578:
        /* <DEDUP_REMOVED lines=31> */
.L_x_581:
[----:B------:R-:W-:Y:S05]  /*10fb0*/  BSYNC.RECONVERGENT B0 ;  /* 0x0000000000007941 */ /* 0x000fea0003800200 */
.L_x_580:
        /* <DEDUP_REMOVED lines=12> */
.L_x_583:
[----:B------:R-:W-:Y:S05]  /*11080*/  BSYNC.RECONVERGENT B0 ;  /* 0x0000000000007941 */ /* 0x000fea0003800200 */
.L_x_582:
        /* <DEDUP_REMOVED lines=12> */
.L_x_585:
[----:B------:R-:W-:Y:S05]  /*11150*/  BSYNC.RECONVERGENT B0 ;  /* 0x0000000000007941 */ /* 0x000fea0003800200 */
.L_x_584:
        /* <DEDUP_REMOVED lines=9> */
.L_x_587:
[----:B------:R-:W0:Y:S01]  /*111f0*/  LDS.U8 R0, [R34+UR38+0x403c] ;  /* 0x00403c2622007984 */ /* 0x000e220008000000 */
[----:B------:R-:W-:Y:S01]  /*11200*/  MOV R19, 0x3 ;  /* 0x0000000300137802 */ /* 0x000fe20000000f00 */
[----:B------:R-:W-:Y:S01]  /*11210*/  IMAD.MOV.U32 R37, RZ, RZ, RZ ;  /* 0x000000ffff257224 */ /* 0x000fe200078e00ff */
[----:B0-----:R-:W-:-:S05]  /*11220*/  PRMT R3, R0, 0x7604, RZ ;  /* 0x0000760400037816 */ /* 0x001fca00000000ff */
[----:B------:R0:W-:Y:S02]  /*11230*/  STS.U16 [R34+UR38+0x403c], R3 ;  /* 0x00403c0322007988 */ /* 0x0001e40008000426 */
.L_x_588:
[----:B------:R-:W-:Y:S05]  /*11240*/  BSYNC.RECONVERGENT B0 ;  /* 0x0000000000007941 */ /* 0x000fea0003800200 */
.L_x_586:
        /* <DEDUP_REMOVED lines=19> */
.L_x_590:
[----:B------:R-:W-:Y:S05]  /*11380*/  BSYNC.RECONVERGENT B6 ;  /* 0x0000000000067941 */ /* 0x000fea0003800200 */
.L_x_589:
        /* <DEDUP_REMOVED lines=21> */
.L_x_592:
[----:B------:R-:W-:Y:S05]  /*114e0*/  BSYNC.RECONVERGENT B6 ;  /* 0x0000000000067941 */ /* 0x000fea0003800200 */
.L_x_591:
[----:B------:R-:W-:-:S13]  /*114f0*/  ISETP.GT.U32.AND P0, PT, R19, 0x3, PT ;  /* 0x000000031300780c */ /* 0x000fda0003f04070 */
[----:B------:R-:W-:Y:S05]  /*11500*/  @P0 BRA `(.L_x_213) ;  /* 0x0000000400c40947 */ /* 0x000fea0003800000 */
[----:B------:R-:W5:Y:S01]  /*11510*/  LDS.U8 R2, [R33+UR38+0xf] ;  /* 0x00000f2621027984 */ /* 0x000f620008000000 */
[----:B------:R-:W-:Y:S01]  /*11520*/  IMAD.SHL.U32 R0, R19, 0x4, RZ ;  /* 0x0000000413007824 */ /* 0x000fe200078e00ff */
[----:B------:R-:W-:Y:S02]  /*11530*/  ISETP.GE.AND P0, PT, R29, 0x80, PT ;  /* 0x000000801d00780c */ /* 0x000fe40003f06270 */
        /* <DEDUP_REMOVED lines=23> */
.L_x_594:
[----:B------:R-:W-:Y:S05]  /*116b0*/  BSYNC.RECONVERGENT B0 ;  /* 0x0000000000007941 */ /* 0x000fea0003800200 */
.L_x_593:
        /* <DEDUP_REMOVED lines=12> */
.L_x_596:
[----:B------:R-:W-:Y:S05]  /*11780*/  BSYNC.RECONVERGENT B0 ;  /* 0x0000000000007941 */ /* 0x000fea0003800200 */
.L_x_595:
        /* <DEDUP_REMOVED lines=12> */
.L_x_598:
[----:B------:R-:W-:Y:S05]  /*11850*/  BSYNC.RECONVERGENT B0 ;  /* 0x0000000000007941 */ /* 0x000fea0003800200 */
.L_x_597:
[----:B------:R-:W-:Y:S01]  /*11860*/  ISETP.NE.AND P0, PT, R38, 0x3, PT ;  /* 0x000000032600780c */ /* 0x000fe20003f05270 */
[----:B------:R-:W-:Y:S01]  /*11870*/  BSSY.RECONVERGENT B0, `(.L_x_599) ;  /* 0x000000e000007945 */ /* 0x000fe20003800200 */
[----:B------:R-:W-:Y:S02]  /*11880*/  ISETP.EQ.AND P1, PT, R5, 0x1, PT ;  /* 0x000000010500780c */ /* 0x000fe40003f22270 */
[----:B------:R-:W-:-:S11]  /*11890*/  LEA R37, R36, 0x7c, 0x7 ;  /* 0x0000007c24257811 */ /* 0x000fd600078e38ff */
[----:B------:R-:W-:Y:S05]  /*118a0*/  @!P0 BRA P1, `(.L_x_600) ;  /* 0x0000000000148947 */ /* 0x000fea0000800000 */
[----:B------:R-:W-:-:S13]  /*118b0*/  ISETP.NE.AND P0, PT, R5, 0x1, PT ;  /* 0x000000010500780c */ /* 0x000fda0003f05270 */
[----:B------:R-:W-:Y:S05]  /*118c0*/  @P0 BRA `(.L_x_601) ;  /* 0x0000000000200947 */ /* 0x000fea0003800000 */
[----:B------:R0:W-:Y:S01]  /*118d0*/  STS.U8 [R34+UR38+0x403f], RZ ;  /* 0x00403fff22007988 */ /* 0x0001e20008000026 */
[----:B------:R-:W-:Y:S01]  /*118e0*/  IMAD.MOV.U32 R19, RZ, RZ, 0x3 ;  /* 0x00000003ff137424 */ /* 0x000fe200078e00ff */
[----:B------:R-:W-:Y:S06]  /*118f0*/  BRA `(.L_x_601) ;  /* 0x0000000000147947 */ /* 0x000fec0003800000 */
.L_x_600:
[----:B------:R-:W0:Y:S01]  /*11900*/  LDS.U8 R0, [R34+UR38+0x403e] ;  /* 0x00403e2622007984 */ /* 0x000e220008000000 */
[----:B------:R-:W-:Y:S02]  /*11910*/  IMAD.MOV.U32 R19, RZ, RZ, 0x3 ;  /* 0x00000003ff137424 */ /* 0x000fe400078e00ff */
[----:B------:R-:W-:Y:S01]  /*11920*/  IMAD.MOV.U32 R38, RZ, RZ, RZ ;  /* 0x000000ffff267224 */ /* 0x000fe200078e00ff */
[----:B0-----:R-:W-:-:S05]  /*11930*/  PRMT R3, R0, 0x7604, RZ ;  /* 0x0000760400037816 */ /* 0x001fca00000000ff */
[----:B------:R0:W-:Y:S02]  /*11940*/  STS.U16 [R34+UR38+0x403e], R3 ;  /* 0x00403e0322007988 */ /* 0x0001e40008000426 */
.L_x_601:
[----:B------:R-:W-:Y:S05]  /*11950*/  BSYNC.RECONVERGENT B0 ;  /* 0x0000000000007941 */ /* 0x000fea0003800200 */
.L_x_599:
        /* <DEDUP_REMOVED lines=19> */
.L_x_603:
[----:B------:R-:W-:Y:S05]  /*11a90*/  BSYNC.RECONVERGENT B6 ;  /* 0x0000000000067941 */ /* 0x000fea0003800200 */
.L_x_602:
        /* <DEDUP_REMOVED lines=21> */
.L_x_605:
[----:B------:R-:W-:Y:S05]  /*11bf0*/  BSYNC.RECONVERGENT B6 ;  /* 0x0000000000067941 */ /* 0x000fea0003800200 */
.L_x_604:
[----:B------:R-:W-:-:S13]  /*11c00*/  ISETP.GT.U32.AND P0, PT, R19, 0x3, PT ;  /* 0x000000031300780c */ /* 0x000fda0003f04070 */
[----:B------:R-:W-:Y:S05]  /*11c10*/  @!P0 BRA `(.L_x_606) ;  /* 0x0000000000088947 */ /* 0x000fea0003800000 */
.L_x_213:
[----:B------:R-:W-:Y:S05]  /*11c20*/  BSYNC.RECONVERGENT B7 ;  /* 0x0000000000077941 */ /* 0x000fea0003800200 */
.L_x_212:
[----:B------:R-:W-:Y:S05]  /*11c30*/  BRA `(.L_x_200) ;  /* 0xffffff2000647947 */ /* 0x000fea000383ffff */
.L_x_606:
[----:B------:R-:W-:Y:S01]  /*11c40*/  LEA.HI R37, R37, UR38, RZ, 0x1d ;  /* 0x0000002625257c11 */ /* 0x000fe2000f8fe8ff */
[----:B------:R-:W-:Y:S02]  /*11c50*/  IMAD.SHL.U32 R19, R19, 0x40, RZ ;  /* 0x0000004013137824 */ /* 0x000fe400078e00ff */
[----:B------:R-:W-:Y:S02]  /*11c60*/  IMAD.SHL.U32 R38, R38, 0x10, RZ ;  /* 0x0000001026267824 */ /* 0x000fe400078e00ff */
[----:B------:R-:W5:Y:S02]  /*11c70*/  LDS.U8 R0, [R37] ;  /* 0x0000000025007984 */ /* 0x000f640000000000 */
[----:B-----5:R-:W-:-:S04]  /*11c80*/  LOP3.LUT R0, R0, 0xf, RZ, 0xc0, !PT ;  /* 0x0000000f00007812 */ /* 0x020fc800078ec0ff */
[----:B------:R-:W-:-:S05]  /*11c90*/  LOP3.LUT R0, R0, R19, R38, 0xfe, !PT ;  /* 0x0000001300007212 */ /* 0x000fca00078efe26 */
[----:B------:R0:W-:Y:S02]  /*11ca0*/  STS.U8 [R37], R0 ;  /* 0x0000000025007388 */ /* 0x0001e40000000000 */
.L_x_187:
[----:B------:R-:W-:Y:S01]  /*11cb0*/  ISETP.GE.AND P0, PT, R35, 0x1, PT ;  /* 0x000000012300780c */ /* 0x000fe20003f06270 */
[----:B------:R-:W-:Y:S05]  /*11cc0*/  WARPSYNC.ALL ;  /* 0x0000000000007948 */ /* 0x000fea0003800000 */
[----:B------:R-:W-:Y:S07]  /*11cd0*/  BAR.SYNC.DEFER_BLOCKING 0x0 ;  /* 0x0000000000007b1d */ /* 0x000fee0000010000 */
[----:B------:R-:W-:Y:S05]  /*11ce0*/  @!P0 BRA `(.L_x_607) ;  /* 0x0000000400088947 */ /* 0x000fea0003800000 */
[----:B------:R-:W-:Y:S01]  /*11cf0*/  ISETP.GE.U32.AND P0, PT, R36, 0x80, PT ;  /* 0x000000802400780c */ /* 0x000fe20003f06070 */
[----:B------:R-:W-:-:S12]  /*11d00*/  BSSY.RECONVERGENT B6, `(.L_x_608) ;  /* 0x0000012000067945 */ /* 0x000fd80003800200 */
[----:B------:R-:W-:Y:S05]  /*11d10*/  @!P0 BRA `(.L_x_609) ;  /* 0x0000000000408947 */ /* 0x000fea0003800000 */
[----:B0-234-:R-:W-:Y:S01]  /*11d20*/  MOV R0, 0x0 ;  /* 0x0000000000007802 */ /* 0x01dfe20000000f00 */
[----:B------:R-:W0:Y:S01]  /*11d30*/  LDCU.64 UR4, c[0x4][0xa8] ;  /* 0x01001500ff0477ac */ /* 0x000e220008000a00 */
[----:B-1----:R-:W-:Y:S02]  /*11d40*/  IMAD.MOV.U32 R8, RZ, RZ, 0x89 ;  /* 0x00000089ff087424 */ /* 0x002fe400078e00ff */
[----:B------:R1:W2:Y:S01]  /*11d50*/  LDC.64 R2, c[0x4][R0] ;  /* 0x0100000000027b82 */ /* 0x0002a20000000a00 */
[----:B------:R-:W3:Y:S01]  /*11d60*/  LDCU.64 UR6, c[0x4][0xb0] ;  /* 0x01001600ff0677ac */ /* 0x000ee20008000a00 */
[----:B------:R-:W-:Y:S02]  /*11d70*/  IMAD.MOV.U32 R12, RZ, RZ, 0x1 ;  /* 0x00000001ff0c7424 */ /* 0x000fe400078e00ff */
[----:B------:R-:W-:Y:S01]  /*11d80*/  IMAD.MOV.U32 R13, RZ, RZ, RZ ;  /* 0x000000ffff0d7224 */ /* 0x000fe200078e00ff */
[----:B------:R-:W4:Y:S01]  /*11d90*/  LDCU.64 UR8, c[0x4][0x10] ;  /* 0x01000200ff0877ac */ /* 0x000f220008000a00 */
[----:B0-----:R-:W-:-:S02]  /*11da0*/  IMAD.U32 R4, RZ, RZ, UR4 ;  /* 0x00000004ff047e24 */ /* 0x001fc4000f8e00ff */
[----:B------:R-:W-:Y:S02]  /*11db0*/  IMAD.U32 R5, RZ, RZ, UR5 ;  /* 0x00000005ff057e24 */ /* 0x000fe4000f8e00ff */
[----:B---3--:R-:W-:Y:S02]  /*11dc0*/  IMAD.U32 R6, RZ, RZ, UR6 ;  /* 0x00000006ff067e24 */ /* 0x008fe4000f8e00ff */
[----:B------:R-:W-:Y:S02]  /*11dd0*/  IMAD.U32 R7, RZ, RZ, UR7 ;  /* 0x00000007ff077e24 */ /* 0x000fe4000f8e00ff */
[----:B----4-:R-:W-:Y:S02]  /*11de0*/  IMAD.U32 R10, RZ, RZ, UR8 ;  /* 0x00000008ff0a7e24 */ /* 0x010fe4000f8e00ff */
[----:B-1----:R-:W-:-:S07]  /*11df0*/  IMAD.U32 R11, RZ, RZ, UR9 ;  /* 0x00000009ff0b7e24 */ /* 0x002fce000f8e00ff */
[----:B------:R-:W-:-:S07]  /*11e00*/  LEPC R20, `(.L_x_609) ;  /* 0x000000001014794e */ /* 0x000fce0000000000 */
[----:B--2---:R-:W-:Y:S05]  /*11e10*/  CALL.ABS.NOINC R2 ;  /* 0x0000000002007343 */ /* 0x004fea0003c00000 */
.L_x_609:
[----:B------:R-:W-:Y:S05]  /*11e20*/  BSYNC.RECONVERGENT B6 ;  /* 0x0000000000067941 */ /* 0x000fea0003800200 */
.L_x_608:
[----:B------:R-:W5:Y:S01]  /*11e30*/  S2UR UR6, SR_SWINHI ;  /* 0x00000000000679c3 */ /* 0x000f620000002f00 */
[----:B------:R-:W-:Y:S01]  /*11e40*/  UMOV UR4, UR38 ;  /* 0x0000002600047c82 */ /* 0x000fe20008000000 */
[----:B-----5:R-:W-:Y:S01]  /*11e50*/  UMOV UR5, UR6 ;  /* 0x0000000600057c82 */ /* 0x020fe20008000000 */
[----:B------:R-:W-:-:S09]  /*11e60*/  ULOP3.LUT UP0, URZ, UR4, 0xf, URZ, 0xc0, !UPT ;  /* 0x0000000f04ff7892 */ /* 0x000fd2000f80c0ff */
[----:B------:R-:W-:Y:S05]  /*11e70*/  BRA.U !UP0, `(.L_x_610) ;  /* 0x0000000108407547 */ /* 0x000fea000b800000 */
        /* <DEDUP_REMOVED lines=10> */
[----:B---3--:R-:W-:Y:S01]  /*11f20*/  IMAD.U32 R6, RZ, RZ, UR6 ;  /* 0x00000006ff067e24 */ /* 0x008fe2000f8e00ff */
[----:B------:R-:W-:Y:S01]  /*11f30*/  MOV R7, UR7 ;  /* 0x0000000700077c02 */ /* 0x000fe20008000f00 */
[----:B----4-:R-:W-:Y:S02]  /*11f40*/  IMAD.U32 R10, RZ, RZ, UR8 ;  /* 0x00000008ff0a7e24 */ /* 0x010fe4000f8e00ff */
[----:B-1----:R-:W-:-:S07]  /*11f50*/  IMAD.U32 R11, RZ, RZ, UR9 ;  /* 0x00000009ff0b7e24 */ /* 0x002fce000f8e00ff */
[----:B------:R-:W-:-:S07]  /*11f60*/  LEPC R20, `(.L_x_610) ;  /* 0x000000001014794e */ /* 0x000fce0000000000 */
[----:B--2---:R-:W-:Y:S05]  /*11f70*/  CALL.ABS.NOINC R2 ;  /* 0x0000000002007343 */ /* 0x004fea0003c00000 */
.L_x_610:
[----:B------:R-:W0:Y:S02]  /*11f80*/  LDCU UR4, c[0x0][0x3b0] ;  /* 0x00007600ff0477ac */ /* 0x000e240008000800 */
[----:B0-234-:R-:W-:-:S05]  /*11f90*/  VIADD R0, R16, UR4 ;  /* 0x0000000410007c36 */ /* 0x01dfca0008000000 */
[----:B------:R-:W-:-:S13]  /*11fa0*/  LOP3.LUT P0, RZ, R0, 0xf, RZ, 0xc0, !PT ;  /* 0x0000000f00ff7812 */ /* 0x000fda000780c0ff */
[----:B------:R-:W-:Y:S05]  /*11fb0*/  @!P0 BRA `(.L_x_611) ;  /* 0x0000000000408947 */ /* 0x000fea0003800000 */
[----:B------:R-:W-:Y:S01]  /*11fc0*/  MOV R0, 0x0 ;  /* 0x0000000000007802 */ /* 0x000fe20000000f00 */
        /* <DEDUP_REMOVED lines=15> */
.L_x_611:
[----:B-1----:R-:W0:Y:S01]  /*120c0*/  LDS.128 R4, [R33+UR38] ;  /* 0x0000002621047984 */ /* 0x002e220008000c00 */
[----:B------:R-:W1:Y:S02]  /*120d0*/  LDCU.64 UR4, c[0x0][0x3b0] ;  /* 0x00007600ff0477ac */ /* 0x000e640008000a00 */
[----:B-1----:R-:W-:-:S04]  /*120e0*/  IADD3 R16, P0, P1, R16, UR4, R33 ;  /* 0x0000000410107c10 */ /* 0x002fc8000f91e021 */
[----:B------:R-:W-:-:S05]  /*120f0*/  IADD3.X R17, PT, PT, R24, UR5, RZ, P0, P1 ;  /* 0x0000000518117c10 */ /* 0x000fca00087e24ff */
[----:B0-----:R0:W-:Y:S04]  /*12100*/  STG.E.128 desc[UR36][R16.64], R4 ;  /* 0x0000000410007986 */ /* 0x0011e8000c101d24 */
.L_x_607:
[----:B------:R-:W-:-:S04]  /*12110*/  VIMNMX R30, PT, PT, R30, R27, PT ;  /* 0x0000001b1e1e7248 */ /* 0x000fc80003fe0100 */
[----:B------:R-:W-:-:S13]  /*12120*/  ISETP.GE.AND P0, PT, R30, 0x80, PT ;  /* 0x000000801e00780c */ /* 0x000fda0003f06270 */
[----:B------:R-:W-:Y:S05]  /*12130*/  @!P0 BRA `(.L_x_612) ;  /* 0x0000000800788947 */ /* 0x000fea0003800000 */
[----:B01----:R-:W-:Y:S01]  /*12140*/  SHF.R.U32.HI R7, RZ, 0x2, R36 ;  /* 0x00000002ff077819 */ /* 0x003fe20000011624 */
[----:B------:R-:W-:Y:S01]  /*12150*/  IMAD.MOV.U32 R5, RZ, RZ, RZ ;  /* 0x000000ffff057224 */ /* 0x000fe200078e00ff */
[----:B------:R-:W-:Y:S01]  /*12160*/  LOP3.LUT R4, R33, 0x30, RZ, 0xc0, !PT ;  /* 0x0000003021047812 */ /* 0x000fe200078ec0ff */
[----:B------:R-:W-:Y:S05]  /*12170*/  WARPSYNC.ALL ;  /* 0x0000000000007948 */ /* 0x000fea0003800000 */
[C---:B--234-:R-:W-:Y:S02]  /*12180*/  IMAD R0, R7.reuse, 0x40, R4 ;  /* 0x0000004007007824 */ /* 0x05cfe400078e0204 */
[----:B------:R-:W-:-:S02]  /*12190*/  VIADD R17, R7, 0x20 ;  /* 0x0000002007117836 */ /* 0x000fc40000000000 */
[C---:B------:R-:W-:Y:S01]  /*121a0*/  VIADD R19, R7.reuse, 0x40 ;  /* 0x0000004007137836 */ /* 0x040fe20000000000 */
[----:B------:R-:W0:Y:S01]  /*121b0*/  LDS.128 R8, [R0+UR38+0x4000] ;  /* 0x0040002600087984 */ /* 0x000e220008000c00 */
[----:B------:R-:W-:Y:S02]  /*121c0*/  VIADD R21, R7, 0x60 ;  /* 0x0000006007157836 */ /* 0x000fe40000000000 */
[----:B------:R-:W-:-:S04]  /*121d0*/  IMAD.WIDE.U32 R2, R32, R7, R4 ;  /* 0x0000000720027225 */ /* 0x000fc800078e0004 */
[----:B------:R-:W-:Y:S01]  /*121e0*/  IMAD.WIDE.U32 R12, R32, R17, R4 ;  /* 0x00000011200c7225 */ /* 0x000fe200078e0004 */
[----:B------:R-:W-:-:S03]  /*121f0*/  IADD3 R2, P0, PT, R28, R2, RZ ;  /* 0x000000021c027210 */ /* 0x000fc60007f1e0ff */
[----:B------:R-:W-:Y:S01]  /*12200*/  IMAD.WIDE.U32 R14, R32, R19, R4 ;  /* 0x00000013200e7225 */ /* 0x000fe200078e0004 */
[----:B------:R-:W-:-:S03]  /*12210*/  IADD3 R12, P1, PT, R28, R12, RZ ;  /* 0x0000000c1c0c7210 */ /* 0x000fc60007f3e0ff */
[----:B------:R-:W-:Y:S01]  /*12220*/  IMAD.WIDE.U32 R32, R32, R21, R4 ;  /* 0x0000001520207225 */ /* 0x000fe200078e0004 */
[----:B------:R-:W-:-:S03]  /*12230*/  IADD3 R14, P2, PT, R28, R14, RZ ;  /* 0x0000000e1c0e7210 */ /* 0x000fc60007f5e0ff */
[-C--:B------:R-:W-:Y:S01]  /*12240*/  IMAD R3, R7, R31.reuse, R3 ;  /* 0x0000001f07037224 */ /* 0x080fe200078e0203 */
[----:B------:R-:W-:Y:S01]  /*12250*/  IADD3 R28, P3, PT, R28, R32, RZ ;  /* 0x000000201c1c7210 */ /* 0x000fe20007f7e0ff */
[----:B------:R-:W1:Y:S01]  /*12260*/  LDS.128 R4, [R0+UR38+0x4800] ;  /* 0x0048002600047984 */ /* 0x000e620008000c00 */
[-C--:B------:R-:W-:Y:S02]  /*12270*/  IMAD R17, R17, R31.reuse, R13 ;  /* 0x0000001f11117224 */ /* 0x080fe400078e020d */
[-C--:B------:R-:W-:Y:S02]  /*12280*/  IMAD R19, R19, R31.reuse, R15 ;  /* 0x0000001f13137224 */ /* 0x080fe400078e020f */
[----:B------:R-:W-:Y:S02]  /*12290*/  IMAD R21, R21, R31, R33 ;  /* 0x0000001f15157224 */ /* 0x000fe400078e0221 */
[--C-:B------:R-:W-:Y:S02]  /*122a0*/  IMAD.X R13, R17, 0x1, R26.reuse, P1 ;  /* 0x00000001110d7824 */ /* 0x100fe400008e061a */
[----:B------:R-:W-:-:S02]  /*122b0*/  IMAD.X R15, R19, 0x1, R26, P2 ;  /* 0x00000001130f7824 */ /* 0x000fc400010e061a */
[--C-:B------:R-:W-:Y:S02]  /*122c0*/  IMAD.X R29, R21, 0x1, R26.reuse, P3 ;  /* 0x00000001151d7824 */ /* 0x100fe400018e061a */
[----:B------:R-:W-:Y:S01]  /*122d0*/  IMAD.X R3, R3, 0x1, R26, P0 ;  /* 0x0000000103037824 */ /* 0x000fe200000e061a */
[C---:B0-----:R-:W-:Y:S02]  /*122e0*/  PRMT R25, R10.reuse, 0x7773, RZ ;  /* 0x000077730a197816 */ /* 0x041fe400000000ff */
[C---:B------:R-:W-:Y:S02]  /*122f0*/  PRMT R27, R10.reuse, 0x7772, RZ ;  /* 0x000077720a1b7816 */ /* 0x040fe400000000ff */
[C---:B------:R-:W-:Y:S01]  /*12300*/  PRMT R31, R10.reuse, 0x7771, RZ ;  /* 0x000077710a1f7816 */ /* 0x040fe200000000ff */
[----:B------:R1:W-:Y:S01]  /*12310*/  STG.E.U8 desc[UR36][R2.64+0xb], R25 ;  /* 0x00000b1902007986 */ /* 0x0003e2000c101124 */
[----:B------:R-:W-:Y:S02]  /*12320*/  PRMT R33, R10, 0x7770, RZ ;  /* 0x000077700a217816 */ /* 0x000fe400000000ff */
[C---:B------:R-:W-:Y:S01]  /*12330*/  PRMT R35, R9.reuse, 0x7773, RZ ;  /* 0x0000777309237816 */ /* 0x040fe200000000ff */
[----:B------:R0:W-:Y:S01]  /*12340*/  STG.E.U8 desc[UR36][R2.64+0xa], R27 ;  /* 0x00000a1b02007986 */ /* 0x0001e2000c101124 */
[----:B------:R-:W-:-:S02]  /*12350*/  PRMT R37, R9, 0x7772, RZ ;  /* 0x0000777209257816 */ /* 0x000fc400000000ff */
[C---:B------:R-:W-:Y:S01]  /*12360*/  PRMT R39, R9.reuse, 0x7771, RZ ;  /* 0x0000777109277816 */ /* 0x040fe200000000ff */
[----:B------:R-:W-:Y:S01]  /*12370*/  STG.E.U8 desc[UR36][R2.64+0x8], R33 ;  /* 0x0000082102007986 */ /* 0x000fe2000c101124 */
[----:B------:R-:W-:Y:S02]  /*12380*/  PRMT R41, R9, 0x7770, RZ ;  /* 0x0000777009297816 */ /* 0x000fe400000000ff */
[C---:B------:R-:W-:Y:S01]  /*12390*/  PRMT R43, R8.reuse, 0x7773, RZ ;  /* 0x00007773082b7816 */ /* 0x040fe200000000ff */
[----:B------:R2:W-:Y:S01]  /*123a0*/  STG.E.U8 desc[UR36][R2.64+0x9], R31 ;  /* 0x0000091f02007986 */ /* 0x0005e2000c101124 */
[C---:B------:R-:W-:Y:S02]  /*123b0*/  PRMT R45, R8.reuse, 0x7772, RZ ;  /* 0x00007772082d7816 */ /* 0x040fe400000000ff */
[C---:B------:R-:W-:Y:S01]  /*123c0*/  PRMT R47, R8.reuse, 0x7771, RZ ;  /* 0x00007771082f7816 */ /* 0x040fe200000000ff */
[----:B------:R3:W-:Y:S01]  /*123d0*/  STG.E.U8 desc[UR36][R2.64+0x7], R35 ;  /* 0x0000072302007986 */ /* 0x0007e2000c101124 */
[----:B------:R-:W-:-:S02]  /*123e0*/  PRMT R49, R8, 0x7770, RZ ;  /* 0x0000777008317816 */ /* 0x000fc400000000ff */
[C---:B------:R-:W-:Y:S01]  /*123f0*/  PRMT R19, R11.reuse, 0x7772, RZ ;  /* 0x000077720b137816 */ /* 0x040fe200000000ff */
[----:B------:R4:W-:Y:S01]  /*12400*/  STG.E.U8 desc[UR36][R2.64+0x6], R37 ;  /* 0x0000062502007986 */ /* 0x0009e2000c101124 */
[C---:B------:R-:W-:Y:S02]  /*12410*/  PRMT R21, R11.reuse, 0x7771, RZ ;  /* 0x000077710b157816 */ /* 0x040fe400000000ff */
[C---:B------:R-:W-:Y:S01]  /*12420*/  PRMT R17, R11.reuse, 0x7773, RZ ;  /* 0x000077730b117816 */ /* 0x040fe200000000ff */
[----:B------:R5:W-:Y:S01]  /*12430*/  STG.E.U8 desc[UR36][R2.64+0x4], R41 ;  /* 0x0000042902007986 */ /* 0x000be2000c101124 */
[----:B------:R-:W-:Y:S02]  /*12440*/  PRMT R23, R11, 0x7770, RZ ;  /* 0x000077700b177816 */ /* 0x000fe400000000ff */
[C---:B-1----:R-:W-:Y:S01]  /*12450*/  PRMT R25, R6.reuse, 0x7773, RZ ;  /* 0x0000777306197816 */ /* 0x042fe200000000ff */
[----:B------:R-:W1:Y:S01]  /*12460*/  LDS.128 R8, [R0+UR38+0x5000] ;  /* 0x0050002600087984 */ /* 0x000e620008000c00 */
[----:B0-----:R-:W-:-:S02]  /*12470*/  PRMT R27, R6, 0x7772, RZ ;  /* 0x00007772061b7816 */ /* 0x001fc400000000ff */
[C---:B--2---:R-:W-:Y:S01]  /*12480*/  PRMT R31, R6.reuse, 0x7771, RZ ;  /* 0x00007771061f7816 */ /* 0x044fe200000000ff */
[----:B------:R0:W-:Y:S01]  /*12490*/  STG.E.U8 desc[UR36][R2.64+0x5], R39 ;  /* 0x0000052702007986 */ /* 0x0001e2000c101124 */
[----:B------:R-:W-:Y:S02]  /*124a0*/  PRMT R33, R6, 0x7770, RZ ;  /* 0x0000777006217816 */ /* 0x000fe400000000ff */
[C---:B---3--:R-:W-:Y:S01]  /*124b0*/  PRMT R35, R5.reuse, 0x7773, RZ ;  /* 0x0000777305237816 */ /* 0x048fe200000000ff */
[----:B------:R2:W-:Y:S01]  /*124c0*/  STG.E.U8 desc[UR36][R2.64+0x3], R43 ;  /* 0x0000032b02007986 */ /* 0x0005e2000c101124 */
[C---:B----4-:R-:W-:Y:S02]  /*124d0*/  PRMT R37, R5.reuse, 0x7772, RZ ;  /* 0x0000777205257816 */ /* 0x050fe400000000ff */
[C---:B-----5:R-:W-:Y:S01]  /*124e0*/  PRMT R41, R5.reuse, 0x7770, RZ ;  /* 0x0000777005297816 */ /* 0x060fe200000000ff */
[----:B------:R3:W-:Y:S04]  /*124f0*/  STG.E.U8 desc[UR36][R2.64+0x2], R45 ;  /* 0x0000022d02007986 */ /* 0x0007e8000c101124 */
[----:B------:R-:W-:Y:S01]  /*12500*/  STG.E.U8 desc[UR36][R2.64], R49 ;  /* 0x0000003102007986 */ /* 0x000fe2000c101124 */
[----:B0-----:R-:W-:-:S03]  /*12510*/  PRMT R39, R5, 0x7771, RZ ;  /* 0x0000777105277816 */ /* 0x001fc600000000ff */
[----:B------:R0:W-:Y:S01]  /*12520*/  STG.E.U8 desc[UR36][R2.64+0x1], R47 ;  /* 0x0000012f02007986 */ /* 0x0001e2000c101124 */
[----:B--2---:R-:W-:-:S03]  /*12530*/  PRMT R43, R4, 0x7773, RZ ;  /* 0x00007773042b7816 */ /* 0x004fc600000000ff */
[----:B------:R2:W-:Y:S01]  /*12540*/  STG.E.U8 desc[UR36][R2.64+0xe], R19 ;  /* 0x00000e1302007986 */ /* 0x0005e2000c101124 */
[----:B---3--:R-:W-:-:S03]  /*12550*/  PRMT R45, R4, 0x7771, RZ ;  /* 0x00007771042d7816 */ /* 0x008fc600000000ff */
[----:B------:R3:W-:Y:S04]  /*12560*/  STG.E.U8 desc[UR36][R2.64+0xd], R21 ;  /* 0x00000d1502007986 */ /* 0x0007e8000c101124 */
[----:B------:R4:W-:Y:S01]  /*12570*/  STG.E.U8 desc[UR36][R2.64+0xc], R23 ;  /* 0x00000c1702007986 */ /* 0x0009e2000c101124 */
[----:B0-----:R-:W-:-:S03]  /*12580*/  PRMT R47, R4, 0x7770, RZ ;  /* 0x00007770042f7816 */ /* 0x001fc600000000ff */
[----:B------:R0:W-:Y:S01]  /*12590*/  STG.E.U8 desc[UR36][R2.64+0xf], R17 ;  /* 0x00000f1102007986 */ /* 0x0001e2000c101124 */
[C---:B--2---:R-:W-:Y:S02]  /*125a0*/  PRMT R19, R7.reuse, 0x7771, RZ ;  /* 0x0000777107137816 */ /* 0x044fe400000000ff */
[----:B---3--:R-:W-:Y:S01]  /*125b0*/  PRMT R21, R7, 0x7770, RZ ;  /* 0x0000777007157816 */ /* 0x008fe200000000ff */
[----:B------:R1:W-:Y:S01]  /*125c0*/  STG.E.U8 desc[UR36][R12.64+0xa], R27 ;  /* 0x00000a1b0c007986 */ /* 0x0003e2000c101124 */
[----:B----4-:R-:W-:-:S03]  /*125d0*/  PRMT R23, R4, 0x7772, RZ ;  /* 0x0000777204177816 */ /* 0x010fc600000000ff */
[----:B------:R2:W-:Y:S01]  /*125e0*/  STG.E.U8 desc[UR36][R12.64+0x8], R33 ;  /* 0x000008210c007986 */ /* 0x0005e2000c101124 */
[----:B0-----:R-:W-:-:S03]  /*125f0*/  PRMT R17, R7, 0x7772, RZ ;  /* 0x0000777207117816 */ /* 0x001fc600000000ff */
[----:B------:R0:W-:Y:S01]  /*12600*/  STG.E.U8 desc[UR36][R12.64+0x9], R31 ;  /* 0x0000091f0c007986 */ /* 0x0001e2000c101124 */
[----:B------:R-:W-:-:S03]  /*12610*/  PRMT R3, R7, 0x7773, RZ ;  /* 0x0000777307037816 */ /* 0x000fc600000000ff */
[----:B------:R-:W3:Y:S01]  /*12620*/  LDS.128 R4, [R0+UR38+0x5800] ;  /* 0x0058002600047984 */ /* 0x000ee20008000c00 */
[----:B-1----:R-:W-:-:S03]  /*12630*/  PRMT R27, R10, 0x7772, RZ ;  /* 0x000077720a1b7816 */ /* 0x002fc600000000ff */
[----:B------:R1:W-:Y:S01]  /*12640*/  STG.E.U8 desc[UR36][R12.64+0x7], R35 ;  /* 0x000007230c007986 */ /* 0x0003e2000c101124 */
[----:B--2---:R-:W-:-:S03]  /*12650*/  PRMT R33, R9, 0x7773, RZ ;  /* 0x0000777309217816 */ /* 0x004fc600000000ff */
[----:B------:R2:W-:Y:S01]  /*12660*/  STG.E.U8 desc[UR36][R12.64+0x6], R37 ;  /* 0x000006250c007986 */ /* 0x0005e2000c101124 */
[----:B0-----:R-:W-:-:S03]  /*12670*/  PRMT R31, R10, 0x7771, RZ ;  /* 0x000077710a1f7816 */ /* 0x001fc600000000ff */
[----:B------:R0:W-:Y:S04]  /*12680*/  STG.E.U8 desc[UR36][R12.64+0xe], R17 ;  /* 0x00000e110c007986 */ /* 0x0001e8000c101124 */
[----:B------:R4:W-:Y:S01]  /*12690*/  STG.E.U8 desc[UR36][R12.64+0xc], R21 ;  /* 0x00000c150c007986 */ /* 0x0009e2000c101124 */
[----:B-1----:R-:W-:-:S03]  /*126a0*/  PRMT R35, R9, 0x7772, RZ ;  /* 0x0000777209237816 */ /* 0x002fc600000000ff */
[----:B------:R1:W-:Y:S01]  /*126b0*/  STG.E.U8 desc[UR36][R12.64+0xb], R25 ;  /* 0x00000b190c007986 */ /* 0x0003e2000c101124 */
[----:B--2---:R-:W-:-:S03]  /*126c0*/  PRMT R37, R9, 0x7771, RZ ;  /* 0x0000777109257816 */ /* 0x004fc600000000ff */
[----:B------:R2:W-:Y:S01]  /*126d0*/  STG.E.U8 desc[UR36][R12.64+0x4], R41 ;  /* 0x000004290c007986 */ /* 0x0005e2000c101124 */
[----:B0-----:R-:W-:Y:S02]  /*126e0*/  PRMT R17, R9, 0x7770, RZ ;  /* 0x0000777009117816 */ /* 0x001fe400000000ff */
[----:B------:R-:W-:Y:S01]  /*126f0*/  PRMT R9, R11, 0x7772, RZ ;  /* 0x000077720b097816 */ /* 0x000fe200000000ff */
[----:B------:R0:W-:Y:S01]  /*12700*/  STG.E.U8 desc[UR36][R12.64+0x5], R39 ;  /* 0x000005270c007986 */ /* 0x0001e2000c101124 */
[----:B----4-:R-:W-:-:S03]  /*12710*/  PRMT R21, R8, 0x7772, RZ ;  /* 0x0000777208157816 */ /* 0x010fc600000000ff */
[----:B------:R-:W-:Y:S01]  /*12720*/  STG.E.U8 desc[UR36][R12.64+0x3], R43 ;  /* 0x0000032b0c007986 */ /* 0x000fe2000c101124 */
[----:B-1----:R-:W-:-:S03]  /*12730*/  PRMT R25, R10, 0x7773, RZ ;  /* 0x000077730a197816 */ /* 0x002fc600000000ff */
[----:B------:R1:W-:Y:S01]  /*12740*/  STG.E.U8 desc[UR36][R12.64+0x2], R23 ;  /* 0x000002170c007986 */ /* 0x0003e2000c101124 */
[----:B--2---:R-:W-:-:S03]  /*12750*/  PRMT R41, R8, 0x7770, RZ ;  /* 0x0000777008297816 */ /* 0x004fc600000000ff */
[----:B------:R-:W-:Y:S01]  /*12760*/  STG.E.U8 desc[UR36][R12.64], R47 ;  /* 0x0000002f0c007986 */ /* 0x000fe2000c101124 */
[----:B0-----:R-:W-:-:S03]  /*12770*/  PRMT R39, R8, 0x7771, RZ ;  /* 0x0000777108277816 */ /* 0x001fc600000000ff */
[----:B------:R-:W-:Y:S04]  /*12780*/  STG.E.U8 desc[UR36][R12.64+0x1], R45 ;  /* 0x0000012d0c007986 */ /* 0x000fe8000c101124 */
[----:B------:R0:W-:Y:S01]  /*12790*/  STG.E.U8 desc[UR36][R12.64+0xd], R19 ;  /* 0x00000d130c007986 */ /* 0x0001e2000c101124 */
[----:B-1----:R-:W-:-:S03]  /*127a0*/  PRMT R23, R10, 0x7770, RZ ;  /* 0x000077700a177816 */ /* 0x002fc600000000ff */
[----:B------:R1:W-:Y:S04]  /*127b0*/  STG.E.U8 desc[UR36][R12.64+0xf], R3 ;  /* 0x00000f030c007986 */ /* 0x0003e8000c101124 */
[----:B------:R3:W-:Y:S01]  /*127c0*/  STG.E.U8 desc[UR36][R14.64+0xa], R27 ;  /* 0x00000a1b0e007986 */ /* 0x0007e2000c101124 */
[----:B0-----:R-:W-:-:S03]  /*127d0*/  PRMT R19, R8, 0x7773, RZ ;  /* 0x0000777308137816 */ /* 0x001fc600000000ff */
[----:B------:R0:W-:Y:S01]  /*127e0*/  STG.E.U8 desc[UR36][R14.64+0x9], R31 ;  /* 0x0000091f0e007986 */ /* 0x0001e2000c101124 */
[----:B-1----:R-:W-:-:S03]  /*127f0*/  PRMT R13, R11, 0x7771, RZ ;  /* 0x000077710b0d7816 */ /* 0x002fc600000000ff */
[----:B------:R1:W-:Y:S01]  /*12800*/  STG.E.U8 desc[UR36][R14.64+0x7], R33 ;  /* 0x000007210e007986 */ /* 0x0003e2000c101124 */
[C---:B------:R-:W-:Y:S02]  /*12810*/  PRMT R3, R11.reuse, 0x7773, RZ ;  /* 0x000077730b037816 */ /* 0x040fe400000000ff */
[----:B------:R-:W-:Y:S01]  /*12820*/  PRMT R11, R11, 0x7770, RZ ;  /* 0x000077700b0b7816 */ /* 0x000fe200000000ff */
[----:B------:R2:W-:Y:S01]  /*12830*/  STG.E.U8 desc[UR36][R14.64+0x2], R21 ;  /* 0x000002150e007986 */ /* 0x0005e2000c101124 */
[----:B---3--:R-:W-:-:S03]  /*12840*/  PRMT R27, R5, 0x7772, RZ ;  /* 0x00007772051b7816 */ /* 0x008fc600000000ff */
[----:B------:R3:W-:Y:S01]  /*12850*/  STG.E.U8 desc[UR36][R14.64+0xe], R9 ;  /* 0x00000e090e007986 */ /* 0x0007e2000c101124 */
[----:B0-----:R-:W-:-:S03]  /*12860*/  PRMT R31, R5, 0x7771, RZ ;  /* 0x00007771051f7816 */ /* 0x001fc600000000ff */
[----:B------:R0:W-:Y:S01]  /*12870*/  STG.E.U8 desc[UR36][R14.64+0xf], R3 ;  /* 0x00000f030e007986 */ /* 0x0001e2000c101124 */
[C---:B-1----:R-:W-:Y:S02]  /*12880*/  PRMT R33, R5.reuse, 0x7770, RZ ;  /* 0x0000777005217816 */ /* 0x042fe400000000ff */
[----:B--2---:R-:W-:Y:S01]  /*12890*/  PRMT R21, R5, 0x7773, RZ ;  /* 0x0000777305157816 */ /* 0x004fe200000000ff */
[----:B------:R1:W-:Y:S01]  /*128a0*/  STG.E.U8 desc[UR36][R14.64+0xb], R25 ;  /* 0x00000b190e007986 */ /* 0x0003e2000c101124 */
[C---:B------:R-:W-:Y:S02]  /*128b0*/  PRMT R5, R7.reuse, 0x7772, RZ ;  /* 0x0000777207057816 */ /* 0x040fe400000000ff */
[C---:B---3--:R-:W-:Y:S01]  /*128c0*/  PRMT R9, R7.reuse, 0x7771, RZ ;  /* 0x0000777107097816 */ /* 0x048fe200000000ff */
[----:B------:R2:W-:Y:S01]  /*128d0*/  STG.E.U8 desc[UR36][R14.64+0x8], R23 ;  /* 0x000008170e007986 */ /* 0x0005e2000c101124 */
[----:B0-----:R-:W-:-:S03]  /*128e0*/  PRMT R3, R7, 0x7773, RZ ;  /* 0x0000777307037816 */ /* 0x001fc600000000ff */
[----:B------:R0:W-:Y:S01]  /*128f0*/  STG.E.U8 desc[UR36][R14.64+0x6], R35 ;  /* 0x000006230e007986 */ /* 0x0001e2000c101124 */
[----:B------:R-:W-:-:S03]  /*12900*/  PRMT R7, R7, 0x7770, RZ ;  /* 0x0000777007077816 */ /* 0x000fc600000000ff */
[----:B------:R3:W-:Y:S01]  /*12910*/  STG.E.U8 desc[UR36][R14.64+0x4], R17 ;  /* 0x000004110e007986 */ /* 0x0007e2000c101124 */
[----:B-1----:R-:W-:-:S03]  /*12920*/  PRMT R25, R6, 0x7771, RZ ;  /* 0x0000777106197816 */ /* 0x002fc600000000ff */
[----:B------:R-:W-:Y:S01]  /*12930*/  STG.E.U8 desc[UR36][R14.64+0x5], R37 ;  /* 0x000005250e007986 */ /* 0x000fe2000c101124 */
[----:B--2---:R-:W-:-:S03]  /*12940*/  PRMT R23, R6, 0x7773, RZ ;  /* 0x0000777306177816 */ /* 0x004fc600000000ff */
[----:B------:R1:W-:Y:S01]  /*12950*/  STG.E.U8 desc[UR36][R14.64+0x3], R19 ;  /* 0x000003130e007986 */ /* 0x0003e2000c101124 */
[----:B0-----:R-:W-:-:S03]  /*12960*/  PRMT R35, R4, 0x7770, RZ ;  /* 0x0000777004237816 */ /* 0x001fc600000000ff */
[----:B------:R-:W-:Y:S01]  /*12970*/  STG.E.U8 desc[UR36][R14.64], R41 ;  /* 0x000000290e007986 */ /* 0x000fe2000c101124 */
[----:B---3--:R-:W-:-:S03]  /*12980*/  PRMT R17, R6, 0x7772, RZ ;  /* 0x0000777206117816 */ /* 0x008fc600000000ff */
[----:B------:R-:W-:Y:S04]  /*12990*/  STG.E.U8 desc[UR36][R14.64+0x1], R39 ;  /* 0x000001270e007986 */ /* 0x000fe8000c101124 */
[----:B------:R0:W-:Y:S01]  /*129a0*/  STG.E.U8 desc[UR36][R14.64+0xd], R13 ;  /* 0x00000d0d0e007986 */ /* 0x0001e2000c101124 */
[----:B-1----:R-:W-:-:S03]  /*129b0*/  PRMT R19, R6, 0x7770, RZ ;  /* 0x0000777006137816 */ /* 0x002fc600000000ff */
[----:B------:R1:W-:Y:S04]  /*129c0*/  STG.E.U8 desc[UR36][R14.64+0xc], R11 ;  /* 0x00000c0b0e007986 */ /* 0x0003e8000c101124 */
[----:B------:R-:W-:Y:S01]  /*129d0*/  STG.E.U8 desc[UR36][R28.64+0xb], R23 ;  /* 0x00000b171c007986 */ /* 0x000fe2000c101124 */
[----:B0-----:R-:W-:-:S03]  /*129e0*/  PRMT R13, R4, 0x7773, RZ ;  /* 0x00007773040d7816 */ /* 0x001fc600000000ff */
[----:B------:R-:W-:Y:S01]  /*129f0*/  STG.E.U8 desc[UR36][R28.64+0xa], R17 ;  /* 0x00000a111c007986 */ /* 0x000fe2000c101124 */
[----:B-1----:R-:W-:-:S03]  /*12a00*/  PRMT R11, R4, 0x7772, RZ ;  /* 0x00007772040b7816 */ /* 0x002fc600000000ff */
[----:B------:R-:W-:Y:S01]  /*12a10*/  STG.E.U8 desc[UR36][R28.64+0x8], R19 ;  /* 0x000008131c007986 */ /* 0x000fe2000c101124 */
[----:B------:R-:W-:-:S03]  /*12a20*/  PRMT R15, R4, 0x7771, RZ ;  /* 0x00007771040f7816 */ /* 0x000fc600000000ff */
[----:B------:R-:W-:Y:S04]  /*12a30*/  STG.E.U8 desc[UR36][R28.64+0x9], R25 ;  /* 0x000009191c007986 */ /* 0x000fe8000c101124 */
        /* <DEDUP_REMOVED lines=11> */
[----:B------:R-:W-:Y:S01]  /*12af0*/  STG.E.U8 desc[UR36][R28.64+0xf], R3 ;  /* 0x00000f031c007986 */ /* 0x000fe2000c101124 */
[----:B------:R-:W-:Y:S06]  /*12b00*/  BAR.SYNC.DEFER_BLOCKING 0x0 ;  /* 0x0000000000007b1d */ /* 0x000fec0000010000 */
[----:B------:R-:W-:Y:S05]  /*12b10*/  EXIT ;  /* 0x000000000000794d */ /* 0x000fea0003800000 */
.L_x_612:
[----:B------:R-:W-:Y:S01]  /*12b20*/  VIMNMX R27, PT, PT, R27, 0x80, PT ;  /* 0x000000801b1b7848 */ /* 0x000fe20003fe0100 */
[----:B0-----:R-:W-:Y:S01]  /*12b30*/  IMAD.MOV.U32 R3, RZ, RZ, RZ ;  /* 0x000000ffff037224 */ /* 0x001fe200078e00ff */
[----:B------:R-:W-:Y:S01]  /*12b40*/  LOP3.LUT R2, R33, 0x30, RZ, 0xc0, !PT ;  /* 0x0000003021027812 */ /* 0x000fe200078ec0ff */
[----:B------:R-:W-:Y:S05]  /*12b50*/  WARPSYNC.ALL ;  /* 0x0000000000007948 */ /* 0x000fea0003800000 */
[----:B------:R-:W-:Y:S01]  /*12b60*/  LEA.HI R27, R27, R27, RZ, 0x1 ;  /* 0x0000001b1b1b7211 */ /* 0x000fe200078f08ff */
[C---:B-1----:R-:W-:Y:S01]  /*12b70*/  VIADD R4, R2.reuse, 0x2 ;  /* 0x0000000202047836 */ /* 0x042fe20000000000 */
[----:B------:R-:W-:Y:S01]  /*12b80*/  SHF.R.U32.HI R36, RZ, 0x2, R36 ;  /* 0x00000002ff247819 */ /* 0x000fe20000011624 */
[----:B------:R-:W-:Y:S01]  /*12b90*/  VIADD R6, R2, 0x4 ;  /* 0x0000000402067836 */ /* 0x000fe20000000000 */
[----:B------:R-:W-:-:S02]  /*12ba0*/  SHF.R.S32.HI R27, RZ, 0x1, R27 ;  /* 0x00000001ff1b7819 */ /* 0x000fc4000001141b */
[----:B--234-:R-:W-:Y:S01]  /*12bb0*/  IADD3 R0, PT, PT, R2, 0x1, RZ ;  /* 0x0000000102007810 */ /* 0x01cfe20007ffe0ff */
[--C-:B------:R-:W-:Y:S01]  /*12bc0*/  IMAD R10, R36, 0x40, R2.reuse ;  /* 0x00000040240a7824 */ /* 0x100fe200078e0202 */
[-C--:B------:R-:W-:Y:S01]  /*12bd0*/  ISETP.GE.AND P3, PT, R4, R27.reuse, PT ;  /* 0x0000001b0400720c */ /* 0x080fe20003f66270 */
[----:B------:R-:W-:Y:S01]  /*12be0*/  IMAD.WIDE.U32 R4, R32, R36, R2 ;  /* 0x0000002420047225 */ /* 0x000fe200078e0002 */
[----:B------:R-:W-:Y:S02]  /*12bf0*/  ISETP.GE.AND P4, PT, R0, R27, PT ;  /* 0x0000001b0000720c */ /* 0x000fe40003f86270 */
[C---:B------:R-:W-:Y:S01]  /*12c00*/  ISETP.GE.OR P0, PT, R36.reuse, R25, P3 ;  /* 0x000000192400720c */ /* 0x040fe20001f06670 */
[----:B------:R-:W-:Y:S01]  /*12c10*/  IMAD R5, R36, R31, R5 ;  /* 0x0000001f24057224 */ /* 0x000fe200078e0205 */
[----:B------:R-:W-:Y:S01]  /*12c20*/  IADD3 R4, P6, PT, R28, R4, RZ ;  /* 0x000000041c047210 */ /* 0x000fe20007fde0ff */
[C---:B------:R-:W-:Y:S01]  /*12c30*/  VIADD R0, R2.reuse, 0x3 ;  /* 0x0000000302007836 */ /* 0x040fe20000000000 */
[----:B------:R-:W-:Y:S01]  /*12c40*/  ISETP.GE.AND P5, PT, R2, R27, PT ;  /* 0x0000001b0200720c */ /* 0x000fe20003fa6270 */
[C---:B------:R-:W-:Y:S01]  /*12c50*/  VIADD R12, R36.reuse, 0x20 ;  /* 0x00000020240c7836 */ /* 0x040fe20000000000 */
[CC--:B------:R-:W-:Y:S01]  /*12c60*/  ISETP.GE.OR P1, PT, R36.reuse, R25.reuse, P4 ;  /* 0x000000192400720c */ /* 0x0c0fe20002726670 */
[----:B------:R-:W-:Y:S01]  /*12c70*/  IMAD.X R5, R5, 0x1, R26, P6 ;  /* 0x0000000105057824 */ /* 0x000fe200030e061a */
[C---:B------:R-:W-:Y:S01]  /*12c80*/  ISETP.GE.OR P2, PT, R36.reuse, R25, P5 ;  /* 0x000000192400720c */ /* 0x040fe20002f46670 */
[----:B------:R-:W-:Y:S01]  /*12c90*/  VIADD R14, R36, 0x40 ;  /* 0x00000040240e7836 */ /* 0x000fe20000000000 */
[----:B------:R-:W-:Y:S01]  /*12ca0*/  ISETP.GE.AND P6, PT, R0, R27, PT ;  /* 0x0000001b0000720c */ /* 0x000fe20003fc6270 */
[----:B------:R-:W-:-:S02]  /*12cb0*/  VIADD R16, R36, 0x60 ;  /* 0x0000006024107836 */ /* 0x000fc40000000000 */
[----:B------:R-:W0:Y:S01]  /*12cc0*/  @!P0 LDS.U8 R11, [R10+UR38+0x4002] ;  /* 0x004002260a0b8984 */ /* 0x000e220008000000 */
[----:B------:R-:W-:Y:S02]  /*12cd0*/  P2R R18, PR, RZ, 0x40 ;  /* 0x00000040ff127803 */ /* 0x000fe40000000000 */
[----:B------:R-:W-:-:S03]  /*12ce0*/  ISETP.GE.AND P6, PT, R6, R27, PT ;  /* 0x0000001b0600720c */ /* 0x000fc60003fc6270 */
[----:B------:R-:W1:Y:S01]  /*12cf0*/  @!P1 LDS.U8 R9, [R10+UR38+0x4001] ;  /* 0x004001260a099984 */ /* 0x000e620008000000 */
[----:B------:R-:W-:-:S03]  /*12d00*/  P2R R19, PR, RZ, 0x40 ;  /* 0x00000040ff137803 */ /* 0x000fc60000000000 */
[----:B------:R-:W2:Y:S04]  /*12d10*/  @!P2 LDS.U8 R7, [R10+UR38+0x4000] ;  /* 0x004000260a07a984 */ /* 0x000ea80008000000 */
[----:B0-----:R-:W-:Y:S01]  /*12d20*/  @!P0 STG.E.U8 desc[UR36][R4.64+0x2], R11 ;  /* 0x0000020b04008986 */ /* 0x001fe2000c101124 */
[----:B------:R-:W-:-:S03]  /*12d30*/  ISETP.GE.OR P0, PT, R36, R25, P6 ;  /* 0x000000192400720c */ /* 0x000fc60003706670 */
[----:B-1----:R0:W-:Y:S04]  /*12d40*/  @!P1 STG.E.U8 desc[UR36][R4.64+0x1], R9 ;  /* 0x0000010904009986 */ /* 0x0021e8000c101124 */
[----:B--2---:R1:W-:Y:S01]  /*12d50*/  @!P2 STG.E.U8 desc[UR36][R4.64], R7 ;  /* 0x000000070400a986 */ /* 0x0043e2000c101124 */
[----:B------:R-:W-:Y:S01]  /*12d60*/  ISETP.GE.AND P2, PT, R0, R27, PT ;  /* 0x0000001b0000720c */ /* 0x000fe20003f46270 */
[----:B------:R-:W-:-:S04]  /*12d70*/  VIADD R0, R2, 0x5 ;  /* 0x0000000502007836 */ /* 0x000fc80000000000 */
[----:B------:R-:W2:Y:S01]  /*12d80*/  @!P0 LDS.U8 R15, [R10+UR38+0x4004] ;  /* 0x004004260a0f8984 */ /* 0x000ea20008000000 */
[----:B------:R-:W-:Y:S02]  /*12d90*/  ISETP.GE.OR P1, PT, R36, R25, P2 ;  /* 0x000000192400720c */ /* 0x000fe40001726670 */
[----:B------:R-:W-:Y:S01]  /*12da0*/  ISETP.GE.AND P2, PT, R0, R27, PT ;  /* 0x0000001b0000720c */ /* 0x000fe20003f46270 */
[----:B0-----:R-:W-:-:S03]  /*12db0*/  IMAD.WIDE.U32 R8, R32, R14, R2 ;  /* 0x0000000e20087225 */ /* 0x001fc600078e0002 */
[----:B------:R-:W-:Y:S01]  /*12dc0*/  P2R R20, PR, RZ, 0x4 ;  /* 0x00000004ff147803 */ /* 0x000fe20000000000 */
[----:B-1----:R-:W-:-:S04]  /*12dd0*/  IMAD.WIDE.U32 R6, R32, R12, R2 ;  /* 0x0000000c20067225 */ /* 0x002fc800078e0002 */
[----:B------:R-:W-:Y:S02]  /*12de0*/  IMAD R7, R12, R31, R7 ;  /* 0x0000001f0c077224 */ /* 0x000fe400078e0207 */
[----:B------:R-:W0:Y:S01]  /*12df0*/  @!P1 LDS.U8 R13, [R10+UR38+0x4003] ;  /* 0x004003260a0d9984 */ /* 0x000e220008000000 */
[----:B------:R-:W-:-:S04]  /*12e00*/  IMAD.WIDE.U32 R32, R32, R16, R2 ;  /* 0x0000001020207225 */ /* 0x000fc800078e0002 */
[-C--:B------:R-:W-:Y:S02]  /*12e10*/  IMAD R3, R14, R31.reuse, R9 ;  /* 0x0000001f0e037224 */ /* 0x080fe400078e0209 */
[----:B------:R-:W-:Y:S02]  /*12e20*/  VIADD R0, R2, 0x6 ;  /* 0x0000000602007836 */ /* 0x000fe40000000000 */
[----:B------:R-:W-:Y:S01]  /*12e30*/  IMAD R31, R16, R31, R33 ;  /* 0x0000001f101f7224 */ /* 0x000fe200078e0221 */
[----:B--2---:R-:W-:Y:S01]  /*12e40*/  @!P0 STG.E.U8 desc[UR36][R4.64+0x4], R15 ;  /* 0x0000040f04008986 */ /* 0x004fe2000c101124 */
[----:B------:R-:W-:-:S13]  /*12e50*/  ISETP.GE.OR P0, PT, R36, R25, P2 ;  /* 0x000000192400720c */ /* 0x000fda0001706670 */
[----:B------:R-:W1:Y:S04]  /*12e60*/  @!P0 LDS.U8 R17, [R10+UR38+0x4005] ;  /* 0x004005260a118984 */ /* 0x000e680008000000 */
[----:B0-----:R-:W-:Y:S01]  /*12e70*/  @!P1 STG.E.U8 desc[UR36][R4.64+0x3], R13 ;  /* 0x0000030d04009986 */ /* 0x001fe2000c101124 */
[----:B------:R-:W-:Y:S01]  /*12e80*/  ISETP.GE.AND P1, PT, R0, R27, PT ;  /* 0x0000001b0000720c */ /* 0x000fe20003f26270 */
[----:B------:R-:W-:Y:S02]  /*12e90*/  VIADD R0, R2, 0x7 ;  /* 0x0000000702007836 */ /* 0x000fe40000000000 */
[----:B-1----:R0:W-:Y:S01]  /*12ea0*/  @!P0 STG.E.U8 desc[UR36][R4.64+0x5], R17 ;  /* 0x0000051104008986 */ /* 0x0021e2000c101124 */
[----:B------:R-:W-:-:S05]  /*12eb0*/  IADD3 R6, P0, PT, R28, R6, RZ ;  /* 0x000000061c067210 */ /* 0x000fca0007f1e0ff */
[----:B------:R-:W-:Y:S01]  /*12ec0*/  IMAD.X R7, R7, 0x1, R26, P0 ;  /* 0x0000000107077824 */ /* 0x000fe200000e061a */
[----:B------:R-:W-:-:S05]  /*12ed0*/  IADD3 R8, P0, PT, R28, R8, RZ ;  /* 0x000000081c087210 */ /* 0x000fca0007f1e0ff */
[----:B------:R-:W-:Y:S01]  /*12ee0*/  IMAD.X R9, R3, 0x1, R26, P0 ;  /* 0x0000000103097824 */ /* 0x000fe200000e061a */
[----:B------:R-:W-:Y:S02]  /*12ef0*/  IADD3 R28, P0, PT, R28, R32, RZ ;  /* 0x000000201c1c7210 */ /* 0x000fe40007f1e0ff */
[----:B0-----:R-:W-:-:S03]  /*12f00*/  P2R R17, PR, RZ, 0x2 ;  /* 0x00000002ff117803 */ /* 0x001fc60000000000 */
[----:B------:R-:W-:Y:S01]  /*12f10*/  IMAD.X R29, R31, 0x1, R26, P0 ;  /* 0x000000011f1d7824 */ /* 0x000fe200000e061a */
[----:B------:R-:W-:Y:S02]  /*12f20*/  ISETP.GE.OR P0, PT, R36, R25, P1 ;  /* 0x000000192400720c */ /* 0x000fe40000f06670 */
[----:B------:R-:W-:Y:S01]  /*12f30*/  ISETP.GE.AND P1, PT, R0, R27, PT ;  /* 0x0000001b0000720c */ /* 0x000fe20003f26270 */
[----:B------:R-:W-:-:S03]  /*12f40*/  VIADD R0, R2, 0x8 ;  /* 0x0000000802007836 */ /* 0x000fc60000000000 */
[----:B------:R-:W-:-:S07]  /*12f50*/  P2R R21, PR, RZ, 0x2 ;  /* 0x00000002ff157803 */ /* 0x000fce0000000000 */
[----:B------:R-:W0:Y:S04]  /*12f60*/  @!P0 LDS.U8 R3, [R10+UR38+0x4006] ;  /* 0x004006260a038984 */ /* 0x000e280008000000 */
[----:B0-----:R-:W-:Y:S01]  /*12f70*/  @!P0 STG.E.U8 desc[UR36][R4.64+0x6], R3 ;  /* 0x0000060304008986 */ /* 0x001fe2000c101124 */
        /* <DEDUP_REMOVED lines=27> */
[----:B------:R-:W-:Y:S02]  /*13130*/  P2R R30, PR, RZ, 0x2 ;  /* 0x00000002ff1e7803 */ /* 0x000fe40000000000 */
[----:B------:R-:W-:Y:S01]  /*13140*/  ISETP.GE.AND P2, PT, R0, R27, PT ;  /* 0x0000001b0000720c */ /* 0x000fe20003f46270 */
[C---:B------:R-:W-:Y:S02]  /*13150*/  VIADD R0, R2.reuse, 0xe ;  /* 0x0000000e02007836 */ /* 0x040fe40000000000 */
[----:B------:R-:W-:Y:S02]  /*13160*/  VIADD R2, R2, 0xf ;  /* 0x0000000f02027836 */ /* 0x000fe40000000000 */
[----:B------:R-:W0:Y:S04]  /*13170*/  @!P0 LDS.U8 R13, [R10+UR38+0x400b] ;  /* 0x00400b260a0d8984 */ /* 0x000e280008000000 */
[----:B0-----:R-:W-:Y:S01]  /*13180*/  @!P0 STG.E.U8 desc[UR36][R4.64+0xb], R13 ;  /* 0x00000b0d04008986 */ /* 0x001fe2000c101124 */
[----:B------:R-:W-:-:S02]  /*13190*/  ISETP.GE.OR P0, PT, R36, R25, P1 ;  /* 0x000000192400720c */ /* 0x000fc40000f06670 */
[----:B------:R-:W-:-:S11]  /*131a0*/  ISETP.GE.AND P1, PT, R0, R27, PT ;  /* 0x0000001b0000720c */ /* 0x000fd60003f26270 */
[----:B------:R-:W0:Y:S04]  /*131b0*/  @!P0 LDS.U8 R3, [R10+UR38+0x400c] ;  /* 0x00400c260a038984 */ /* 0x000e280008000000 */
[----:B0-----:R-:W-:Y:S01]  /*131c0*/  @!P0 STG.E.U8 desc[UR36][R4.64+0xc], R3 ;  /* 0x00000c0304008986 */ /* 0x001fe2000c101124 */
[----:B------:R-:W-:-:S13]  /*131d0*/  ISETP.GE.OR P0, PT, R36, R25, P2 ;  /* 0x000000192400720c */ /* 0x000fda0001706670 */
[----:B------:R-:W0:Y:S04]  /*131e0*/  @!P0 LDS.U8 R11, [R10+UR38+0x400d] ;  /* 0x00400d260a0b8984 */ /* 0x000e280008000000 */
[----:B0-----:R-:W-:Y:S01]  /*131f0*/  @!P0 STG.E.U8 desc[UR36][R4.64+0xd], R11 ;  /* 0x00000d0b04008986 */ /* 0x001fe2000c101124 */
[----:B------:R-:W-:-:S13]  /*13200*/  ISETP.GE.OR P0, PT, R36, R25, P1 ;  /* 0x000000192400720c */ /* 0x000fda0000f06670 */
[----:B------:R-:W0:Y:S04]  /*13210*/  @!P0 LDS.U8 R13, [R10+UR38+0x400e] ;  /* 0x00400e260a0d8984 */ /* 0x000e280008000000 */
[----:B0-----:R-:W-:Y:S01]  /*13220*/  @!P0 STG.E.U8 desc[UR36][R4.64+0xe], R13 ;  /* 0x00000e0d04008986 */ /* 0x001fe2000c101124 */
[----:B------:R-:W-:-:S04]  /*13230*/  ISETP.GE.AND P0, PT, R2, R27, PT ;  /* 0x0000001b0200720c */ /* 0x000fc80003f06270 */
[----:B------:R-:W-:-:S13]  /*13240*/  ISETP.GE.OR P6, PT, R36, R25, P0 ;  /* 0x000000192400720c */ /* 0x000fda00007c6670 */
        /* <DEDUP_REMOVED lines=11> */
[----:B------:R-:W-:-:S04]  /*13300*/  ISETP.NE.AND P6, PT, R18, RZ, PT ;  /* 0x000000ff1200720c */ /* 0x000fc80003fc5270 */
        /* <DEDUP_REMOVED lines=48> */
[-C--:B------:R-:W-:Y:S02]  /*13610*/  ISETP.GE.OR P6, PT, R14, R25.reuse, P5 ;  /* 0x000000190e00720c */ /* 0x080fe40002fc6670 */
[----:B------:R-:W-:-:S11]  /*13620*/  ISETP.GE.OR P5, PT, R16, R25, P5 ;  /* 0x000000191000720c */ /* 0x000fd60002fa6670 */
        /* <DEDUP_REMOVED lines=50> */
[-C--:B------:R-:W-:Y:S02]  /*13950*/  ISETP.GE.OR P6, PT, R14, R25.reuse, P2 ;  /* 0x000000190e00720c */ /* 0x080fe400017c6670 */
[-C--:B------:R-:W-:Y:S01]  /*13960*/  ISETP.GE.OR P2, PT, R16, R25.reuse, P2 ;  /* 0x000000191000720c */ /* 0x080fe20001746670 */
[----:B------:R-:W-:Y:S10]  /*13970*/  @!P5 LDS.U8 R5, [R10+UR38+0x5800] ;  /* 0x005800260a05d984 */ /* 0x000ff40008000000 */
[----:B------:R-:W0:Y:S04]  /*13980*/  @!P6 LDS.U8 R7, [R10+UR38+0x500d] ;  /* 0x00500d260a07e984 */ /* 0x000e280008000000 */
[----:B0-----:R-:W-:Y:S01]  /*13990*/  @!P6 STG.E.U8 desc[UR36][R8.64+0xd], R7 ;  /* 0x00000d070800e986 */ /* 0x001fe2000c101124 */
[----:B------:R-:W-:-:S02]  /*139a0*/  ISETP.GE.OR P6, PT, R14, R25, P1 ;  /* 0x000000190e00720c */ /* 0x000fc40000fc6670 */
[-C--:B------:R-:W-:Y:S01]  /*139b0*/  ISETP.GE.OR P1, PT, R16, R25.reuse, P1 ;  /* 0x000000191000720c */ /* 0x080fe20000f26670 */
[----:B------:R-:W-:Y:S10]  /*139c0*/  @!P4 LDS.U8 R7, [R10+UR38+0x5801] ;  /* 0x005801260a07c984 */ /* 0x000ff40008000000 */
[----:B------:R-:W0:Y:S04]  /*139d0*/  @!P6 LDS.U8 R11, [R10+UR38+0x500e] ;  /* 0x00500e260a0be984 */ /* 0x000e280008000000 */
[----:B------:R-:W-:Y:S04]  /*139e0*/  @!P1 LDS.U8 R13, [R10+UR38+0x580e] ;  /* 0x00580e260a0d9984 */ /* 0x000fe80008000000 */
[----:B0-----:R-:W-:Y:S01]  /*139f0*/  @!P6 STG.E.U8 desc[UR36][R8.64+0xe], R11 ;  /* 0x00000e0b0800e986 */ /* 0x001fe2000c101124 */
[----:B------:R-:W-:-:S02]  /*13a00*/  ISETP.GE.OR P6, PT, R14, R25, P0 ;  /* 0x000000190e00720c */ /* 0x000fc400007c6670 */
[----:B------:R-:W-:Y:S01]  /*13a10*/  ISETP.GE.OR P0, PT, R16, R25, P0 ;  /* 0x000000191000720c */ /* 0x000fe20000706670 */
[----:B------:R-:W-:Y:S10]  /*13a20*/  @!P3 LDS.U8 R11, [R10+UR38+0x5802] ;  /* 0x005802260a0bb984 */ /* 0x000ff40008000000 */
[----:B------:R-:W0:Y:S04]  /*13a30*/  @!P6 LDS.U8 R3, [R10+UR38+0x500f] ;  /* 0x00500f260a03e984 */ /* 0x000e280008000000 */
[----:B------:R-:W1:Y:S04]  /*13a40*/  @!P0 LDS.U8 R15, [R10+UR38+0x580f] ;  /* 0x00580f260a0f8984 */ /* 0x000e680008000000 */
[----:B0-----:R-:W-:Y:S01]  /*13a50*/  @!P6 STG.E.U8 desc[UR36][R8.64+0xf], R3 ;  /* 0x00000f030800e986 */ /* 0x001fe2000c101124 */
[----:B------:R-:W-:-:S03]  /*13a60*/  ISETP.NE.AND P6, PT, R30, RZ, PT ;  /* 0x000000ff1e00720c */ /* 0x000fc60003fc5270 */
[----:B------:R-:W-:Y:S01]  /*13a70*/  @!P3 STG.E.U8 desc[UR36][R28.64+0x2], R11 ;  /* 0x0000020b1c00b986 */ /* 0x000fe2000c101124 */
[----:B------:R-:W-:Y:S02]  /*13a80*/  ISETP.NE.AND P3, PT, R18, RZ, PT ;  /* 0x000000ff1200720c */ /* 0x000fe40003f65270 */
[CC--:B------:R-:W-:Y:S01]  /*13a90*/  ISETP.GE.OR P6, PT, R16.reuse, R25.reuse, P6 ;  /* 0x000000191000720c */ /* 0x0c0fe200037c6670 */
[----:B------:R-:W-:Y:S01]  /*13aa0*/  @!P5 STG.E.U8 desc[UR36][R28.64], R5 ;  /* 0x000000051c00d986 */ /* 0x000fe2000c101124 */
[-C--:B------:R-:W-:Y:S02]  /*13ab0*/  ISETP.GE.OR P3, PT, R16, R25.reuse, P3 ;  /* 0x000000191000720c */ /* 0x080fe40001f66670 */
[----:B------:R-:W-:Y:S01]  /*13ac0*/  ISETP.NE.AND P5, PT, R26, RZ, PT ;  /* 0x000000ff1a00720c */ /* 0x000fe20003fa5270 */
[----:B------:R-:W-:Y:S01]  /*13ad0*/  @!P4 STG.E.U8 desc[UR36][R28.64+0x1], R7 ;  /* 0x000001071c00c986 */ /* 0x000fe2000c101124 */
[----:B------:R-:W-:Y:S02]  /*13ae0*/  ISETP.NE.AND P4, PT, R24, RZ, PT ;  /* 0x000000ff1800720c */ /* 0x000fe40003f85270 */
[CC--:B------:R-:W-:Y:S01]  /*13af0*/  ISETP.GE.OR P5, PT, R16.reuse, R25.reuse, P5 ;  /* 0x000000191000720c */ /* 0x0c0fe20002fa6670 */
[----:B------:R-:W0:Y:S01]  /*13b00*/  @!P2 LDS.U8 R11, [R10+UR38+0x580d] ;  /* 0x00580d260a0ba984 */ /* 0x000e220008000000 */
[----:B------:R-:W-:-:S03]  /*13b10*/  ISETP.GE.OR P4, PT, R16, R25, P4 ;  /* 0x000000191000720c */ /* 0x000fc60002786670 */
[----:B------:R-:W-:Y:S04]  /*13b20*/  @!P1 STG.E.U8 desc[UR36][R28.64+0xe], R13 ;  /* 0x00000e0d1c009986 */ /* 0x000fe8000c101124 */
[----:B------:R-:W2:Y:S04]  /*13b30*/  @!P3 LDS.U8 R3, [R10+UR38+0x5803] ;  /* 0x005803260a03b984 */ /* 0x000ea80008000000 */
[----:B-1----:R-:W-:Y:S04]  /*13b40*/  @!P0 STG.E.U8 desc[UR36][R28.64+0xf], R15 ;  /* 0x00000f0f1c008986 */ /* 0x002fe8000c101124 */
[----:B0-----:R-:W-:Y:S04]  /*13b50*/  @!P2 STG.E.U8 desc[UR36][R28.64+0xd], R11 ;  /* 0x00000d0b1c00a986 */ /* 0x001fe8000c101124 */
[----:B--2---:R-:W-:Y:S01]  /*13b60*/  @!P3 STG.E.U8 desc[UR36][R28.64+0x3], R3 ;  /* 0x000003031c00b986 */ /* 0x004fe2000c101124 */
        /* <DEDUP_REMOVED lines=8> */
[----:B------:R-:W-:-:S03]  /*13bf0*/  ISETP.NE.AND P3, PT, R17, RZ, PT ;  /* 0x000000ff1100720c */ /* 0x000fc60003f65270 */
[----:B------:R-:W0:Y:S01]  /*13c00*/  @!P4 LDS.U8 R7, [R10+UR38+0x580a] ;  /* 0x00580a260a07c984 */ /* 0x000e220008000000 */
[----:B------:R-:W-:-:S13]  /*13c10*/  ISETP.GE.OR P3, PT, R16, R25, P3 ;  /* 0x000000191000720c */ /* 0x000fda0001f66670 */
[----:B------:R-:W1:Y:S04]  /*13c20*/  @!P3 LDS.U8 R9, [R10+UR38+0x5806] ;  /* 0x005806260a09b984 */ /* 0x000e680008000000 */
[----:B0-----:R-:W-:Y:S04]  /*13c30*/  @!P4 STG.E.U8 desc[UR36][R28.64+0xa], R7 ;  /* 0x00000a071c00c986 */ /* 0x001fe8000c101124 */
[----:B-1----:R-:W-:Y:S01]  /*13c40*/  @!P3 STG.E.U8 desc[UR36][R28.64+0x6], R9 ;  /* 0x000006091c00b986 */ /* 0x002fe2000c101124 */
[----:B------:R-:W-:-:S03]  /*13c50*/  ISETP.NE.AND P3, PT, R21, RZ, PT ;  /* 0x000000ff1500720c */ /* 0x000fc60003f65270 */
[----:B------:R-:W0:Y:S01]  /*13c60*/  @!P5 LDS.U8 R9, [R10+UR38+0x580b] ;  /* 0x00580b260a09d984 */ /* 0x000e220008000000 */
[----:B------:R-:W-:-:S13]  /*13c70*/  ISETP.GE.OR P3, PT, R16, R25, P3 ;  /* 0x000000191000720c */ /* 0x000fda0001f66670 */
[----:B------:R-:W1:Y:S04]  /*13c80*/  @!P3 LDS.U8 R3, [R10+UR38+0x5807] ;  /* 0x005807260a03b984 */ /* 0x000e680008000000 */
[----:B0-----:R-:W-:Y:S04]  /*13c90*/  @!P5 STG.E.U8 desc[UR36][R28.64+0xb], R9 ;  /* 0x00000b091c00d986 */ /* 0x001fe8000c101124 */
[----:B-1----:R-:W-:Y:S01]  /*13ca0*/  @!P3 STG.E.U8 desc[UR36][R28.64+0x7], R3 ;  /* 0x000007031c00b986 */ /* 0x002fe2000c101124 */
        /* <DEDUP_REMOVED lines=10> */
[----:B------:R-:W-:Y:S06]  /*13d50*/  BAR.SYNC.DEFER_BLOCKING 0x0 ;  /* 0x0000000000007b1d */ /* 0x000fec0000010000 */
[----:B------:R-:W-:Y:S05]  /*13d60*/  EXIT ;  /* 0x000000000000794d */ /* 0x000fea0003800000 */
.L_x_613:
        /* <DEDUP_REMOVED lines=9> */
.L_x_618:


//--------------------- .nv.global.init           --------------------------
	.section	.nv.global.init,"aw",@progbits
.nv.global.init:
	.type		$str$30,@object
	.size		$str$30,($str$49 - $str$30)
$str$30:
        /*0000*/ 	.byte	0x66, 0x61, 0x6c, 0x73, 0x65, 0x00
	.type		$str$49,@object
	.size		$str$49,($str$53 - $str$49)
$str$49:
        /*0006*/ 	.byte	0x74, 0x69, 0x64, 0x20, 0x3c, 0x20, 0x4e, 0x75, 0x6d, 0x54, 0x68, 0x72, 0x65, 0x61, 0x64, 0x73
        /*0016*/ 	.byte	0x00
	.type		$str$53,@object
	.size		$str$53,($str$28 - $str$53)
$str$53:
        /*0017*/ 	.byte	0x28, 0x61, 0x64, 0x64, 0x72, 0x65, 0x73, 0x73, 0x20, 0x26, 0x20, 0x6d, 0x61, 0x73, 0x6b, 0x29
        /*0027*/ 	.byte	0x20, 0x3d, 0x3d, 0x20, 0x30, 0x00
	.type		$str$28,@object
	.size		$str$28,($str$54 - $str$28)
$str$28:
        /*002d*/ 	.byte	0x65, 0x6c, 0x74, 0x5f, 0x6c, 0x6f, 0x67, 0x5f, 0x69, 0x64, 0x78, 0x20, 0x3e, 0x3d, 0x20, 0x30
        /*003d*/ 	.byte	0x20, 0x26, 0x26, 0x20, 0x65, 0x6c, 0x74, 0x5f, 0x6c, 0x6f, 0x67, 0x5f, 0x69, 0x64, 0x78, 0x20
        /*004d*/ 	.byte	0x3c, 0x20, 0x34, 0x00
	.type		$str$54,@object
	.size		$str$54,(__unnamed_1 - $str$54)
$str$54:
        /*0051*/ 	.byte	0x2f, 0x74, 0x6d, 0x70, 0x2f, 0x63, 0x75, 0x74, 0x6c, 0x61, 0x73, 0x73, 0x5f, 0x73, 0x77, 0x65
        /*0061*/ 	.byte	0x65, 0x70, 0x5f, 0x73, 0x72, 0x63, 0x2f, 0x69, 0x6e, 0x63, 0x6c, 0x75, 0x64, 0x65, 0x2f, 0x63
        /*0071*/ 	.byte	0x75, 0x74, 0x65, 0x2f, 0x70, 0x6f, 0x69, 0x6e, 0x74, 0x65, 0x72, 0x5f, 0x66, 0x6c, 0x61, 0x67
        /*0081*/ 	.byte	0x67, 0x65, 0x64, 0x2e, 0x68, 0x70, 0x70, 0x00
	.type		__unnamed_1,@object
	.size		__unnamed_1,($str$46 - __unnamed_1)
__unnamed_1:
        /*0089*/ 	.byte	0x6c, 0x61, 0x6d, 0x62, 0x64, 0x61, 0x20, 0x5b, 0x5d, 0x28, 0x29, 0x2d, 0x3e, 0x75, 0x6e, 0x73
        /*0099*/ 	.byte	0x69, 0x67, 0x6e, 0x65, 0x64, 0x20, 0x63, 0x68, 0x61, 0x72, 0x3a, 0x3a, 0x6f, 0x70, 0x65, 0x72
        /*00a9*/ 	.byte	0x61, 0x74, 0x6f, 0x72, 0x28, 0x29, 0x28, 0x29, 0x2d, 0x3e, 0x75, 0x6e, 0x73, 0x69, 0x67, 0x6e
        /*00b9*/ 	.byte	0x65, 0x64, 0x20, 0x63, 0x68, 0x61, 0x72, 0x00
	.type		$str$46,@object
	.size		$str$46,($str$50 - $str$46)
$str$46:
        /*00c1*/ 	.byte	0x2f, 0x74, 0x6d, 0x70, 0x2f, 0x63, 0x75, 0x74, 0x6c, 0x61, 0x73, 0x73, 0x5f, 0x73, 0x77, 0x65
        /*00d1*/ 	.byte	0x65, 0x70, 0x5f, 0x73, 0x72, 0x63, 0x2f, 0x69, 0x6e, 0x63, 0x6c, 0x75, 0x64, 0x65, 0x2f, 0x63
        /*00e1*/ 	.byte	0x75, 0x74, 0x65, 0x2f, 0x61, 0x74, 0x6f, 0x6d, 0x2f, 0x63, 0x6f, 0x70, 0x79, 0x5f, 0x74, 0x72
        /*00f1*/ 	.byte	0x61, 0x69, 0x74, 0x73, 0x5f, 0x73, 0x6d, 0x31, 0x30, 0x30, 0x2e, 0x68, 0x70, 0x70, 0x00
	.type		$str$50,@object
	.size		$str$50,($str$45 - $str$50)
$str$50:
        /*0100*/ 	.byte	0x2f, 0x74, 0x6d, 0x70, 0x2f, 0x63, 0x75, 0x74, 0x6c, 0x61, 0x73, 0x73, 0x5f, 0x73, 0x77, 0x65
        /*0110*/ 	.byte	0x65, 0x70, 0x5f, 0x73, 0x72, 0x63, 0x2f, 0x69, 0x6e, 0x63, 0x6c, 0x75, 0x64, 0x65, 0x2f, 0x63
        /*0120*/ 	.byte	0x75, 0x74, 0x65, 0x2f, 0x61, 0x6c, 0x67, 0x6f, 0x72, 0x69, 0x74, 0x68, 0x6d, 0x2f, 0x63, 0x6f
        /*0130*/ 	.byte	0x6f, 0x70, 0x65, 0x72, 0x61, 0x74, 0x69, 0x76, 0x65, 0x5f, 0x63, 0x6f, 0x70, 0x79, 0x2e, 0x68
        /*0140*/ 	.byte	0x70, 0x70, 0x00
	.type		$str$45,@object
	.size		$str$45,($str$52 - $str$45)
$str$45:
        /*0143*/ 	.byte	0x28, 0x28, 0x75, 0x69, 0x6e, 0x74, 0x33, 0x32, 0x5f, 0x74, 0x28, 0x74, 0x68, 0x72, 0x65, 0x61
        /*0153*/ 	.byte	0x64, 0x49, 0x64, 0x78, 0x2e, 0x78, 0x29, 0x20, 0x2f, 0x20, 0x33, 0x32, 0x29, 0x20, 0x25, 0x20
        /*0163*/ 	.byte	0x34, 0x29, 0x20, 0x3d, 0x3d, 0x20, 0x28, 0x28, 0x28, 0x74, 0x6d, 0x65, 0x6d, 0x5f, 0x61, 0x64
        /*0173*/ 	.byte	0x64, 0x72, 0x20, 0x3e, 0x3e, 0x20, 0x31, 0x36, 0x29, 0x20, 0x2f, 0x20, 0x33, 0x32, 0x29, 0x20
        /*0183*/ 	.byte	0x25, 0x20, 0x34, 0x29, 0x00
	.type		$str$52,@object
	.size		$str$52,($str$51 - $str$52)
$str$52:
        /*0188*/ 	.byte	0x69, 0x73, 0x5f, 0x62, 0x79, 0x74, 0x65, 0x5f, 0x61, 0x6c, 0x69, 0x67, 0x6e, 0x65, 0x64, 0x3c
        /*0198*/ 	.byte	0x63, 0x65, 0x69, 0x6c, 0x5f, 0x64, 0x69, 0x76, 0x28, 0x4d, 0x61, 0x78, 0x56, 0x65, 0x63, 0x42
        /*01a8*/ 	.byte	0x69, 0x74, 0x73, 0x2c, 0x38, 0x75, 0x29, 0x3e, 0x28, 0x72, 0x61, 0x77, 0x5f, 0x70, 0x6f, 0x69
        /*01b8*/ 	.byte	0x6e, 0x74, 0x65, 0x72, 0x5f, 0x63, 0x61, 0x73, 0x74, 0x28, 0x64, 0x73, 0x74, 0x2e, 0x64, 0x61
        /*01c8*/ 	.byte	0x74, 0x61, 0x28, 0x29, 0x29, 0x29, 0x00
	.type		$str$51,@object
	.size		$str$51,($str$29 - $str$51)
$str$51:
        /*01cf*/ 	.byte	0x69, 0x73, 0x5f, 0x62, 0x79, 0x74, 0x65, 0x5f, 0x61, 0x6c, 0x69, 0x67, 0x6e, 0x65, 0x64, 0x3c
        /*01df*/ 	.byte	0x63, 0x65, 0x69, 0x6c, 0x5f, 0x64, 0x69, 0x76, 0x28, 0x4d, 0x61, 0x78, 0x56, 0x65, 0x63, 0x42
        /*01ef*/ 	.byte	0x69, 0x74, 0x73, 0x2c, 0x38, 0x75, 0x29, 0x3e, 0x28, 0x72, 0x61, 0x77, 0x5f, 0x70, 0x6f, 0x69
        /*01ff*/ 	.byte	0x6e, 0x74, 0x65, 0x72, 0x5f, 0x63, 0x61, 0x73, 0x74, 0x28, 0x73, 0x72, 0x63, 0x2e, 0x64, 0x61
        /*020f*/ 	.byte	0x74, 0x61, 0x28, 0x29, 0x29, 0x29, 0x00
	.type		$str$29,@object
	.size		$str$29,(__unnamed_3 - $str$29)
$str$29:
        /*0216*/ 	.byte	0x2f, 0x74, 0x6d, 0x70, 0x2f, 0x63, 0x75, 0x74, 0x6c, 0x61, 0x73, 0x73, 0x5f, 0x73, 0x77, 0x65
        /*0226*/ 	.byte	0x65, 0x70, 0x5f, 0x73, 0x72, 0x63, 0x2f, 0x69, 0x6e, 0x63, 0x6c, 0x75, 0x64, 0x65, 0x2f, 0x63
        /*0236*/ 	.byte	0x75, 0x74, 0x6c, 0x61, 0x73, 0x73, 0x2f, 0x74, 0x72, 0x61, 0x6e, 0x73, 0x66, 0x6f, 0x72, 0x6d
        /*0246*/ 	.byte	0x2f, 0x6b, 0x65, 0x72, 0x6e, 0x65, 0x6c, 0x2f, 0x73, 0x6d, 0x39, 0x30, 0x5f, 0x73, 0x70, 0x61
        /*0256*/ 	.byte	0x72, 0x73, 0x65, 0x5f, 0x67, 0x65, 0x6d, 0x6d, 0x5f, 0x63, 0x6f, 0x6d, 0x70, 0x72, 0x65, 0x73
        /*0266*/ 	.byte	0x73, 0x6f, 0x72, 0x2e, 0x68, 0x70, 0x70, 0x00
	.type		__unnamed_3,@object
	.size		__unnamed_3,(__unnamed_2 - __unnamed_3)
__unnamed_3:
        /*026e*/ 	.byte	0x61, 0x75, 0x74, 0x6f, 0x20, 0x63, 0x75, 0x74, 0x65, 0x3a, 0x3a, 0x61, 0x73, 0x5f, 0x70, 0x6f
        /* <DEDUP_REMOVED lines=24> */
        /*03fe*/ 	.byte	0x34, 0x30, 0x39, 0x36, 0x3e, 0x3e, 0x3e, 0x3e, 0x5d, 0x00
	.type		__unnamed_2,@object
	.size		__unnamed_2,(__unnamed_4 - __unnamed_2)
__unnamed_2:
        /* <DEDUP_REMOVED lines=38> */
        /*0668*/ 	.byte	0x67, 0x6e, 0x6d, 0x65, 0x6e, 0x74, 0x3c, 0x38, 0x3e, 0x5d, 0x00
	.type		__unnamed_4,@object
	.size		__unnamed_4,(.L_4 - __unnamed_4)
__unnamed_4:
        /* <DEDUP_REMOVED lines=42> */
        /*0913*/ 	.byte	0x3e, 0x3e, 0x5d, 0x00
.L_4:


//--------------------- .nv.shared._ZN7cutlass13device_kernelINS_4gemm6kernel13GemmUniversalIN4cute5tupleIJiiiiEEENS1_10collective13CollectiveMmaINS1_52MainloopSm100TmaUmmaWarpSpecializedBlockScaledSparseILi5ELi2ELi2ENS5_IJNS4_1CILi2EEENSA_ILi1EEESC_EEEEENS5_IJNSA_ILi256EEENSA_ILi128EEESF_EEENS5_IJNS_12float_e4m3_tENS_13float_ue8m0_tEEEENS5_IJNS4_6LayoutINS5_IJiNS5_IJSB_iEEEiEEENS5_IJlNS5_IJSC_SB_EEElEEEEENSL_INS5_IJNS5_IJSG_iEEESR_iEEENS5_IJNS5_IJSG_NSA_ILi16384EEEEEENS5_IJSC_lEEElEEEEENSL_INS5_IJNS5_IJNS5_IJNSA_ILi32EEENSA_ILi4EEEEEEiEEENS5_IJNS5_IJNSA_ILi64EEESZ_EEEiEEENS5_IJSC_iEEEEEENS5_IJNS5_IJNS5_IJNSA_ILi16EEESZ_EEEiEEENS5_IJNS5_IJNSA_ILi0EEESC_EEENSA_ILi512EEEEEENS5_IJS1A_iEEEEEEEEEEENS5_IJNS_12float_e2m1_tESJ_EEENS5_IJNS5_IJlSC_lEEES1G_EEENS4_8TiledMMAINS4_8MMA_AtomIJNS4_34SM100_MMA_MXF8F6F4_2x1SM_SS_SPARSEISI_NS_6detail23float_e2m1_unpacksmem_tEfSJ_Li256ELi128ELNS4_4UMMA5MajorE0ELS1S_0ELNS1R_7ScaleInE0ELS1T_0EEEEEENSL_INS5_IJSC_SC_SC_EEENS5_IJS1A_S1A_S1A_EEEEENS5_IJNS4_10UnderscoreES1Z_S1Z_EEEEENS5_IJNS4_18SM100_TMA_2SM_LOADES22_EEENS5_IJNS4_14ComposedLayoutINS4_7SwizzleILi3ELi4ELi3EEENS4_25smem_sparse_ptr_flag_bitsILi2ELi8EEENSL_INS5_IJNS5_IJSC_NSA_ILi8EEEEEENS5_IJSB_SG_EEEEEENS5_IJNS5_IJS1A_SF_EEESO_EEEEEEENSL_INS5_IJNS5_IJNS5_IJS10_SC_EEENS5_IJS12_SC_EEEEEESC_NS5_IJSZ_SC_EEEEEENS5_IJNS5_IJNS5_IJS18_S1C_EEES1B_EEES1A_NS5_IJSC_S1C_EEEEEEEEEEEvNS4_8identityENS5_IJS22_NS4_28SM100_TMA_2SM_LOAD_MULTICASTEEEENS5_IJNS24_IS26_NS4_18smem_ptr_flag_bitsILi8EEENSL_INS5_IJS29_SG_EEENS5_IJSG_SC_EEEEEEES2Q_EEEvS2S_EENS_8epilogue10collective18CollectiveEpilogueINS33_23Sm100TmaWarpSpecializedILi4ELi2ELi32ELb1ELb0EEEJNS5_IJSG_SG_SF_EEENS5_IJNSL_ISG_SC_EENSL_ISY_SC_EEEEENS_10bfloat16_tES1K_S3C_S1K_NS33_6fusion15FusionCallbacksIS37_NS3D_17LinearCombinationIS3C_fS3C_fLNS_15FloatRoundStyleE2EEES38_S3B_JEEENS4_5SM1004TMEM4LOAD26SM100_TMEM_LOAD_32dp32b32xENS4_13SM90_TMA_LOADENS24_INS25_ILi2ELi4ELi3EEENS2V_ILi16EEENSL_INS5_IJS29_SY_EEENS5_IJSY_SC_EEEEEEENS4_39AutoVectorizingCopyWithAssumedAlignmentILi128EEENS4_14SM90_TMA_STOREES3T_S3V_S3V_EEEvvEEEEvNT_6ParamsE --------------------------
	.section	.nv.shared._ZN7cutlass13device_kernelINS_4gemm6kernel13GemmUniversalIN4cute5tupleIJiiiiEEENS1_10collective13CollectiveMmaINS1_52MainloopSm100TmaUmmaWarpSpecializedBlockScaledSparseILi5ELi2ELi2ENS5_IJNS4_1CILi2EEENSA_ILi1EEESC_EEEEENS5_IJNSA_ILi256EEENSA_ILi128EEESF_EEENS5_IJNS_12float_e4m3_tENS_13float_ue8m0_tEEEENS5_IJNS4_6LayoutINS5_IJiNS5_IJSB_iEEEiEEENS5_IJlNS5_IJSC_SB_EEElEEEEENSL_INS5_IJNS5_IJSG_iEEESR_iEEENS5_IJNS5_IJSG_NSA_ILi16384EEEEEENS5_IJSC_lEEElEEEEENSL_INS5_IJNS5_IJNS5_IJNSA_ILi32EEENSA_ILi4EEEEEEiEEENS5_IJNS5_IJNSA_ILi64EEESZ_EEEiEEENS5_IJSC_iEEEEEENS5_IJNS5_IJNS5_IJNSA_ILi16EEESZ_EEEiEEENS5_IJNS5_IJNSA_ILi0EEESC_EEENSA_ILi512EEEEEENS5_IJS1A_iEEEEEEEEEEENS5_IJNS_12float_e2m1_tESJ_EEENS5_IJNS5_IJlSC_lEEES1G_EEENS4_8TiledMMAINS4_8MMA_AtomIJNS4_34SM100_MMA_MXF8F6F4_2x1SM_SS_SPARSEISI_NS_6detail23float_e2m1_unpacksmem_tEfSJ_Li256ELi128ELNS4_4UMMA5MajorE0ELS1S_0ELNS1R_7ScaleInE0ELS1T_0EEEEEENSL_INS5_IJSC_SC_SC_EEENS5_IJS1A_S1A_S1A_EEEEENS5_IJNS4_10UnderscoreES1Z_S1Z_EEEEENS5_IJNS4_18SM100_TMA_2SM_LOADES22_EEENS5_IJNS4_14ComposedLayoutINS4_7SwizzleILi3ELi4ELi3EEENS4_25smem_sparse_ptr_flag_bitsILi2ELi8EEENSL_INS5_IJNS5_IJSC_NSA_ILi8EEEEEENS5_IJSB_SG_EEEEEENS5_IJNS5_IJS1A_SF_EEESO_EEEEEEENSL_INS5_IJNS5_IJNS5_IJS10_SC_EEENS5_IJS12_SC_EEEEEESC_NS5_IJSZ_SC_EEEEEENS5_IJNS5_IJNS5_IJS18_S1C_EEES1B_EEES1A_NS5_IJSC_S1C_EEEEEEEEEEEvNS4_8identityENS5_IJS22_NS4_28SM100_TMA_2SM_LOAD_MULTICASTEEEENS5_IJNS24_IS26_NS4_18smem_ptr_flag_bitsILi8EEENSL_INS5_IJS29_SG_EEENS5_IJSG_SC_EEEEEEES2Q_EEEvS2S_EENS_8epilogue10collective18CollectiveEpilogueINS33_23Sm100TmaWarpSpecializedILi4ELi2ELi32ELb1ELb0EEEJNS5_IJSG_SG_SF_EEENS5_IJNSL_ISG_SC_EENSL_ISY_SC_EEEEENS_10bfloat16_tES1K_S3C_S1K_NS33_6fusion15FusionCallbacksIS37_NS3D_17LinearCombinationIS3C_fS3C_fLNS_15FloatRoundStyleE2EEES38_S3B_JEEENS4_5SM1004TMEM4LOAD26SM100_TMEM_LOAD_32dp32b32xENS4_13SM90_TMA_LOADENS24_INS25_ILi2ELi4ELi3EEENS2V_ILi16EEENSL_INS5_IJS29_SY_EEENS5_IJSY_SC_EEEEEEENS4_39AutoVectorizingCopyWithAssumedAlignmentILi128EEENS4_14SM90_TMA_STOREES3T_S3V_S3V_EEEvvEEEEvNT_6ParamsE,"aw",@nobits
	.sectionflags	@""
	.align	16
	.zero		1024


//--------------------- .nv.shared.reserved.0     --------------------------
	.section	.nv.shared.reserved.0,"aw",@nobits
	.weak		__nv_reservedSMEM_offset_0_alias
	.size		__nv_reservedSMEM_offset_0_alias, 0, 64
	.other		__nv_reservedSMEM_offset_0_alias,@"STO_CUDA_RESERVED_SHARED STV_DEFAULT"
__nv_reservedSMEM_offset_0_alias:
	.zero		0
.nv.shared.reserved.0:
	.zero		64
	.weak		__nv_reservedSMEM_tcgen05_partition
	.type		__nv_reservedSMEM_tcgen05_partition,@object
	.size		__nv_reservedSMEM_tcgen05_partition,(.L_0 - __nv_reservedSMEM_tcgen05_partition)
__nv_reservedSMEM_tcgen05_partition:
	.zero		32
.L_0:


//--------------------- .nv.global                --------------------------
	.section	.nv.global,"aw",@nobits
.nv.global:
	.type		_ZN34_INTERNAL_d76e4d79_4_k_cu_stride_A4cute1_E,@object
	.size		_ZN34_INTERNAL_d76e4d79_4_k_cu_stride_A4cute1_E,(_ZN34_INTERNAL_d76e4d79_4_k_cu_stride_A4cuda3std3__45__cpo6cbeginE - _ZN34_INTERNAL_d76e4d79_4_k_cu_stride_A4cute1_E)
_ZN34_INTERNAL_d76e4d79_4_k_cu_stride_A4cute1_E:
	.zero		1
	.type		_ZN34_INTERNAL_d76e4d79_4_k_cu_stride_A4cuda3std3__45__cpo6cbeginE,@object
	.size		_ZN34_INTERNAL_d76e4d79_4_k_cu_stride_A4cuda3std3__45__cpo6cbeginE,(_ZN34_INTERNAL_d76e4d79_4_k_cu_stride_A4cuda3std3__48in_placeE - _ZN34_INTERNAL_d76e4d79_4_k_cu_stride_A4cuda3std3__45__cpo6cbeginE)
_ZN34_INTERNAL_d76e4d79_4_k_cu_stride_A4cuda3std3__45__cpo6cbeginE:
	.zero		1
	.type		_ZN34_INTERNAL_d76e4d79_4_k_cu_stride_A4cuda3std3__48in_placeE,@object
	.size		_ZN34_INTERNAL_d76e4d79_4_k_cu_stride_A4cuda3std3__48in_placeE,(_ZN34_INTERNAL_d76e4d79_4_k_cu_stride_A4cuda3std6ranges3__45__cpo9iter_moveE - _ZN34_INTERNAL_d76e4d79_4_k_cu_stride_A4cuda3std3__48in_placeE)
_ZN34_INTERNAL_d76e4d79_4_k_cu_stride_A4cuda3std3__48in_placeE:
	.zero		1
	.type		_ZN34_INTERNAL_d76e4d79_4_k_cu_stride_A4cuda3std6ranges3__45__cpo9iter_moveE,@object
	.size		_ZN34_INTERNAL_d76e4d79_4_k_cu_stride_A4cuda3std6ranges3__45__cpo9iter_moveE,(_ZN34_INTERNAL_d76e4d79_4_k_cu_stride_A4cuda3std3__45__cpo5beginE - _ZN34_INTERNAL_d76e4d79_4_k_cu_stride_A4cuda3std6ranges3__45__cpo9iter_moveE)
_ZN34_INTERNAL_d76e4d79_4_k_cu_stride_A4cuda3std6ranges3__45__cpo9iter_moveE:
	.zero		1
	.type		_ZN34_INTERNAL_d76e4d79_4_k_cu_stride_A4cuda3std3__45__cpo5beginE,@object
	.size		_ZN34_INTERNAL_d76e4d79_4_k_cu_stride_A4cuda3std3__45__cpo5beginE,(_ZN34_INTERNAL_d76e4d79_4_k_cu_stride_A4cuda3std3__436_GLOBAL__N__d76e4d79_4_k_cu_stride_A6ignoreE - _ZN34_INTERNAL_d76e4d79_4_k_cu_stride_A4cuda3std3__45__cpo5beginE)
_ZN34_INTERNAL_d76e4d79_4_k_cu_stride_A4cuda3std3__45__cpo5beginE:
	.zero		1
	.type		_ZN34_INTERNAL_d76e4d79_4_k_cu_stride_A4cuda3std3__436_GLOBAL__N__d76e4d79_4_k_cu_stride_A6ignoreE,@object
	.size		_ZN34_INTERNAL_d76e4d79_4_k_cu_stride_A4cuda3std3__436_GLOBAL__N__d76e4d79_4_k_cu_stride_A6ignoreE,(_ZN34_INTERNAL_d76e4d79_4_k_cu_stride_A4cute7productE - _ZN34_INTERNAL_d76e4d79_4_k_cu_stride_A4cuda3std3__436_GLOBAL__N__d76e4d79_4_k_cu_stride_A6ignoreE)
_ZN34_INTERNAL_d76e4d79_4_k_cu_stride_A4cuda3std3__436_GLOBAL__N__d76e4d79_4_k_cu_stride_A6ignoreE:
	.zero		1
	.type		_ZN34_INTERNAL_d76e4d79_4_k_cu_stride_A4cute7productE,@object
	.size		_ZN34_INTERNAL_d76e4d79_4_k_cu_stride_A4cute7productE,(_ZN34_INTERNAL_d76e4d79_4_k_cu_stride_A4cuda3std3__45__cpo3endE - _ZN34_INTERNAL_d76e4d79_4_k_cu_stride_A4cute7productE)
_ZN34_INTERNAL_d76e4d79_4_k_cu_stride_A4cute7productE:
	.zero		1
	.type		_ZN34_INTERNAL_d76e4d79_4_k_cu_stride_A4cuda3std3__45__cpo3endE,@object
	.size		_ZN34_INTERNAL_d76e4d79_4_k_cu_stride_A4cuda3std3__45__cpo3endE,(_ZN34_INTERNAL_d76e4d79_4_k_cu_stride_A4cuda3std3__419piecewise_constructE - _ZN34_INTERNAL_d76e4d79_4_k_cu_stride_A4cuda3std3__45__cpo3endE)
_ZN34_INTERNAL_d76e4d79_4_k_cu_stride_A4cuda3std3__45__cpo3endE:
	.zero		1
	.type		_ZN34_INTERNAL_d76e4d79_4_k_cu_stride_A4cuda3std3__419piecewise_constructE,@object
	.size		_ZN34_INTERNAL_d76e4d79_4_k_cu_stride_A4cuda3std3__419piecewise_constructE,(_ZN34_INTERNAL_d76e4d79_4_k_cu_stride_A4cuda3std3__45__cpo4cendE - _ZN34_INTERNAL_d76e4d79_4_k_cu_stride_A4cuda3std3__419piecewise_constructE)
_ZN34_INTERNAL_d76e4d79_4_k_cu_stride_A4cuda3std3__419piecewise_constructE:
	.zero		1
	.type		_ZN34_INTERNAL_d76e4d79_4_k_cu_stride_A4cuda3std3__45__cpo4cendE,@object
	.size		_ZN34_INTERNAL_d76e4d79_4_k_cu_stride_A4cuda3std3__45__cpo4cendE,(_ZN34_INTERNAL_d76e4d79_4_k_cu_stride_A4cuda3std6ranges3__45__cpo4swapE - _ZN34_INTERNAL_d76e4d79_4_k_cu_stride_A4cuda3std3__45__cpo4cendE)
_ZN34_INTERNAL_d76e4d79_4_k_cu_stride_A4cuda3std3__45__cpo4cendE:
	.zero		1
	.type		_ZN34_INTERNAL_d76e4d79_4_k_cu_stride_A4cuda3std6ranges3__45__cpo4swapE,@object
	.size		_ZN34_INTERNAL_d76e4d79_4_k_cu_stride_A4cuda3std6ranges3__45__cpo4swapE,(.L_12 - _ZN34_INTERNAL_d76e4d79_4_k_cu_stride_A4cuda3std6ranges3__45__cpo4swapE)
_ZN34_INTERNAL_d76e4d79_4_k_cu_stride_A4cuda3std6ranges3__45__cpo4swapE:
	.zero		1
.L_12:


//--------------------- .nv.shared._ZN7cutlass13device_kernelINS_9transform6kernel30SM90StructuredSparseCompressorIN4cute5tupleIJiiiiEEENS_12float_e4m3_tENS_6layout8RowMajorENS_21Sm1xxGemmSparseConfigINS4_11sparse_elemILi2ES7_EES9_NSB_ILi8EhEEEEEEEEvNT_6ParamsE --------------------------
	.section	.nv.shared._ZN7cutlass13device_kernelINS_9transform6kernel30SM90StructuredSparseCompressorIN4cute5tupleIJiiiiEEENS_12float_e4m3_tENS_6layout8RowMajorENS_21Sm1xxGemmSparseConfigINS4_11sparse_elemILi2ES7_EES9_NSB_ILi8EhEEEEEEEEvNT_6ParamsE,"aw",@nobits
	.sectionflags	@""
	.align	16
	.zero		1024


//--------------------- .nv.constant0._ZN7cutlass13device_kernelINS_4gemm6kernel13GemmUniversalIN4cute5tupleIJiiiiEEENS1_10collective13CollectiveMmaINS1_52MainloopSm100TmaUmmaWarpSpecializedBlockScaledSparseILi5ELi2ELi2ENS5_IJNS4_1CILi2EEENSA_ILi1EEESC_EEEEENS5_IJNSA_ILi256EEENSA_ILi128EEESF_EEENS5_IJNS_12float_e4m3_tENS_13float_ue8m0_tEEEENS5_IJNS4_6LayoutINS5_IJiNS5_IJSB_iEEEiEEENS5_IJlNS5_IJSC_SB_EEElEEEEENSL_INS5_IJNS5_IJSG_iEEESR_iEEENS5_IJNS5_IJSG_NSA_ILi16384EEEEEENS5_IJSC_lEEElEEEEENSL_INS5_IJNS5_IJNS5_IJNSA_ILi32EEENSA_ILi4EEEEEEiEEENS5_IJNS5_IJNSA_ILi64EEESZ_EEEiEEENS5_IJSC_iEEEEEENS5_IJNS5_IJNS5_IJNSA_ILi16EEESZ_EEEiEEENS5_IJNS5_IJNSA_ILi0EEESC_EEENSA_ILi512EEEEEENS5_IJS1A_iEEEEEEEEEEENS5_IJNS_12float_e2m1_tESJ_EEENS5_IJNS5_IJlSC_lEEES1G_EEENS4_8TiledMMAINS4_8MMA_AtomIJNS4_34SM100_MMA_MXF8F6F4_2x1SM_SS_SPARSEISI_NS_6detail23float_e2m1_unpacksmem_tEfSJ_Li256ELi128ELNS4_4UMMA5MajorE0ELS1S_0ELNS1R_7ScaleInE0ELS1T_0EEEEEENSL_INS5_IJSC_SC_SC_EEENS5_IJS1A_S1A_S1A_EEEEENS5_IJNS4_10UnderscoreES1Z_S1Z_EEEEENS5_IJNS4_18SM100_TMA_2SM_LOADES22_EEENS5_IJNS4_14ComposedLayoutINS4_7SwizzleILi3ELi4ELi3EEENS4_25smem_sparse_ptr_flag_bitsILi2ELi8EEENSL_INS5_IJNS5_IJSC_NSA_ILi8EEEEEENS5_IJSB_SG_EEEEEENS5_IJNS5_IJS1A_SF_EEESO_EEEEEEENSL_INS5_IJNS5_IJNS5_IJS10_SC_EEENS5_IJS12_SC_EEEEEESC_NS5_IJSZ_SC_EEEEEENS5_IJNS5_IJNS5_IJS18_S1C_EEES1B_EEES1A_NS5_IJSC_S1C_EEEEEEEEEEEvNS4_8identityENS5_IJS22_NS4_28SM100_TMA_2SM_LOAD_MULTICASTEEEENS5_IJNS24_IS26_NS4_18smem_ptr_flag_bitsILi8EEENSL_INS5_IJS29_SG_EEENS5_IJSG_SC_EEEEEEES2Q_EEEvS2S_EENS_8epilogue10collective18CollectiveEpilogueINS33_23Sm100TmaWarpSpecializedILi4ELi2ELi32ELb1ELb0EEEJNS5_IJSG_SG_SF_EEENS5_IJNSL_ISG_SC_EENSL_ISY_SC_EEEEENS_10bfloat16_tES1K_S3C_S1K_NS33_6fusion15FusionCallbacksIS37_NS3D_17LinearCombinationIS3C_fS3C_fLNS_15FloatRoundStyleE2EEES38_S3B_JEEENS4_5SM1004TMEM4LOAD26SM100_TMEM_LOAD_32dp32b32xENS4_13SM90_TMA_LOADENS24_INS25_ILi2ELi4ELi3EEENS2V_ILi16EEENSL_INS5_IJS29_SY_EEENS5_IJSY_SC_EEEEEEENS4_39AutoVectorizingCopyWithAssumedAlignmentILi128EEENS4_14SM90_TMA_STOREES3T_S3V_S3V_EEEvvEEEEvNT_6ParamsE --------------------------
	.section	.nv.constant0._ZN7cutlass13device_kernelINS_4gemm6kernel13GemmUniversalIN4cute5tupleIJiiiiEEENS1_10collective13CollectiveMmaINS1_52MainloopSm100TmaUmmaWarpSpecializedBlockScaledSparseILi5ELi2ELi2ENS5_IJNS4_1CILi2EEENSA_ILi1EEESC_EEEEENS5_IJNSA_ILi256EEENSA_ILi128EEESF_EEENS5_IJNS_12float_e4m3_tENS_13float_ue8m0_tEEEENS5_IJNS4_6LayoutINS5_IJiNS5_IJSB_iEEEiEEENS5_IJlNS5_IJSC_SB_EEElEEEEENSL_INS5_IJNS5_IJSG_iEEESR_iEEENS5_IJNS5_IJSG_NSA_ILi16384EEEEEENS5_IJSC_lEEElEEEEENSL_INS5_IJNS5_IJNS5_IJNSA_ILi32EEENSA_ILi4EEEEEEiEEENS5_IJNS5_IJNSA_ILi64EEESZ_EEEiEEENS5_IJSC_iEEEEEENS5_IJNS5_IJNS5_IJNSA_ILi16EEESZ_EEEiEEENS5_IJNS5_IJNSA_ILi0EEESC_EEENSA_ILi512EEEEEENS5_IJS1A_iEEEEEEEEEEENS5_IJNS_12float_e2m1_tESJ_EEENS5_IJNS5_IJlSC_lEEES1G_EEENS4_8TiledMMAINS4_8MMA_AtomIJNS4_34SM100_MMA_MXF8F6F4_2x1SM_SS_SPARSEISI_NS_6detail23float_e2m1_unpacksmem_tEfSJ_Li256ELi128ELNS4_4UMMA5MajorE0ELS1S_0ELNS1R_7ScaleInE0ELS1T_0EEEEEENSL_INS5_IJSC_SC_SC_EEENS5_IJS1A_S1A_S1A_EEEEENS5_IJNS4_10UnderscoreES1Z_S1Z_EEEEENS5_IJNS4_18SM100_TMA_2SM_LOADES22_EEENS5_IJNS4_14ComposedLayoutINS4_7SwizzleILi3ELi4ELi3EEENS4_25smem_sparse_ptr_flag_bitsILi2ELi8EEENSL_INS5_IJNS5_IJSC_NSA_ILi8EEEEEENS5_IJSB_SG_EEEEEENS5_IJNS5_IJS1A_SF_EEESO_EEEEEEENSL_INS5_IJNS5_IJNS5_IJS10_SC_EEENS5_IJS12_SC_EEEEEESC_NS5_IJSZ_SC_EEEEEENS5_IJNS5_IJNS5_IJS18_S1C_EEES1B_EEES1A_NS5_IJSC_S1C_EEEEEEEEEEEvNS4_8identityENS5_IJS22_NS4_28SM100_TMA_2SM_LOAD_MULTICASTEEEENS5_IJNS24_IS26_NS4_18smem_ptr_flag_bitsILi8EEENSL_INS5_IJS29_SG_EEENS5_IJSG_SC_EEEEEEES2Q_EEEvS2S_EENS_8epilogue10collective18CollectiveEpilogueINS33_23Sm100TmaWarpSpecializedILi4ELi2ELi32ELb1ELb0EEEJNS5_IJSG_SG_SF_EEENS5_IJNSL_ISG_SC_EENSL_ISY_SC_EEEEENS_10bfloat16_tES1K_S3C_S1K_NS33_6fusion15FusionCallbacksIS37_NS3D_17LinearCombinationIS3C_fS3C_fLNS_15FloatRoundStyleE2EEES38_S3B_JEEENS4_5SM1004TMEM4LOAD26SM100_TMEM_LOAD_32dp32b32xENS4_13SM90_TMA_LOADENS24_INS25_ILi2ELi4ELi3EEENS2V_ILi16EEENSL_INS5_IJS29_SY_EEENS5_IJSY_SC_EEEEEEENS4_39AutoVectorizingCopyWithAssumedAlignmentILi128EEENS4_14SM90_TMA_STOREES3T_S3V_S3V_EEEvvEEEEvNT_6ParamsE,"a",@progbits
	.sectionflags	@""
	.align	4
.nv.constant0._ZN7cutlass13device_kernelINS_4gemm6kernel13GemmUniversalIN4cute5tupleIJiiiiEEENS1_10collective13CollectiveMmaINS1_52MainloopSm100TmaUmmaWarpSpecializedBlockScaledSparseILi5ELi2ELi2ENS5_IJNS4_1CILi2EEENSA_ILi1EEESC_EEEEENS5_IJNSA_ILi256EEENSA_ILi128EEESF_EEENS5_IJNS_12float_e4m3_tENS_13float_ue8m0_tEEEENS5_IJNS4_6LayoutINS5_IJiNS5_IJSB_iEEEiEEENS5_IJlNS5_IJSC_SB_EEElEEEEENSL_INS5_IJNS5_IJSG_iEEESR_iEEENS5_IJNS5_IJSG_NSA_ILi16384EEEEEENS5_IJSC_lEEElEEEEENSL_INS5_IJNS5_IJNS5_IJNSA_ILi32EEENSA_ILi4EEEEEEiEEENS5_IJNS5_IJNSA_ILi64EEESZ_EEEiEEENS5_IJSC_iEEEEEENS5_IJNS5_IJNS5_IJNSA_ILi16EEESZ_EEEiEEENS5_IJNS5_IJNSA_ILi0EEESC_EEENSA_ILi512EEEEEENS5_IJS1A_iEEEEEEEEEEENS5_IJNS_12float_e2m1_tESJ_EEENS5_IJNS5_IJlSC_lEEES1G_EEENS4_8TiledMMAINS4_8MMA_AtomIJNS4_34SM100_MMA_MXF8F6F4_2x1SM_SS_SPARSEISI_NS_6detail23float_e2m1_unpacksmem_tEfSJ_Li256ELi128ELNS4_4UMMA5MajorE0ELS1S_0ELNS1R_7ScaleInE0ELS1T_0EEEEEENSL_INS5_IJSC_SC_SC_EEENS5_IJS1A_S1A_S1A_EEEEENS5_IJNS4_10UnderscoreES1Z_S1Z_EEEEENS5_IJNS4_18SM100_TMA_2SM_LOADES22_EEENS5_IJNS4_14ComposedLayoutINS4_7SwizzleILi3ELi4ELi3EEENS4_25smem_sparse_ptr_flag_bitsILi2ELi8EEENSL_INS5_IJNS5_IJSC_NSA_ILi8EEEEEENS5_IJSB_SG_EEEEEENS5_IJNS5_IJS1A_SF_EEESO_EEEEEEENSL_INS5_IJNS5_IJNS5_IJS10_SC_EEENS5_IJS12_SC_EEEEEESC_NS5_IJSZ_SC_EEEEEENS5_IJNS5_IJNS5_IJS18_S1C_EEES1B_EEES1A_NS5_IJSC_S1C_EEEEEEEEEEEvNS4_8identityENS5_IJS22_NS4_28SM100_TMA_2SM_LOAD_MULTICASTEEEENS5_IJNS24_IS26_NS4_18smem_ptr_flag_bitsILi8EEENSL_INS5_IJS29_SG_EEENS5_IJSG_SC_EEEEEEES2Q_EEEvS2S_EENS_8epilogue10collective18CollectiveEpilogueINS33_23Sm100TmaWarpSpecializedILi4ELi2ELi32ELb1ELb0EEEJNS5_IJSG_SG_SF_EEENS5_IJNSL_ISG_SC_EENSL_ISY_SC_EEEEENS_10bfloat16_tES1K_S3C_S1K_NS33_6fusion15FusionCallbacksIS37_NS3D_17LinearCombinationIS3C_fS3C_fLNS_15FloatRoundStyleE2EEES38_S3B_JEEENS4_5SM1004TMEM4LOAD26SM100_TMEM_LOAD_32dp32b32xENS4_13SM90_TMA_LOADENS24_INS25_ILi2ELi4ELi3EEENS2V_ILi16EEENSL_INS5_IJS29_SY_EEENS5_IJSY_SC_EEEEEEENS4_39AutoVectorizingCopyWithAssumedAlignmentILi128EEENS4_14SM90_TMA_STOREES3T_S3V_S3V_EEEvvEEEEvNT_6ParamsE:
	.zero		4608


//--------------------- .nv.constant0._ZN7cutlass13device_kernelINS_9transform6kernel30SM90StructuredSparseCompressorIN4cute5tupleIJiiiiEEENS_12float_e4m3_tENS_6layout8RowMajorENS_21Sm1xxGemmSparseConfigINS4_11sparse_elemILi2ES7_EES9_NSB_ILi8EhEEEEEEEEvNT_6ParamsE --------------------------
	.section	.nv.constant0._ZN7cutlass13device_kernelINS_9transform6kernel30SM90StructuredSparseCompressorIN4cute5tupleIJiiiiEEENS_12float_e4m3_tENS_6layout8RowMajorENS_21Sm1xxGemmSparseConfigINS4_11sparse_elemILi2ES7_EES9_NSB_ILi8EhEEEEEEEEvNT_6ParamsE,"a",@progbits
	.sectionflags	@""
	.align	4
.nv.constant0._ZN7cutlass13device_kernelINS_9transform6kernel30SM90StructuredSparseCompressorIN4cute5tupleIJiiiiEEENS_12float_e4m3_tENS_6layout8RowMajorENS_21Sm1xxGemmSparseConfigINS4_11sparse_elemILi2ES7_EES9_NSB_ILi8EhEEEEEEEEvNT_6ParamsE:
	.zero		1000


//--------------------- SYMBOLS --------------------------

	.type		.nv.reservedSmem.offset0,@object
	.size		.nv.reservedSmem.offset0,0x4
	.type		.nv.reservedSmem.cap,@object
	.size		.nv.reservedSmem.cap,0x4
	.type		__assertfail,@function
